	.target	sm_90a

	.elftype	@"ET_EXEC"


//--------------------- .note.nv.tkinfo           --------------------------
	.section	.note.nv.tkinfo,"",@"SHT_NOTE"
	.sectionflags	@"SHF_NOTE_NV_TKINFO"
	.tkinfo
        /*0018*/ 	.word	0x00000002
        /*0030*/ 	.string	""
        /*0030*/ 	.string	"ptxas"
        /*0030*/ 	.string	"Cuda compilation tools, release 13.0, V13.0.88"
        /*0030*/ 	.string	"Build cuda_13.0.r13.0/compiler.36424714_0"
        /*0030*/ 	.string	"-arch sm_90a -m 64 "



//--------------------- .note.nv.cuinfo           --------------------------
	.section	.note.nv.cuinfo,"",@"SHT_NOTE"
	.sectionflags	@"SHF_NOTE_NV_CUINFO"
        /*0018*/ 	.short	0x0002
        /*001a*/ 	.short	0x005a
        /*001c*/ 	.short	0x0082
	.zero		2


//--------------------- .nv.info                  --------------------------
	.section	.nv.info,"",@"SHT_CUDA_INFO"
	.align	4


	//----- nvinfo : EIATTR_REGCOUNT
	.align		4
        /*0000*/ 	.byte	0x04, 0x2f
        /*0002*/ 	.short	(.L_15 - .L_14)
	.align		4
.L_14:
        /*0004*/ 	.word	index@(_ZN7cutlass13device_kernelINS_4fmha6kernel28FmhaKernelTmaWarpSpecializedINS1_10collective30FmhaMainloopTmaWarpSpecializedINS_10bfloat16_tEffN4cute5tupleIJNS7_1CILi128EEENS9_ILi256EEENS9_ILi32EEEEEENS8_IJiNS9_ILi1EEENS8_IJiiEEEEEESG_SG_NS4_12CausalFusionEJEEENS4_15FmhaFwdEpilogueIS6_fNS8_IJNS9_ILi64EEESC_SB_EEEEENS2_23IndividualTileSchedulerEJEEEEEvNT_6ParamsE)
        /*0008*/ 	.word	0x000000a8


	//----- nvinfo : EIATTR_FRAME_SIZE
	.align		4
.L_15:
        /*000c*/ 	.byte	0x04, 0x11
        /*000e*/ 	.short	(.L_17 - .L_16)
	.align		4
.L_16:
        /*0010*/ 	.word	index@($__internal_0_$__cuda_sm20_rcp_rn_f32_slowpath)
        /*0014*/ 	.word	0x00000000


	//----- nvinfo : EIATTR_FRAME_SIZE
	.align		4
.L_17:
        /*0018*/ 	.byte	0x04, 0x11
        /*001a*/ 	.short	(.L_19 - .L_18)
	.align		4
.L_18:
        /*001c*/ 	.word	index@(_ZN7cutlass13device_kernelINS_4fmha6kernel28FmhaKernelTmaWarpSpecializedINS1_10collective30FmhaMainloopTmaWarpSpecializedINS_10bfloat16_tEffN4cute5tupleIJNS7_1CILi128EEENS9_ILi256EEENS9_ILi32EEEEEENS8_IJiNS9_ILi1EEENS8_IJiiEEEEEESG_SG_NS4_12CausalFusionEJEEENS4_15FmhaFwdEpilogueIS6_fNS8_IJNS9_ILi64EEESC_SB_EEEEENS2_23IndividualTileSchedulerEJEEEEEvNT_6ParamsE)
        /*0020*/ 	.word	0x00000000


	//----- nvinfo : EIATTR_MIN_STACK_SIZE
	.align		4
.L_19:
        /*0024*/ 	.byte	0x04, 0x12
        /*0026*/ 	.short	(.L_21 - .L_20)
	.align		4
.L_20:
        /*0028*/ 	.word	index@(_ZN7cutlass13device_kernelINS_4fmha6kernel28FmhaKernelTmaWarpSpecializedINS1_10collective30FmhaMainloopTmaWarpSpecializedINS_10bfloat16_tEffN4cute5tupleIJNS7_1CILi128EEENS9_ILi256EEENS9_ILi32EEEEEENS8_IJiNS9_ILi1EEENS8_IJiiEEEEEESG_SG_NS4_12CausalFusionEJEEENS4_15FmhaFwdEpilogueIS6_fNS8_IJNS9_ILi64EEESC_SB_EEEEENS2_23IndividualTileSchedulerEJEEEEEvNT_6ParamsE)
        /*002c*/ 	.word	0x00000000
.L_21:


//--------------------- .nv.compat                --------------------------
	.section	.nv.compat,"",@"SHT_CUDA_COMPAT_INFO"
	.align	4
        /*0000*/ 	.byte	0x02, 0x09, 0x01, 0x00, 0x02, 0x02, 0x04, 0x00, 0x02, 0x05, 0x05, 0x00, 0x03, 0x07, 0x01, 0x01
        /*0010*/ 	.byte	0x02, 0x03, 0x01, 0x00, 0x02, 0x06, 0x01, 0x00, 0x04, 0x0b, 0x08, 0x00, 0x00, 0x00, 0x00, 0x00
        /*0020*/ 	.byte	0x00, 0x00, 0x00, 0x00


//--------------------- .nv.info._ZN7cutlass13device_kernelINS_4fmha6kernel28FmhaKernelTmaWarpSpecializedINS1_10collective30FmhaMainloopTmaWarpSpecializedINS_10bfloat16_tEffN4cute5tupleIJNS7_1CILi128EEENS9_ILi256EEENS9_ILi32EEEEEENS8_IJiNS9_ILi1EEENS8_IJiiEEEEEESG_SG_NS4_12CausalFusionEJEEENS4_15FmhaFwdEpilogueIS6_fNS8_IJNS9_ILi64EEESC_SB_EEEEENS2_23IndividualTileSchedulerEJEEEEEvNT_6ParamsE --------------------------
	.section	.nv.info._ZN7cutlass13device_kernelINS_4fmha6kernel28FmhaKernelTmaWarpSpecializedINS1_10collective30FmhaMainloopTmaWarpSpecializedINS_10bfloat16_tEffN4cute5tupleIJNS7_1CILi128EEENS9_ILi256EEENS9_ILi32EEEEEENS8_IJiNS9_ILi1EEENS8_IJiiEEEEEESG_SG_NS4_12CausalFusionEJEEENS4_15FmhaFwdEpilogueIS6_fNS8_IJNS9_ILi64EEESC_SB_EEEEENS2_23IndividualTileSchedulerEJEEEEEvNT_6ParamsE,"",@"SHT_CUDA_INFO"
	.sectionflags	@""
	.align	4


	//----- nvinfo : EIATTR_CUDA_API_VERSION
	.align		4
        /*0000*/ 	.byte	0x04, 0x37
        /*0002*/ 	.short	(.L_23 - .L_22)
.L_22:
        /*0004*/ 	.word	0x00000082


	//----- nvinfo : EIATTR_KPARAM_INFO
	.align		4
.L_23:
        /*0008*/ 	.byte	0x04, 0x17
        /*000a*/ 	.short	(.L_25 - .L_24)
.L_24:
        /*000c*/ 	.word	0x00000000
        /*0010*/ 	.short	0x0000
        /*0012*/ 	.short	0x0070
        /*0014*/ 	.byte	0x00, 0xf0, 0x01, 0x20


	//----- nvinfo : EIATTR_SPARSE_MMA_MASK
	.align		4
.L_25:
        /*0018*/ 	.byte	0x03, 0x50
        /*001a*/ 	.short	0x0000


	//----- nvinfo : EIATTR_MAXREG_COUNT
	.align		4
        /*001c*/ 	.byte	0x03, 0x1b
        /*001e*/ 	.short	0x00a8


	//----- nvinfo : EIATTR_NUM_BARRIERS
	.align		4
        /*0020*/ 	.byte	0x02, 0x4c
        /*0022*/ 	.byte	0x02
	.zero		1


	//----- nvinfo : EIATTR_EXTERNS
	.align		4
        /*0024*/ 	.byte	0x04, 0x0f
        /*0026*/ 	.short	(.L_27 - .L_26)


	//   ....[0]....
	.align		4
.L_26:
        /*0028*/ 	.word	index@(__assertfail)


	//----- nvinfo : EIATTR_MERCURY_ISA_VERSION
	.align		4
.L_27:
        /*002c*/ 	.byte	0x03, 0x5f
        /*002e*/ 	.short	0x0101


	//----- nvinfo : EIATTR_INT_WARP_WIDE_INSTR_OFFSETS
	.align		4
        /*0030*/ 	.byte	0x04, 0x31
        /*0032*/ 	.short	(.L_29 - .L_28)


	//   ....[0]....
.L_28:
        /*0034*/ 	.word	0x000006f0


	//   ....[1]....
        /*0038*/ 	.word	0x00000700


	//   ....[2]....
        /*003c*/ 	.word	0x00000710


	//   ....[3]....
        /*0040*/ 	.word	0x00000720


	//   ....[4]....
        /*0044*/ 	.word	0x00000790


	//----- nvinfo : EIATTR_COOP_GROUP_MASK_REGIDS
	.align		4
.L_29:
        /*0048*/ 	.byte	0x04, 0x29
        /*004a*/ 	.short	(.L_31 - .L_30)


	//   ....[0]....
.L_30:
        /*004c*/ 	.word	0xffffffff


	//   ....[1]....
        /*0050*/ 	.word	0xffffffff


	//   ....[2]....
        /*0054*/ 	.word	0xffffffff


	//   ....[3]....
        /*0058*/ 	.word	0xffffffff


	//   ....[4]....
        /*005c*/ 	.word	0xffffffff


	//   ....[5]....
        /*0060*/ 	.word	0xffffffff


	//   ....[6]....
        /*0064*/ 	.word	0xffffffff


	//   ....[7]....
        /*0068*/ 	.word	0xffffffff


	//   ....[8]....
        /*006c*/ 	.word	0xffffffff


	//   ....[9]....
        /*0070*/ 	.word	0xffffffff


	//   ....[10]....
        /*0074*/ 	.word	0xffffffff


	//   ....[11]....
        /*0078*/ 	.word	0xffffffff


	//   ....[12]....
        /*007c*/ 	.word	0xffffffff


	//   ....[13]....
        /*0080*/ 	.word	0xffffffff


	//   ....[14]....
        /*0084*/ 	.word	0xffffffff


	//   ....[15]....
        /*0088*/ 	.word	0xffffffff


	//   ....[16]....
        /*008c*/ 	.word	0xffffffff


	//   ....[17]....
        /*0090*/ 	.word	0xffffffff


	//   ....[18]....
        /*0094*/ 	.word	0xffffffff


	//   ....[19]....
        /*0098*/ 	.word	0xffffffff


	//   ....[20]....
        /*009c*/ 	.word	0xffffffff


	//   ....[21]....
        /*00a0*/ 	.word	0xffffffff


	//----- nvinfo : EIATTR_COOP_GROUP_INSTR_OFFSETS
	.align		4
.L_31:
        /*00a4*/ 	.byte	0x04, 0x28
        /*00a6*/ 	.short	(.L_33 - .L_32)


	//   ....[0]....
.L_32:
        /*00a8*/ 	.word	0x00000050


	//   ....[1]....
        /*00ac*/ 	.word	0x00000080


	//   ....[2]....
        /*00b0*/ 	.word	0x000001b0


	//   ....[3]....
        /*00b4*/ 	.word	0x00000370


	//   ....[4]....
        /*00b8*/ 	.word	0x00000530


	//   ....[5]....
        /*00bc*/ 	.word	0x00000690


	//   ....[6]....
        /*00c0*/ 	.word	0x000024c0


	//   ....[7]....
        /*00c4*/ 	.word	0x00002560


	//   ....[8]....
        /*00c8*/ 	.word	0x00003a40


	//   ....[9]....
        /*00cc*/ 	.word	0x00003b60


	//   ....[10]....
        /*00d0*/ 	.word	0x00006ad0


	//   ....[11]....
        /*00d4*/ 	.word	0x00006af0


	//   ....[12]....
        /*00d8*/ 	.word	0x00008020


	//   ....[13]....
        /*00dc*/ 	.word	0x00008150


	//   ....[14]....
        /*00e0*/ 	.word	0x0000c1f0


	//   ....[15]....
        /*00e4*/ 	.word	0x0000c2f0


	//   ....[16]....
        /*00e8*/ 	.word	0x0000dc80


	//   ....[17]....
        /*00ec*/ 	.word	0x0000ddd0


	//   ....[18]....
        /*00f0*/ 	.word	0x00010a90


	//   ....[19]....
        /*00f4*/ 	.word	0x00010ad0


	//   ....[20]....
        /*00f8*/ 	.word	0x00010b10


	//   ....[21]....
        /*00fc*/ 	.word	0x00010b30


	//----- nvinfo : EIATTR_REG_RECONFIG
	.align		4
.L_33:
        /*0100*/ 	.byte	0x01, 0x54
	.zero		2


	//----- nvinfo : EIATTR_SYSCALL_OFFSETS
	.align		4
        /*0104*/ 	.byte	0x04, 0x46
        /*0106*/ 	.short	(.L_35 - .L_34)


	//   ....[0]....
.L_34:
        /*0108*/ 	.word	0x000113f0


	//   ....[1]....
        /*010c*/ 	.word	0x00011550


	//----- nvinfo : EIATTR_MBARRIER_INSTR_OFFSETS
	.align		4
.L_35:
        /*0110*/ 	.byte	0x04, 0x39
        /*0112*/ 	.short	(.L_37 - .L_36)


	//   ....[0]....
.L_36:
        /*0114*/ 	.word	0x00000320
        /*0118*/ 	.word	0x000000ff
        /*011c*/ 	.word	0x00016050
        /*0120*/ 	.short	0x0100
        /*0122*/ 	.byte	0x0b
	.zero		1


	//   ....[1]....
        /*0124*/ 	.word	0x00000330
        /*0128*/ 	.word	0x000000ff
        /*012c*/ 	.word	0x00016060
        /*0130*/ 	.short	0x0100
        /*0132*/ 	.byte	0x0b
	.zero		1


	//   ....[2]....
        /*0134*/ 	.word	0x00000340
        /*0138*/ 	.word	0x000000ff
        /*013c*/ 	.word	0x00016058
        /*0140*/ 	.short	0x0100
        /*0142*/ 	.byte	0x0b
	.zero		1


	//   ....[3]....
        /*0144*/ 	.word	0x00000350
        /*0148*/ 	.word	0x000000ff
        /*014c*/ 	.word	0x00016068
        /*0150*/ 	.short	0x0100
        /*0152*/ 	.byte	0x0b
	.zero		1


	//   ....[4]....
        /*0154*/ 	.word	0x00000480
        /*0158*/ 	.word	0x000000ff
        /*015c*/ 	.word	0x00016000
        /*0160*/ 	.short	0x0100
        /*0162*/ 	.byte	0x0b
	.zero		1


	//   ....[5]....
        /*0164*/ 	.word	0x00000490
        /*0168*/ 	.word	0x000000ff
        /*016c*/ 	.word	0x00016028
        /*0170*/ 	.short	0x0100
        /*0172*/ 	.byte	0x0b
	.zero		1


	//   ....[6]....
        /*0174*/ 	.word	0x000004a0
        /*0178*/ 	.word	0x000000ff
        /*017c*/ 	.word	0x00016008
        /*0180*/ 	.short	0x0100
        /*0182*/ 	.byte	0x0b
	.zero		1


	//   ....[7]....
        /*0184*/ 	.word	0x000004b0
        /*0188*/ 	.word	0x000000ff
        /*018c*/ 	.word	0x00016030
        /*0190*/ 	.short	0x0100
        /*0192*/ 	.byte	0x0b
	.zero		1


	//   ....[8]....
        /*0194*/ 	.word	0x000004c0
        /*0198*/ 	.word	0x000000ff
        /*019c*/ 	.word	0x00016010
        /*01a0*/ 	.short	0x0100
        /*01a2*/ 	.byte	0x0b
	.zero		1


	//   ....[9]....
        /*01a4*/ 	.word	0x000004d0
        /*01a8*/ 	.word	0x000000ff
        /*01ac*/ 	.word	0x00016038
        /*01b0*/ 	.short	0x0100
        /*01b2*/ 	.byte	0x0b
	.zero		1


	//   ....[10]....
        /*01b4*/ 	.word	0x000004e0
        /*01b8*/ 	.word	0x000000ff
        /*01bc*/ 	.word	0x00016018
        /*01c0*/ 	.short	0x0100
        /*01c2*/ 	.byte	0x0b
	.zero		1


	//   ....[11]....
        /*01c4*/ 	.word	0x000004f0
        /*01c8*/ 	.word	0x000000ff
        /*01cc*/ 	.word	0x00016040
        /*01d0*/ 	.short	0x0100
        /*01d2*/ 	.byte	0x0b
	.zero		1


	//   ....[12]....
        /*01d4*/ 	.word	0x00000500
        /*01d8*/ 	.word	0x000000ff
        /*01dc*/ 	.word	0x00016020
        /*01e0*/ 	.short	0x0100
        /*01e2*/ 	.byte	0x0b
	.zero		1


	//   ....[13]....
        /*01e4*/ 	.word	0x00000510
        /*01e8*/ 	.word	0x000000ff
        /*01ec*/ 	.word	0x00016048
        /*01f0*/ 	.short	0x0100
        /*01f2*/ 	.byte	0x0b
	.zero		1


	//   ....[14]....
        /*01f4*/ 	.word	0x00000640
        /*01f8*/ 	.word	0x000000ff
        /*01fc*/ 	.word	0x00016070
        /*0200*/ 	.short	0x0100
        /*0202*/ 	.byte	0x0b
	.zero		1


	//   ....[15]....
        /*0204*/ 	.word	0x00000650
        /*0208*/ 	.word	0x000000ff
        /*020c*/ 	.word	0x00016080
        /*0210*/ 	.short	0x0100
        /*0212*/ 	.byte	0x0b
	.zero		1


	//   ....[16]....
        /*0214*/ 	.word	0x00000660
        /*0218*/ 	.word	0x000000ff
        /*021c*/ 	.word	0x00016078
        /*0220*/ 	.short	0x0100
        /*0222*/ 	.byte	0x0b
	.zero		1


	//   ....[17]....
        /*0224*/ 	.word	0x00000670
        /*0228*/ 	.word	0x000000ff
        /*022c*/ 	.word	0x00016088
        /*0230*/ 	.short	0x0100
        /*0232*/ 	.byte	0x0b
	.zero		1


	//   ....[18]....
        /*0234*/ 	.word	0x000007b0
        /*0238*/ 	.word	0x000000ff
        /*023c*/ 	.word	0x00016090
        /*0240*/ 	.short	0x0100
        /*0242*/ 	.byte	0x08
	.zero		1


	//   ....[19]....
        /*0244*/ 	.word	0x000007c0
        /*0248*/ 	.word	0x000000ff
        /*024c*/ 	.word	0x00016098
        /*0250*/ 	.short	0x0100
        /*0252*/ 	.byte	0x08
	.zero		1


	//   ....[20]....
        /*0254*/ 	.word	0x000007d0
        /*0258*/ 	.word	0x000000ff
        /*025c*/ 	.word	0x000160a0
        /*0260*/ 	.short	0x0100
        /*0262*/ 	.byte	0x08
	.zero		1


	//   ....[21]....
        /*0264*/ 	.word	0x000007e0
        /*0268*/ 	.word	0x000000ff
        /*026c*/ 	.word	0x000160a8
        /*0270*/ 	.short	0x0100
        /*0272*/ 	.byte	0x08
	.zero		1


	//   ....[22]....
        /*0274*/ 	.word	0x000008e0
        /*0278*/ 	.word	0x000000ff
        /*027c*/ 	.word	0x000160c0
        /*0280*/ 	.short	0x0100
        /*0282*/ 	.byte	0x0b
	.zero		1


	//   ....[23]....
        /*0284*/ 	.word	0x000008f0
        /*0288*/ 	.word	0x000000ff
        /*028c*/ 	.word	0x000160c8
        /*0290*/ 	.short	0x0100
        /*0292*/ 	.byte	0x0b
	.zero		1


	//   ....[24]....
        /*0294*/ 	.word	0x00000e90
        /*0298*/ 	.word	0x000000ff
        /*029c*/ 	.word	0x00016050
        /*02a0*/ 	.short	0x010a
        /*02a2*/ 	.byte	0x06
	.zero		1


	//   ....[25]....
        /*02a4*/ 	.word	0x00000f20
        /*02a8*/ 	.word	0x000000ff
        /*02ac*/ 	.word	0x00016000
        /*02b0*/ 	.short	0x010a
        /*02b2*/ 	.byte	0x26
	.zero		1


	//   ....[26]....
        /*02b4*/ 	.word	0x00000f70
        /*02b8*/ 	.word	0x000000ff
        /*02bc*/ 	.word	0xfffffff8
        /*02c0*/ 	.short	0x010a
        /*02c2*/ 	.byte	0x0f
	.zero		1


	//   ....[27]....
        /*02c4*/ 	.word	0x00005a70
        /*02c8*/ 	.word	0x00000006
        /*02cc*/ 	.word	0x00000000
        /*02d0*/ 	.short	0x0101
        /*02d2*/ 	.byte	0x0d
	.zero		1


	//   ....[28]....
        /*02d4*/ 	.word	0x00005e80
        /*02d8*/ 	.word	0x000000ff
        /*02dc*/ 	.word	0x00016008
        /*02e0*/ 	.short	0x010a
        /*02e2*/ 	.byte	0x26
	.zero		1


	//   ....[29]....
        /*02e4*/ 	.word	0x00006440
        /*02e8*/ 	.word	0x000000ff
        /*02ec*/ 	.word	0x00000000
        /*02f0*/ 	.short	0x0101
        /*02f2*/ 	.byte	0x06
	.zero		1


	//   ....[30]....
        /*02f4*/ 	.word	0x00006590
        /*02f8*/ 	.word	0x000000ff
        /*02fc*/ 	.word	0x00016000
        /*0300*/ 	.short	0x010a
        /*0302*/ 	.byte	0x06
	.zero		1


	//   ....[31]....
        /*0304*/ 	.word	0x0000a1d0
        /*0308*/ 	.word	0x000000ff
        /*030c*/ 	.word	0x00016000
        /*0310*/ 	.short	0x010a
        /*0312*/ 	.byte	0x07
	.zero		1


	//   ....[32]....
        /*0314*/ 	.word	0x0000a5b0
        /*0318*/ 	.word	0x000000ff
        /*031c*/ 	.word	0x00016000
        /*0320*/ 	.short	0x010a
        /*0322*/ 	.byte	0x07
	.zero		1


	//   ....[33]....
        /*0324*/ 	.word	0x0000ac10
        /*0328*/ 	.word	0x000000ff
        /*032c*/ 	.word	0x00000000
        /*0330*/ 	.short	0x0101
        /*0332*/ 	.byte	0x07
	.zero		1


	//   ....[34]....
        /*0334*/ 	.word	0x0000acc0
        /*0338*/ 	.word	0x000000ff
        /*033c*/ 	.word	0x00000000
        /*0340*/ 	.short	0x0101
        /*0342*/ 	.byte	0x07
	.zero		1


	//   ....[35]....
        /*0344*/ 	.word	0x0000ae60
        /*0348*/ 	.word	0x000000ff
        /*034c*/ 	.word	0x00016000
        /*0350*/ 	.short	0x010a
        /*0352*/ 	.byte	0x06
	.zero		1


	//   ....[36]....
        /*0354*/ 	.word	0x0000ff90
        /*0358*/ 	.word	0x000000ff
        /*035c*/ 	.word	0x00016000
        /*0360*/ 	.short	0x010a
        /*0362*/ 	.byte	0x07
	.zero		1


	//   ....[37]....
        /*0364*/ 	.word	0x00010270
        /*0368*/ 	.word	0x000000ff
        /*036c*/ 	.word	0x00016000
        /*0370*/ 	.short	0x010a
        /*0372*/ 	.byte	0x07
	.zero		1


	//   ....[38]....
        /*0374*/ 	.word	0x000108d0
        /*0378*/ 	.word	0x000000ff
        /*037c*/ 	.word	0x00000000
        /*0380*/ 	.short	0x0101
        /*0382*/ 	.byte	0x07
	.zero		1


	//   ....[39]....
        /*0384*/ 	.word	0x00010980
        /*0388*/ 	.word	0x000000ff
        /*038c*/ 	.word	0x00000000
        /*0390*/ 	.short	0x0101
        /*0392*/ 	.byte	0x07
	.zero		1


	//   ....[40]....
        /*0394*/ 	.word	0x00010f90
        /*0398*/ 	.word	0x000000ff
        /*039c*/ 	.word	0x00000008
        /*03a0*/ 	.short	0x010a
        /*03a2*/ 	.byte	0x0f
	.zero		1


	//   ....[41]....
        /*03a4*/ 	.word	0x00011a50
        /*03a8*/ 	.word	0x00000000
        /*03ac*/ 	.word	0x00016090
        /*03b0*/ 	.short	0x0101
        /*03b2*/ 	.byte	0x26
	.zero		1


	//   ....[42]....
        /*03b4*/ 	.word	0x00011c20
        /*03b8*/ 	.word	0x00000004
        /*03bc*/ 	.word	0x00016060
        /*03c0*/ 	.short	0x010a
        /*03c2*/ 	.byte	0x3f
	.zero		1


	//   ....[43]....
        /*03c4*/ 	.word	0x00011e70
        /*03c8*/ 	.word	0x00000005
        /*03cc*/ 	.word	0x00016028
        /*03d0*/ 	.short	0x010a
        /*03d2*/ 	.byte	0x3f
	.zero		1


	//   ....[44]....
        /*03d4*/ 	.word	0x000120b0
        /*03d8*/ 	.word	0x00000004
        /*03dc*/ 	.word	0x00016060
        /*03e0*/ 	.short	0x010a
        /*03e2*/ 	.byte	0x3f
	.zero		1


	//   ....[45]....
        /*03e4*/ 	.word	0x00012320
        /*03e8*/ 	.word	0x00000003
        /*03ec*/ 	.word	0x00016028
        /*03f0*/ 	.short	0x010a
        /*03f2*/ 	.byte	0x3f
	.zero		1


	//   ....[46]....
        /*03f4*/ 	.word	0x00012630
        /*03f8*/ 	.word	0x00000007
        /*03fc*/ 	.word	0x00016028
        /*0400*/ 	.short	0x010a
        /*0402*/ 	.byte	0x3f
	.zero		1


	//   ....[47]....
        /*0404*/ 	.word	0x000128a0
        /*0408*/ 	.word	0x00000004
        /*040c*/ 	.word	0x00016028
        /*0410*/ 	.short	0x010a
        /*0412*/ 	.byte	0x3f
	.zero		1


	//   ....[48]....
        /*0414*/ 	.word	0x00012b00
        /*0418*/ 	.word	0x00000005
        /*041c*/ 	.word	0x00016050
        /*0420*/ 	.short	0x010a
        /*0422*/ 	.byte	0x3f
	.zero		1


	//   ....[49]....
        /*0424*/ 	.word	0x00012b60
        /*0428*/ 	.word	0x00000005
        /*042c*/ 	.word	0x00016000
        /*0430*/ 	.short	0x010a
        /*0432*/ 	.byte	0x3f
	.zero		1


	//   ....[50]....
        /*0434*/ 	.word	0x00012bc0
        /*0438*/ 	.word	0x00000005
        /*043c*/ 	.word	0xfffffff8
        /*0440*/ 	.short	0x010a
        /*0442*/ 	.byte	0x3f
	.zero		1


	//   ....[51]....
        /*0444*/ 	.word	0x00012c20
        /*0448*/ 	.word	0x00000009
        /*044c*/ 	.word	0x00016008
        /*0450*/ 	.short	0x010a
        /*0452*/ 	.byte	0x3f
	.zero		1


	//   ....[52]....
        /*0454*/ 	.word	0x00012c80
        /*0458*/ 	.word	0x00000008
        /*045c*/ 	.word	0x00016000
        /*0460*/ 	.short	0x010a
        /*0462*/ 	.byte	0x3f
	.zero		1


	//   ....[53]....
        /*0464*/ 	.word	0x00012ce0
        /*0468*/ 	.word	0x00000008
        /*046c*/ 	.word	0x00016000
        /*0470*/ 	.short	0x010a
        /*0472*/ 	.byte	0x3f
	.zero		1


	//   ....[54]....
        /*0474*/ 	.word	0x00012d40
        /*0478*/ 	.word	0x0000000c
        /*047c*/ 	.word	0x00016000
        /*0480*/ 	.short	0x010a
        /*0482*/ 	.byte	0x3f
	.zero		1


	//   ....[55]....
        /*0484*/ 	.word	0x00012da0
        /*0488*/ 	.word	0x00000008
        /*048c*/ 	.word	0x00016000
        /*0490*/ 	.short	0x010a
        /*0492*/ 	.byte	0x3f
	.zero		1


	//   ....[56]....
        /*0494*/ 	.word	0x00012e00
        /*0498*/ 	.word	0x00000003
        /*049c*/ 	.word	0x00000008
        /*04a0*/ 	.short	0x010a
        /*04a2*/ 	.byte	0x3f
	.zero		1


	//   ....[57]....
        /*04a4*/ 	.word	0x00012e50
        /*04a8*/ 	.word	0x00000004
        /*04ac*/ 	.word	0x00016060
        /*04b0*/ 	.short	0x010a
        /*04b2*/ 	.byte	0x3f
	.zero		1


	//   ....[58]....
        /*04b4*/ 	.word	0x00012ea0
        /*04b8*/ 	.word	0x00000005
        /*04bc*/ 	.word	0x00016028
        /*04c0*/ 	.short	0x010a
        /*04c2*/ 	.byte	0x3f
	.zero		1


	//   ....[59]....
        /*04c4*/ 	.word	0x00012ef0
        /*04c8*/ 	.word	0x00000004
        /*04cc*/ 	.word	0x00016060
        /*04d0*/ 	.short	0x010a
        /*04d2*/ 	.byte	0x3f
	.zero		1


	//   ....[60]....
        /*04d4*/ 	.word	0x00012f40
        /*04d8*/ 	.word	0x00000003
        /*04dc*/ 	.word	0x00016028
        /*04e0*/ 	.short	0x010a
        /*04e2*/ 	.byte	0x3f
	.zero		1


	//   ....[61]....
        /*04e4*/ 	.word	0x00012f90
        /*04e8*/ 	.word	0x00000007
        /*04ec*/ 	.word	0x00016028
        /*04f0*/ 	.short	0x010a
        /*04f2*/ 	.byte	0x3f
	.zero		1


	//   ....[62]....
        /*04f4*/ 	.word	0x00012fe0
        /*04f8*/ 	.word	0x00000004
        /*04fc*/ 	.word	0x00016028
        /*0500*/ 	.short	0x010a
        /*0502*/ 	.byte	0x3f
	.zero		1


	//----- nvinfo : EIATTR_NUM_MBARRIERS
	.align		4
.L_37:
        /*0504*/ 	.byte	0x03, 0x38
        /*0506*/ 	.short	0x0018


	//----- nvinfo : EIATTR_EXIT_INSTR_OFFSETS
	.align		4
        /*0508*/ 	.byte	0x04, 0x1c
        /*050a*/ 	.short	(.L_39 - .L_38)


	//   ....[0]....
.L_38:
        /*050c*/ 	.word	0x00000990


	//   ....[1]....
        /*0510*/ 	.word	0x00011a60


	//   ....[2]....
        /*0514*/ 	.word	0x00011aa0


	//   ....[3]....
        /*0518*/ 	.word	0x00012530


	//   ....[4]....
        /*051c*/ 	.word	0x00012ae0


	//----- nvinfo : EIATTR_MAX_THREADS
	.align		4
.L_39:
        /*0520*/ 	.byte	0x04, 0x05
        /*0522*/ 	.short	(.L_41 - .L_40)
.L_40:
        /*0524*/ 	.word	0x00000180
        /*0528*/ 	.word	0x00000001
        /*052c*/ 	.word	0x00000001


	//----- nvinfo : EIATTR_CRS_STACK_SIZE
	.align		4
.L_41:
        /*0530*/ 	.byte	0x04, 0x1e
        /*0532*/ 	.short	(.L_43 - .L_42)
.L_42:
        /*0534*/ 	.word	0x00000000


	//----- nvinfo : EIATTR_CBANK_PARAM_SIZE
	.align		4
.L_43:
        /*0538*/ 	.byte	0x03, 0x19
        /*053a*/ 	.short	0x0870


	//----- nvinfo : EIATTR_PARAM_CBANK
	.align		4
        /*053c*/ 	.byte	0x04, 0x0a
        /*053e*/ 	.short	(.L_45 - .L_44)
	.align		4
.L_44:
        /*0540*/ 	.word	index@(.nv.constant0._ZN7cutlass13device_kernelINS_4fmha6kernel28FmhaKernelTmaWarpSpecializedINS1_10collective30FmhaMainloopTmaWarpSpecializedINS_10bfloat16_tEffN4cute5tupleIJNS7_1CILi128EEENS9_ILi256EEENS9_ILi32EEEEEENS8_IJiNS9_ILi1EEENS8_IJiiEEEEEESG_SG_NS4_12CausalFusionEJEEENS4_15FmhaFwdEpilogueIS6_fNS8_IJNS9_ILi64EEESC_SB_EEEEENS2_23IndividualTileSchedulerEJEEEEEvNT_6ParamsE)
        /*0544*/ 	.short	0x0210
        /*0546*/ 	.short	0x0870


	//----- nvinfo : EIATTR_SW_WAR
	.align		4
.L_45:
        /*0548*/ 	.byte	0x04, 0x36
        /*054a*/ 	.short	(.L_47 - .L_46)
.L_46:
        /*054c*/ 	.word	0x00000008
.L_47:


//--------------------- .nv.callgraph             --------------------------
	.section	.nv.callgraph,"",@"SHT_CUDA_CALLGRAPH"
	.align	4
	.sectionentsize	8
	.align		4
        /*0000*/ 	.word	0x00000000
	.align		4
        /*0004*/ 	.word	0xffffffff
	.align		4
        /*0008*/ 	.word	index@(_ZN7cutlass13device_kernelINS_4fmha6kernel28FmhaKernelTmaWarpSpecializedINS1_10collective30FmhaMainloopTmaWarpSpecializedINS_10bfloat16_tEffN4cute5tupleIJNS7_1CILi128EEENS9_ILi256EEENS9_ILi32EEEEEENS8_IJiNS9_ILi1EEENS8_IJiiEEEEEESG_SG_NS4_12CausalFusionEJEEENS4_15FmhaFwdEpilogueIS6_fNS8_IJNS9_ILi64EEESC_SB_EEEEENS2_23IndividualTileSchedulerEJEEEEEvNT_6ParamsE)
	.align		4
        /*000c*/ 	.word	index@(__assertfail)
	.align		4
        /*0010*/ 	.word	0x00000000
	.align		4
        /*0014*/ 	.word	0xfffffffe
	.align		4
        /*0018*/ 	.word	0x00000000
	.align		4
        /*001c*/ 	.word	0xfffffffd
	.align		4
        /*0020*/ 	.word	0x00000000
	.align		4
        /*0024*/ 	.word	0xfffffffc


//--------------------- .nv.constant4             --------------------------
	.section	.nv.constant4,"a",@progbits
	.align	8
	.align		8
.nv.constant4:
        /*0000*/ 	.dword	__assertfail
	.align		8
        /*0008*/ 	.dword	__unnamed_1
	.align		8
        /*0010*/ 	.dword	_ZN39_INTERNAL_87fe1258_4_k_cu_92814587_29824cuda3std3__45__cpo5beginE
	.align		8
        /*0018*/ 	.dword	_ZN39_INTERNAL_87fe1258_4_k_cu_92814587_29824cuda3std3__45__cpo3endE
	.align		8
        /*0020*/ 	.dword	_ZN39_INTERNAL_87fe1258_4_k_cu_92814587_29824cuda3std3__45__cpo6cbeginE
	.align		8
        /*0028*/ 	.dword	_ZN39_INTERNAL_87fe1258_4_k_cu_92814587_29824cuda3std3__45__cpo4cendE
	.align		8
        /*0030*/ 	.dword	_ZN39_INTERNAL_87fe1258_4_k_cu_92814587_29824cuda3std3__441_GLOBAL__N__87fe1258_4_k_cu_92814587_29826ignoreE
	.align		8
        /*0038*/ 	.dword	_ZN39_INTERNAL_87fe1258_4_k_cu_92814587_29824cuda3std3__419piecewise_constructE
	.align		8
        /*0040*/ 	.dword	_ZN39_INTERNAL_87fe1258_4_k_cu_92814587_29824cuda3std3__48in_placeE
	.align		8
        /*0048*/ 	.dword	_ZN39_INTERNAL_87fe1258_4_k_cu_92814587_29824cuda3std6ranges3__45__cpo4swapE
	.align		8
        /*0050*/ 	.dword	_ZN39_INTERNAL_87fe1258_4_k_cu_92814587_29824cuda3std6ranges3__45__cpo9iter_moveE
	.align		8
        /*0058*/ 	.dword	_ZN39_INTERNAL_87fe1258_4_k_cu_92814587_29824cute7productE
	.align		8
        /*0060*/ 	.dword	_ZN39_INTERNAL_87fe1258_4_k_cu_92814587_29824cute1_E
	.align		8
        /*0068*/ 	.dword	$str$24
	.align		8
        /*0070*/ 	.dword	$str$25


//--------------------- .text._ZN7cutlass13device_kernelINS_4fmha6kernel28FmhaKernelTmaWarpSpecializedINS1_10collective30FmhaMainloopTmaWarpSpecializedINS_10bfloat16_tEffN4cute5tupleIJNS7_1CILi128EEENS9_ILi256EEENS9_ILi32EEEEEENS8_IJiNS9_ILi1EEENS8_IJiiEEEEEESG_SG_NS4_12CausalFusionEJEEENS4_15FmhaFwdEpilogueIS6_fNS8_IJNS9_ILi64EEESC_SB_EEEEENS2_23IndividualTileSchedulerEJEEEEEvNT_6ParamsE --------------------------
	.section	.text._ZN7cutlass13device_kernelINS_4fmha6kernel28FmhaKernelTmaWarpSpecializedINS1_10collective30FmhaMainloopTmaWarpSpecializedINS_10bfloat16_tEffN4cute5tupleIJNS7_1CILi128EEENS9_ILi256EEENS9_ILi32EEEEEENS8_IJiNS9_ILi1EEENS8_IJiiEEEEEESG_SG_NS4_12CausalFusionEJEEENS4_15FmhaFwdEpilogueIS6_fNS8_IJNS9_ILi64EEESC_SB_EEEEENS2_23IndividualTileSchedulerEJEEEEEvNT_6ParamsE,"ax",@progbits
	.align	128
.text._ZN7cutlass13device_kernelINS_4fmha6kernel28FmhaKernelTmaWarpSpecializedINS1_10collective30FmhaMainloopTmaWarpSpecializedINS_10bfloat16_tEffN4cute5tupleIJNS7_1CILi128EEENS9_ILi256EEENS9_ILi32EEEEEENS8_IJiNS9_ILi1EEENS8_IJiiEEEEEESG_SG_NS4_12CausalFusionEJEEENS4_15FmhaFwdEpilogueIS6_fNS8_IJNS9_ILi64EEESC_SB_EEEEENS2_23IndividualTileSchedulerEJEEEEEvNT_6ParamsE:
        .type           _ZN7cutlass13device_kernelINS_4fmha6kernel28FmhaKernelTmaWarpSpecializedINS1_10collective30FmhaMainloopTmaWarpSpecializedINS_10bfloat16_tEffN4cute5tupleIJNS7_1CILi128EEENS9_ILi256EEENS9_ILi32EEEEEENS8_IJiNS9_ILi1EEENS8_IJiiEEEEEESG_SG_NS4_12CausalFusionEJEEENS4_15FmhaFwdEpilogueIS6_fNS8_IJNS9_ILi64EEESC_SB_EEEEENS2_23IndividualTileSchedulerEJEEEEEvNT_6ParamsE,@function
        .size           _ZN7cutlass13device_kernelINS_4fmha6kernel28FmhaKernelTmaWarpSpecializedINS1_10collective30FmhaMainloopTmaWarpSpecializedINS_10bfloat16_tEffN4cute5tupleIJNS7_1CILi128EEENS9_ILi256EEENS9_ILi32EEEEEENS8_IJiNS9_ILi1EEENS8_IJiiEEEEEESG_SG_NS4_12CausalFusionEJEEENS4_15FmhaFwdEpilogueIS6_fNS8_IJNS9_ILi64EEESC_SB_EEEEENS2_23IndividualTileSchedulerEJEEEEEvNT_6ParamsE,(.L_x_117 - _ZN7cutlass13device_kernelINS_4fmha6kernel28FmhaKernelTmaWarpSpecializedINS1_10collective30FmhaMainloopTmaWarpSpecializedINS_10bfloat16_tEffN4cute5tupleIJNS7_1CILi128EEENS9_ILi256EEENS9_ILi32EEEEEENS8_IJiNS9_ILi1EEENS8_IJiiEEEEEESG_SG_NS4_12CausalFusionEJEEENS4_15FmhaFwdEpilogueIS6_fNS8_IJNS9_ILi64EEESC_SB_EEEEENS2_23IndividualTileSchedulerEJEEEEEvNT_6ParamsE)
        .other          _ZN7cutlass13device_kernelINS_4fmha6kernel28FmhaKernelTmaWarpSpecializedINS1_10collective30FmhaMainloopTmaWarpSpecializedINS_10bfloat16_tEffN4cute5tupleIJNS7_1CILi128EEENS9_ILi256EEENS9_ILi32EEEEEENS8_IJiNS9_ILi1EEENS8_IJiiEEEEEESG_SG_NS4_12CausalFusionEJEEENS4_15FmhaFwdEpilogueIS6_fNS8_IJNS9_ILi64EEESC_SB_EEEEENS2_23IndividualTileSchedulerEJEEEEEvNT_6ParamsE,@"STO_CUDA_ENTRY STV_DEFAULT"
_ZN7cutlass13device_kernelINS_4fmha6kernel28FmhaKernelTmaWarpSpecializedINS1_10collective30FmhaMainloopTmaWarpSpecializedINS_10bfloat16_tEffN4cute5tupleIJNS7_1CILi128EEENS9_ILi256EEENS9_ILi32EEEEEENS8_IJiNS9_ILi1EEENS8_IJiiEEEEEESG_SG_NS4_12CausalFusionEJEEENS4_15FmhaFwdEpilogueIS6_fNS8_IJNS9_ILi64EEESC_SB_EEEEENS2_23IndividualTileSchedulerEJEEEEEvNT_6ParamsE:
[----:B------:R-:W1:Y:S01]  /*0000*/  LDC R1, c[0x0][0x28] ;  /* 0x00000a00ff017b82 */ /* 0x000e620000000800 */
[----:B------:R-:W2:Y:S01]  /*0010*/  S2R R0, SR_TID.X ;  /* 0x0000000000007919 */ /* 0x000ea20000002100 */
[----:B------:R-:W-:Y:S01]  /*0020*/  ELECT P1, URZ, PT ;  /* 0x00000000003f782f */ /* 0x000fe20003820000 */
[----:B------:R-:W-:Y:S01]  /*0030*/  BSSY B0, `(.L_x_0) ;  /* 0x0000017000007945 */ /* 0x000fe20003800000 */
[----:B--2---:R-:W-:-:S05]  /*0040*/  SHF.R.U32.HI R2, RZ, 0x5, R0 ;  /* 0x00000005ff027819 */ /* 0x004fca0000011600 */
[----:B------:R-:W2:Y:S02]  /*0050*/  SHFL.IDX PT, R3, R2, RZ, 0x1f ;  /* 0x00001fff02037589 */ /* 0x000ea400000e0000 */
[----:B--2---:R-:W-:Y:S02]  /*0060*/  R2UR UR4, R3 ;  /* 0x00000000030472ca */ /* 0x004fe400000e0000 */
[----:B------:R-:W-:-:S06]  /*0070*/  SHF.R.U32.HI R3, RZ, 0x7, R0 ;  /* 0x00000007ff037819 */ /* 0x000fcc0000011600 */
[----:B------:R-:W2:Y:S05]  /*0080*/  SHFL.IDX PT, R3, R3, RZ, 0x1f ;  /* 0x00001fff03037589 */ /* 0x000eaa00000e0000 */
[----:B------:R-:W-:Y:S02]  /*0090*/  USHF.R.S32.HI UR5, URZ, 0x1f, UR4 ;  /* 0x0000001f3f057899 */ /* 0x000fe40008011404 */
[----:B------:R-:W-:Y:S02]  /*00a0*/  ISETP.NE.OR P0, PT, RZ, UR4, !P1 ;  /* 0x00000004ff007c0c */ /* 0x000fe4000cf05670 */
[----:B------:R-:W-:-:S04]  /*00b0*/  ULEA.HI UR5, UR5, UR4, URZ, 0x2 ;  /* 0x0000000405057291 */ /* 0x000fc8000f8f103f */
[----:B------:R-:W-:-:S04]  /*00c0*/  ULOP3.LUT UR5, UR5, 0xfffffffc, URZ, 0xc0, !UPT ;  /* 0xfffffffc05057892 */ /* 0x000fc8000f8ec03f */
[----:B------:R-:W-:-:S03]  /*00d0*/  UIADD3 UR10, UR4, -UR5, URZ ;  /* 0x80000005040a7290 */ /* 0x000fc6000fffe03f */
[----:B-1----:R-:W-:Y:S09]  /*00e0*/  @P0 BRA `(.L_x_1) ;  /* 0x00000000002c0947 */ /* 0x002ff20003800000 */
[----:B------:R-:W-:Y:S02]  /*00f0*/  ULDC.64 UR4, c[0x0][0x198] ;  /* 0x0000660000047ab9 */ /* 0x000fe40000000a00 */
[----:B------:R-:W-:Y:S02]  /*0100*/  UIADD3 UR6, UP0, UR4, 0xf0, URZ ;  /* 0x000000f004067890 */ /* 0x000fe4000ff1e03f */
[----:B------:R-:W-:Y:S02]  /*0110*/  UIADD3 UR8, UP1, UR4, 0x1f0, URZ ;  /* 0x000001f004087890 */ /* 0x000fe4000ff3e03f */
[----:B------:R-:W-:Y:S02]  /*0120*/  UIADD3 UR4, UP2, UR4, 0x2f0, URZ ;  /* 0x000002f004047890 */ /* 0x000fe4000ff5e03f */
[----:B------:R-:W-:Y:S02]  /*0130*/  UIADD3.X UR7, URZ, UR5, URZ, UP0, !UPT ;  /* 0x000000053f077290 */ /* 0x000fe400087fe43f */
[----:B------:R-:W-:-:S02]  /*0140*/  UIADD3.X UR9, URZ, UR5, URZ, UP1, !UPT ;  /* 0x000000053f097290 */ /* 0x000fc40008ffe43f */
[----:B------:R-:W-:-:S05]  /*0150*/  UIADD3.X UR5, URZ, UR5, URZ, UP2, !UPT ;  /* 0x000000053f057290 */ /* 0x000fca00097fe43f */
[----:B------:R1:W-:Y:S02]  /*0160*/  UTMACCTL.PF [UR6] ;  /* 0x00000000060079b9 */ /* 0x0003e40008040000 */
[----:B------:R1:W-:Y:S02]  /*0170*/  UTMACCTL.PF [UR8] ;  /* 0x00000000080079b9 */ /* 0x0003e40008040000 */
[----:B------:R1:W-:Y:S02]  /*0180*/  UTMACCTL.PF [UR4] ;  /* 0x00000000040079b9 */ /* 0x0003e40008040000 */
[----:B-1----:R-:W-:Y:S01]  /*0190*/  NOP ;  /* 0x0000000000007918 */ /* 0x002fe20000000000 */
.L_x_1:
[----:B------:R-:W-:Y:S05]  /*01a0*/  BSYNC B0 ;  /* 0x0000000000007941 */ /* 0x000fea0003800000 */
.L_x_0:
[----:B------:R-:W1:Y:S01]  /*01b0*/  SHFL.IDX PT, R4, R2, RZ, 0x1f ;  /* 0x00001fff02047589 */ /* 0x000e6200000e0000 */
[----:B--2---:R-:W-:Y:S01]  /*01c0*/  R2UR UR36, R3 ;  /* 0x00000000032472ca */ /* 0x004fe200000e0000 */
[----:B------:R-:W-:-:S12]  /*01d0*/  UISETP.NE.AND UP0, UPT, UR10, 0x1, UPT ;  /* 0x000000010a00788c */ /* 0x000fd8000bf05270 */
[----:B------:R-:W-:Y:S02]  /*01e0*/  UIADD3 UR7, UR36, -0x1, URZ ;  /* 0xffffffff24077890 */ /* 0x000fe4000fffe03f */
[----:B------:R-:W-:Y:S02]  /*01f0*/  UISETP.EQ.AND UP2, UPT, UR36, URZ, !UP0 ;  /* 0x0000003f2400728c */ /* 0x000fe4000c742270 */
[----:B------:R-:W-:Y:S02]  /*0200*/  UISETP.GE.U32.AND UP1, UPT, UR7, 0x4, UPT ;  /* 0x000000040700788c */ /* 0x000fe4000bf26070 */
[----:B------:R-:W-:Y:S01]  /*0210*/  USEL UR6, URZ, 0x1, !UP2 ;  /* 0x000000013f067887 */ /* 0x000fe2000d000000 */
[----:B-1----:R-:W-:-:S03]  /*0220*/  ISETP.NE.AND P0, PT, R4, RZ, PT ;  /* 0x000000ff0400720c */ /* 0x002fc60003f05270 */
[----:B------:R-:W-:-:S10]  /*0230*/  USEL UR6, UR6, 0x2, UP1 ;  /* 0x0000000206067887 */ /* 0x000fd40008800000 */
[----:B------:R-:W-:Y:S05]  /*0240*/  @P0 BRA `(.L_x_2) ;  /* 0x0000000000480947 */ /* 0x000fea0003800000 */
[----:B------:R-:W1:Y:S01]  /*0250*/  S2UR UR11, SR_CgaCtaId ;  /* 0x00000000000b79c3 */ /* 0x000e620000008800 */
[----:B------:R-:W-:Y:S01]  /*0260*/  UMOV UR4, 0x400 ;  /* 0x0000040000047882 */ /* 0x000fe20000000000 */
[----:B------:R-:W-:Y:S01]  /*0270*/  UMOV UR5, 0x1 ;  /* 0x0000000100057882 */ /* 0x000fe20000000000 */
[----:B------:R-:W-:Y:S01]  /*0280*/  UMOV UR8, 0x80 ;  /* 0x0000008000087882 */ /* 0x000fe20000000000 */
[----:B------:R-:W-:Y:S01]  /*0290*/  ELECT P0, URZ, PT ;  /* 0x00000000003f782f */ /* 0x000fe20003800000 */
[----:B------:R-:W-:-:S04]  /*02a0*/  UIADD3 UR8, -UR8, 0x100000, URZ ;  /* 0x0010000008087890 */ /* 0x000fc8000fffe13f */
[----:B------:R-:W-:Y:S02]  /*02b0*/  USHF.L.U32 UR9, UR8, 0xb, URZ ;  /* 0x0000000b08097899 */ /* 0x000fe4000800063f */
[----:B------:R-:W-:Y:S02]  /*02c0*/  USHF.L.U32 UR8, UR8, 0x1, URZ ;  /* 0x0000000108087899 */ /* 0x000fe4000800063f */
[----:B-1----:R-:W-:Y:S02]  /*02d0*/  ULEA UR11, UR11, UR4, 0x18 ;  /* 0x000000040b0b7291 */ /* 0x002fe4000f8ec03f */
[----:B------:R-:W-:-:S04]  /*02e0*/  UIADD3 UR4, -UR5, 0x100000, URZ ;  /* 0x0010000005047890 */ /* 0x000fc8000fffe13f */
[----:B------:R-:W-:Y:S02]  /*02f0*/  USHF.L.U32 UR5, UR4, 0xb, URZ ;  /* 0x0000000b04057899 */ /* 0x000fe4000800063f */
[----:B------:R-:W-:Y:S01]  /*0300*/  USHF.L.U32 UR4, UR4, 0x1, URZ ;  /* 0x0000000104047899 */ /* 0x000fe2000800063f */
[----:B------:R-:W1:Y:S11]  /*0310*/  FENCE.VIEW.ASYNC.S ;  /* 0x00000000000073c6 */ /* 0x000e760000000000 */
[----:B-1----:R1:W2:Y:S01]  /*0320*/  SYNCS.EXCH.64 URZ, [UR11+0x16050], UR4 ;  /* 0x016050040b3f75b2 */ /* 0x0022a20008000100 */
[----:B------:R1:W3:Y:S01]  /*0330*/  SYNCS.EXCH.64 URZ, [UR11+0x16060], UR8 ;  /* 0x016060080b3f75b2 */ /* 0x0002e20008000100 */
[----:B------:R1:W4:Y:S01]  /*0340*/  SYNCS.EXCH.64 URZ, [UR11+0x16058], UR4 ;  /* 0x016058040b3f75b2 */ /* 0x0003220008000100 */
[----:B------:R1:W1:Y:S01]  /*0350*/  SYNCS.EXCH.64 URZ, [UR11+0x16068], UR8 ;  /* 0x016068080b3f75b2 */ /* 0x0002620008000100 */
[----:B------:R-:W-:Y:S01]  /*0360*/  NOP ;  /* 0x0000000000007918 */ /* 0x000fe20000000000 */
.L_x_2:
[----:B------:R-:W5:Y:S01]  /*0370*/  SHFL.IDX PT, R3, R2, RZ, 0x1f ;  /* 0x00001fff02037589 */ /* 0x000f6200000e0000 */
[----:B------:R-:W-:Y:S01]  /*0380*/  NOP ;  /* 0x0000000000007918 */ /* 0x000fe20000000000 */
[----:B-----5:R-:W-:-:S13]  /*0390*/  ISETP.NE.AND P0, PT, R3, RZ, PT ;  /* 0x000000ff0300720c */ /* 0x020fda0003f05270 */
[----:B------:R-:W-:Y:S05]  /*03a0*/  @P0 BRA `(.L_x_3) ;  /* 0x0000000000600947 */ /* 0x000fea0003800000 */
[----:B-1----:R-:W1:Y:S01]  /*03b0*/  S2UR UR5, SR_CgaCtaId ;  /* 0x00000000000579c3 */ /* 0x002e620000008800 */
[----:B------:R-:W-:Y:S01]  /*03c0*/  UMOV UR4, 0x400 ;  /* 0x0000040000047882 */ /* 0x000fe20000000000 */
[----:B------:R-:W-:Y:S01]  /*03d0*/  UMOV UR8, 0x1 ;  /* 0x0000000100087882 */ /* 0x000fe20000000000 */
[----:B------:R-:W-:Y:S01]  /*03e0*/  UMOV UR12, 0x100 ;  /* 0x00000100000c7882 */ /* 0x000fe20000000000 */
[----:B------:R-:W-:-:S04]  /*03f0*/  UIADD3 UR8, -UR8, 0x100000, URZ ;  /* 0x0010000008087890 */ /* 0x000fc8000fffe13f */
[----:B------:R-:W-:Y:S02]  /*0400*/  USHF.L.U32 UR9, UR8, 0xb, URZ ;  /* 0x0000000b08097899 */ /* 0x000fe4000800063f */
[----:B------:R-:W-:Y:S01]  /*0410*/  USHF.L.U32 UR8, UR8, 0x1, URZ ;  /* 0x0000000108087899 */ /* 0x000fe2000800063f */
[----:B------:R-:W-:Y:S01]  /*0420*/  ELECT P0, URZ, PT ;  /* 0x00000000003f782f */ /* 0x000fe20003800000 */
[----:B-1----:R-:W-:Y:S02]  /*0430*/  ULEA UR11, UR5, UR4, 0x18 ;  /* 0x00000004050b7291 */ /* 0x002fe4000f8ec03f */
[----:B------:R-:W-:-:S04]  /*0440*/  UIADD3 UR4, -UR12, 0x100000, URZ ;  /* 0x001000000c047890 */ /* 0x000fc8000fffe13f */
[----:B------:R-:W-:Y:S02]  /*0450*/  USHF.L.U32 UR5, UR4, 0xb, URZ ;  /* 0x0000000b04057899 */ /* 0x000fe4000800063f */
[----:B------:R-:W-:Y:S01]  /*0460*/  USHF.L.U32 UR4, UR4, 0x1, URZ ;  /* 0x0000000104047899 */ /* 0x000fe2000800063f */
[----:B------:R-:W1:Y:S03]  /*0470*/  FENCE.VIEW.ASYNC.S ;  /* 0x00000000000073c6 */ /* 0x000e660000000000 */
[----:B-1----:R1:W1:Y:S08]  /*0480*/  SYNCS.EXCH.64 URZ, [UR11+0x16000], UR8 ;  /* 0x016000080b3f75b2 */ /* 0x0022700008000100 */
[----:B------:R1:W1:Y:S01]  /*0490*/  SYNCS.EXCH.64 URZ, [UR11+0x16028], UR4 ;  /* 0x016028040b3f75b2 */ /* 0x0002620008000100 */
        /* <DEDUP_REMOVED lines=8> */
[----:B------:R-:W-:Y:S01]  /*0520*/  NOP ;  /* 0x0000000000007918 */ /* 0x000fe20000000000 */
.L_x_3:
        /* <DEDUP_REMOVED lines=21> */
[----:B------:R-:W-:Y:S01]  /*0680*/  NOP ;  /* 0x0000000000007918 */ /* 0x000fe20000000000 */
.L_x_4:
[----:B------:R-:W5:Y:S01]  /*0690*/  SHFL.IDX PT, R3, R2, RZ, 0x1f ;  /* 0x00001fff02037589 */ /* 0x000f6200000e0000 */
[----:B------:R-:W-:Y:S01]  /*06a0*/  ELECT P0, URZ, PT ;  /* 0x00000000003f782f */ /* 0x000fe20003800000 */
[----:B------:R-:W-:Y:S01]  /*06b0*/  NOP ;  /* 0x0000000000007918 */ /* 0x000fe20000000000 */
[----:B-1----:R-:W-:Y:S02]  /*06c0*/  UMOV UR4, 0x80 ;  /* 0x0000008000047882 */ /* 0x002fe40000000000 */
[C---:B-----5:R-:W-:Y:S02]  /*06d0*/  ISETP.NE.OR P0, PT, R3.reuse, RZ, !P0 ;  /* 0x000000ff0300720c */ /* 0x060fe40004705670 */
[----:B------:R-:W-:-:S11]  /*06e0*/  ISETP.NE.AND P2, PT, R3, RZ, PT ;  /* 0x000000ff0300720c */ /* 0x000fd60003f45270 */
[----:B------:R-:W-:Y:S01]  /*06f0*/  VOTEU.ALL UP2, P0 ;  /* 0x00000000003f7886 */ /* 0x000fe20000040000 */
[----:B------:R-:W-:Y:S01]  /*0700*/  VOTEU.ALL UP3, P0 ;  /* 0x00000000003f7886 */ /* 0x000fe20000060000 */
[----:B------:R-:W-:Y:S01]  /*0710*/  VOTEU.ALL UP4, P0 ;  /* 0x00000000003f7886 */ /* 0x000fe20000080000 */
[----:B------:R-:W-:Y:S02]  /*0720*/  VOTEU.ALL UP5, P0 ;  /* 0x00000000003f7886 */ /* 0x000fe400000a0000 */
[----:B------:R-:W1:Y:S01]  /*0730*/  @!UP2 S2UR UR9, SR_CgaCtaId ;  /* 0x000000000009a9c3 */ /* 0x000e620000008800 */
[----:B------:R-:W-:Y:S01]  /*0740*/  @!UP2 UMOV UR8, 0x400 ;  /* 0x000004000008a882 */ /* 0x000fe20000000000 */
[----:B------:R-:W-:-:S04]  /*0750*/  @!UP2 UIADD3 UR4, -UR4, 0x100000, URZ ;  /* 0x001000000404a890 */ /* 0x000fc8000fffe13f */
[----:B------:R-:W-:Y:S02]  /*0760*/  @!UP2 USHF.L.U32 UR5, UR4, 0xb, URZ ;  /* 0x0000000b0405a899 */ /* 0x000fe4000800063f */
[----:B------:R-:W-:Y:S02]  /*0770*/  @!UP2 USHF.L.U32 UR4, UR4, 0x1, URZ ;  /* 0x000000010404a899 */ /* 0x000fe4000800063f */
[----:B-1----:R-:W-:Y:S01]  /*0780*/  @!UP2 ULEA UR8, UR9, UR8, 0x18 ;  /* 0x000000080908a291 */ /* 0x002fe2000f8ec03f */
[----:B------:R-:W-:Y:S01]  /*0790*/  VOTEU.ALL UP2, P0 ;  /* 0x00000000003f7886 */ /* 0x000fe20000040000 */
[----:B------:R-:W1:Y:S10]  /*07a0*/  FENCE.VIEW.ASYNC.S ;  /* 0x00000000000073c6 */ /* 0x000e740000000000 */
[----:B-1----:R1:W1:Y:S01]  /*07b0*/  @!UP2 SYNCS.EXCH.64 URZ, [UR8+0x16090], UR4 ;  /* 0x01609004083fa5b2 */ /* 0x0022620008000100 */
[----:B------:R1:W1:Y:S01]  /*07c0*/  @!UP3 SYNCS.EXCH.64 URZ, [UR8+0x16098], UR4 ;  /* 0x01609804083fb5b2 */ /* 0x0002620008000100 */
[----:B------:R1:W1:Y:S01]  /*07d0*/  @!UP4 SYNCS.EXCH.64 URZ, [UR8+0x160a0], UR4 ;  /* 0x0160a004083fc5b2 */ /* 0x0002620008000100 */
[----:B------:R1:W1:Y:S01]  /*07e0*/  @!UP5 SYNCS.EXCH.64 URZ, [UR8+0x160a8], UR4 ;  /* 0x0160a804083fd5b2 */ /* 0x0002620008000100 */
[----:B------:R-:W-:Y:S01]  /*07f0*/  NOP ;  /* 0x0000000000007918 */ /* 0x000fe20000000000 */
[----:B------:R-:W-:Y:S05]  /*0800*/  @P2 BRA `(.L_x_5) ;  /* 0x0000000000402947 */ /* 0x000fea0003800000 */
[----:B-1----:R-:W1:Y:S01]  /*0810*/  S2UR UR5, SR_CgaCtaId ;  /* 0x00000000000579c3 */ /* 0x002e620000008800 */
[----:B------:R-:W-:Y:S01]  /*0820*/  UMOV UR4, 0x400 ;  /* 0x0000040000047882 */ /* 0x000fe20000000000 */
[----:B------:R-:W-:Y:S01]  /*0830*/  UMOV UR8, 0x20 ;  /* 0x0000002000087882 */ /* 0x000fe20000000000 */
[----:B------:R-:W-:Y:S01]  /*0840*/  UMOV UR9, 0x80 ;  /* 0x0000008000097882 */ /* 0x000fe20000000000 */
[----:B------:R-:W-:Y:S01]  /*0850*/  ELECT P0, URZ, PT ;  /* 0x00000000003f782f */ /* 0x000fe20003800000 */
[----:B-1----:R-:W-:Y:S02]  /*0860*/  ULEA UR11, UR5, UR4, 0x18 ;  /* 0x00000004050b7291 */ /* 0x002fe4000f8ec03f */
[----:B------:R-:W-:-:S04]  /*0870*/  UIADD3 UR4, -UR8, 0x100000, URZ ;  /* 0x0010000008047890 */ /* 0x000fc8000fffe13f */
[----:B------:R-:W-:Y:S02]  /*0880*/  USHF.L.U32 UR5, UR4, 0xb, URZ ;  /* 0x0000000b04057899 */ /* 0x000fe4000800063f */
[----:B------:R-:W-:Y:S02]  /*0890*/  USHF.L.U32 UR4, UR4, 0x1, URZ ;  /* 0x0000000104047899 */ /* 0x000fe4000800063f */
[----:B------:R-:W-:-:S04]  /*08a0*/  UIADD3 UR8, -UR9, 0x100000, URZ ;  /* 0x0010000009087890 */ /* 0x000fc8000fffe13f */
[----:B------:R-:W-:Y:S02]  /*08b0*/  USHF.L.U32 UR9, UR8, 0xb, URZ ;  /* 0x0000000b08097899 */ /* 0x000fe4000800063f */
[----:B------:R-:W-:Y:S01]  /*08c0*/  USHF.L.U32 UR8, UR8, 0x1, URZ ;  /* 0x0000000108087899 */ /* 0x000fe2000800063f */
[----:B------:R-:W1:Y:S03]  /*08d0*/  FENCE.VIEW.ASYNC.S ;  /* 0x00000000000073c6 */ /* 0x000e660000000000 */
[----:B-1----:R1:W1:Y:S08]  /*08e0*/  SYNCS.EXCH.64 URZ, [UR11+0x160c0], UR4 ;  /* 0x0160c0040b3f75b2 */ /* 0x0022700008000100 */
[----:B------:R1:W1:Y:S01]  /*08f0*/  SYNCS.EXCH.64 URZ, [UR11+0x160c8], UR8 ;  /* 0x0160c8080b3f75b2 */ /* 0x0002620008000100 */
[----:B------:R-:W-:Y:S01]  /*0900*/  NOP ;  /* 0x0000000000007918 */ /* 0x000fe20000000000 */
.L_x_5:
[----:B------:R-:W-:Y:S01]  /*0910*/  ISETP.NE.AND P0, PT, RZ, UR36, PT ;  /* 0x00000024ff007c0c */ /* 0x000fe2000bf05270 */
[----:B------:R-:W-:Y:S01]  /*0920*/  NOP ;  /* 0x0000000000007918 */ /* 0x000fe20000000000 */
[----:B------:R-:W-:Y:S01]  /*0930*/  MOV R2, UR10 ;  /* 0x0000000a00027c02 */ /* 0x000fe20008000f00 */
[----:B-1234-:R-:W-:Y:S03]  /*0940*/  BAR.SYNC.DEFER_BLOCKING 0x0 ;  /* 0x0000000000007b1d */ /* 0x01efe60000010000 */
[----:B------:R-:W-:-:S07]  /*0950*/  ISETP.EQ.AND P2, PT, R2, 0x1, P1 ;  /* 0x000000010200780c */ /* 0x000fce0000f42270 */
[----:B------:R-:W-:Y:S06]  /*0960*/  @!P0 BRA `(.L_x_6) ;  /* 0x0000011000408947 */ /* 0x000fec0003800000 */
[----:B------:R-:W-:-:S06]  /*0970*/  UISETP.GT.U32.AND UP2, UPT, UR7, 0x3, UPT ;  /* 0x000000030700788c */ /* 0x000fcc000bf44070 */
[----:B------:R-:W-:-:S13]  /*0980*/  PLOP3.LUT P0, PT, PT, PT, UP2, 0x80, 0x0 ;  /* 0x000000000000781c */ /* 0x000fda0003f0f028 */
[----:B------:R-:W-:Y:S05]  /*0990*/  @P0 EXIT ;  /* 0x000000000000094d */ /* 0x000fea0003800000 */
.L_x_7:
[----:B------:R-:W-:-:S08]  /*09a0*/  NOP ;  /* 0x0000000000007918 */ /* 0x000fd00000000000 */
[----:B------:R-:W1:Y:S02]  /*09b0*/  USETMAXREG.TRY_ALLOC.CTAPOOL UP2, 0xf0 ;  /* 0x000000f0000079c8 */ /* 0x000e640008040600 */
[----:B-1----:R-:W-:-:S13]  /*09c0*/  PLOP3.LUT P0, PT, PT, PT, UP2, 0x80, 0x0 ;  /* 0x000000000000781c */ /* 0x002fda0003f0f028 */
[----:B------:R-:W-:Y:S05]  /*09d0*/  @!P0 BRA `(.L_x_7) ;  /* 0xfffffffc00f08947 */ /* 0x000fea000383ffff */
[----:B------:R-:W-:Y:S01]  /*09e0*/  UISETP.NE.AND UP2, UPT, UR36, 0x1, UPT ;  /* 0x000000012400788c */ /* 0x000fe2000bf45270 */
[----:B------:R-:W1:Y:S01]  /*09f0*/  S2UR UR8, SR_CTAID.X ;  /* 0x00000000000879c3 */ /* 0x000e620000002500 */
[----:B------:R-:W-:Y:S01]  /*0a00*/  UMOV UR4, URZ ;  /* 0x0000003f00047c82 */ /* 0x000fe20008000000 */
[----:B------:R-:W-:-:S03]  /*0a10*/  UMOV UR5, URZ ;  /* 0x0000003f00057c82 */ /* 0x000fc60008000000 */
[----:B------:R-:W-:-:S13]  /*0a20*/  PLOP3.LUT P0, PT, PT, PT, UP2, 0x80, 0x0 ;  /* 0x000000000000781c */ /* 0x000fda0003f0f028 */
[----:B------:R-:W-:Y:S05]  /*0a30*/  @!P0 BRA `(.L_x_8) ;  /* 0x00000000003c8947 */ /* 0x000fea0003800000 */
[----:B------:R-:W-:Y:S01]  /*0a40*/  UISETP.NE.AND UP2, UPT, UR36, 0x2, UPT ;  /* 0x000000022400788c */ /* 0x000fe2000bf45270 */
[----:B------:R-:W-:-:S05]  /*0a50*/  UMOV UR5, 0x1 ;  /* 0x0000000100057882 */ /* 0x000fca0000000000 */
[----:B------:R-:W-:-:S13]  /*0a60*/  PLOP3.LUT P1, PT, PT, PT, UP2, 0x80, 0x0 ;  /* 0x000000000000781c */ /* 0x000fda0003f2f028 */
[----:B------:R-:W-:Y:S05]  /*0a70*/  @!P1 BRA `(.L_x_8) ;  /* 0x00000000002c9947 */ /* 0x000fea0003800000 */
[----:B------:R-:W-:-:S06]  /*0a80*/  UISETP.NE.AND UP2, UPT, UR36, 0x3, UPT ;  /* 0x000000032400788c */ /* 0x000fcc000bf45270 */
[----:B------:R-:W-:-:S13]  /*0a90*/  PLOP3.LUT P1, PT, PT, PT, UP2, 0x80, 0x0 ;  /* 0x000000000000781c */ /* 0x000fda0003f2f028 */
[----:B------:R-:W-:Y:S05]  /*0aa0*/  @!P1 BRA `(.L_x_9) ;  /* 0x0000000000189947 */ /* 0x000fea0003800000 */
[----:B------:R-:W-:-:S11]  /*0ab0*/  UISETP.NE.AND UP2, UPT, UR36, 0x4, UPT ;  /* 0x000000042400788c */ /* 0x000fd6000bf45270 */
[----:B------:R-:W-:Y:S01]  /*0ac0*/  @!UP2 UMOV UR4, 0x1 ;  /* 0x000000010004a882 */ /* 0x000fe20000000000 */
[----:B------:R-:W-:Y:S01]  /*0ad0*/  @!UP2 UMOV UR5, 0x1 ;  /* 0x000000010005a882 */ /* 0x000fe20000000000 */
[----:B------:R-:W-:Y:S01]  /*0ae0*/  @UP2 UMOV UR4, URZ ;  /* 0x0000003f00042c82 */ /* 0x000fe20008000000 */
[----:B------:R-:W-:Y:S01]  /*0af0*/  @UP2 UMOV UR5, URZ ;  /* 0x0000003f00052c82 */ /* 0x000fe20008000000 */
[----:B------:R-:W-:Y:S05]  /*0b00*/  BRA `(.L_x_8) ;  /* 0x0000000000087947 */ /* 0x000fea0003800000 */
.L_x_9:
[----:B------:R-:W-:Y:S01]  /*0b10*/  UMOV UR4, 0x1 ;  /* 0x0000000100047882 */ /* 0x000fe20000000000 */
[----:B------:R-:W-:-:S05]  /*0b20*/  UMOV UR5, URZ ;  /* 0x0000003f00057c82 */ /* 0x000fca0008000000 */
.L_x_8:
[----:B------:R-:W-:Y:S05]  /*0b30*/  @!P0 BRA `(.L_x_10) ;  /* 0x0000000000408947 */ /* 0x000fea0003800000 */
[----:B------:R-:W-:-:S06]  /*0b40*/  UISETP.NE.AND UP2, UPT, UR36, 0x2, UPT ;  /* 0x000000022400788c */ /* 0x000fcc000bf45270 */
[----:B------:R-:W-:-:S13]  /*0b50*/  PLOP3.LUT P0, PT, PT, PT, UP2, 0x80, 0x0 ;  /* 0x000000000000781c */ /* 0x000fda0003f0f028 */
[----:B------:R-:W-:Y:S05]  /*0b60*/  @!P0 BRA `(.L_x_11) ;  /* 0x00000000002c8947 */ /* 0x000fea0003800000 */
[----:B------:R-:W-:-:S06]  /*0b70*/  UISETP.NE.AND UP2, UPT, UR36, 0x3, UPT ;  /* 0x000000032400788c */ /* 0x000fcc000bf45270 */
[----:B------:R-:W-:-:S13]  /*0b80*/  PLOP3.LUT P0, PT, PT, PT, UP2, 0x80, 0x0 ;  /* 0x000000000000781c */ /* 0x000fda0003f0f028 */
[----:B------:R-:W-:Y:S05]  /*0b90*/  @!P0 BRA `(.L_x_12) ;  /* 0x0000000000188947 */ /* 0x000fea0003800000 */
[----:B------:R-:W-:Y:S01]  /*0ba0*/  UISETP.NE.AND UP2, UPT, UR36, 0x4, UPT ;  /* 0x000000042400788c */ /* 0x000fe2000bf45270 */
[----:B-1----:R-:W-:-:S05]  /*0bb0*/  UMOV UR37, UR8 ;  /* 0x0000000800257c82 */ /* 0x002fca0008000000 */
[----:B------:R-:W-:-:S13]  /*0bc0*/  PLOP3.LUT P0, PT, PT, PT, UP2, 0x80, 0x0 ;  /* 0x000000000000781c */ /* 0x000fda0003f0f028 */
[----:B------:R-:W-:Y:S05]  /*0bd0*/  @P0 BRA `(.L_x_13) ;  /* 0x00000000001c0947 */ /* 0x000fea0003800000 */
[----:B------:R-:W-:Y:S01]  /*0be0*/  ULEA UR37, UR8, 0x3, 0x1 ;  /* 0x0000000308257891 */ /* 0x000fe2000f8e083f */
[----:B------:R-:W-:Y:S11]  /*0bf0*/  BRA `(.L_x_13) ;  /* 0x0000000000147947 */ /* 0x000ff60003800000 */
.L_x_12:
[----:B-1----:R-:W-:Y:S01]  /*0c00*/  ULEA UR37, UR8, 0x2, 0x1 ;  /* 0x0000000208257891 */ /* 0x002fe2000f8e083f */
[----:B------:R-:W-:Y:S11]  /*0c10*/  BRA `(.L_x_13) ;  /* 0x00000000000c7947 */ /* 0x000ff60003800000 */
.L_x_11:
[----:B-1----:R-:W-:Y:S01]  /*0c20*/  ULEA UR37, UR8, 0x1, 0x1 ;  /* 0x0000000108257891 */ /* 0x002fe2000f8e083f */
[----:B------:R-:W-:Y:S11]  /*0c30*/  BRA `(.L_x_13) ;  /* 0x0000000000047947 */ /* 0x000ff60003800000 */
.L_x_10:
[----:B-1----:R-:W-:-:S12]  /*0c40*/  USHF.L.U32 UR37, UR8, 0x1, URZ ;  /* 0x0000000108257899 */ /* 0x002fd8000800063f */
.L_x_13:
[----:B------:R-:W1:Y:S01]  /*0c50*/  LDC R2, c[0x0][0x28c] ;  /* 0x0000a300ff027b82 */ /* 0x000e620000000800 */
[----:B------:R-:W-:Y:S01]  /*0c60*/  ULOP3.LUT UR6, UR6, 0x1, URZ, 0xfc, !UPT ;  /* 0x0000000106067892 */ /* 0x000fe2000f8efc3f */
[----:B------:R-:W-:-:S03]  /*0c70*/  SHF.R.S32.HI R3, RZ, 0x1f, R0 ;  /* 0x0000001fff037819 */ /* 0x000fc60000011400 */
[----:B------:R-:W-:Y:S01]  /*0c80*/  UISETP.NE.AND UP2, UPT, UR6, 0x3, UPT ;  /* 0x000000030600788c */ /* 0x000fe2000bf45270 */
[----:B------:R-:W-:Y:S01]  /*0c90*/  LEA.HI R3, R3, R0, RZ, 0x7 ;  /* 0x0000000003037211 */ /* 0x000fe200078f38ff */
[----:B------:R-:W-:-:S03]  /*0ca0*/  ULEA UR6, UR8, 0x17f, 0x7 ;  /* 0x0000017f08067891 */ /* 0x000fc6000f8e383f */
[----:B------:R-:W-:Y:S01]  /*0cb0*/  LOP3.LUT R3, R3, 0xffffff80, RZ, 0xc0, !PT ;  /* 0xffffff8003037812 */ /* 0x000fe200078ec0ff */
[----:B------:R-:W-:Y:S01]  /*0cc0*/  USHF.R.U32.HI UR6, URZ, 0x8, UR6 ;  /* 0x000000083f067899 */ /* 0x000fe20008011606 */
[----:B------:R-:W-:Y:S02]  /*0cd0*/  PLOP3.LUT P0, PT, PT, PT, UP2, 0x80, 0x0 ;  /* 0x000000000000781c */ /* 0x000fe40003f0f028 */
[----:B------:R-:W-:Y:S01]  /*0ce0*/  IADD3 R3, -R3, R0, RZ ;  /* 0x0000000003037210 */ /* 0x000fe20007ffe1ff */
[----:B-1----:R-:W-:-:S05]  /*0cf0*/  VIADD R2, R2, 0xff ;  /* 0x000000ff02027836 */ /* 0x002fca0000000000 */
[----:B------:R-:W-:-:S04]  /*0d00*/  SHF.R.S32.HI R5, RZ, 0x1f, R2 ;  /* 0x0000001fff057819 */ /* 0x000fc80000011402 */
[----:B------:R-:W-:-:S04]  /*0d10*/  LEA.HI R5, R5, R2, RZ, 0x8 ;  /* 0x0000000205057211 */ /* 0x000fc800078f40ff */
[----:B------:R-:W-:-:S04]  /*0d20*/  SHF.R.S32.HI R5, RZ, 0x8, R5 ;  /* 0x00000008ff057819 */ /* 0x000fc80000011405 */
[----:B------:R-:W-:Y:S01]  /*0d30*/  VIMNMX R10, R5, UR6, PT ;  /* 0x00000006050a7c48 */ /* 0x000fe2000bfe0100 */
[----:B------:R-:W-:Y:S06]  /*0d40*/  @!P0 BRA `(.L_x_14) ;  /* 0x0000000000048947 */ /* 0x000fec0003800000 */
[----:B------:R-:W-:Y:S01]  /*0d50*/  BPT.TRAP 0x1 ;  /* 0x000000040000795c */ /* 0x000fe20000300000 */
.L_x_14:
[----:B------:R-:W1:Y:S01]  /*0d60*/  S2UR UR6, SR_CgaCtaId ;  /* 0x00000000000679c3 */ /* 0x000e620000008800 */
[----:B------:R-:W-:Y:S01]  /*0d70*/  UMOV UR38, 0x400 ;  /* 0x0000040000267882 */ /* 0x000fe20000000000 */
[----:B------:R-:W-:Y:S01]  /*0d80*/  IMAD.U32 R6, RZ, RZ, UR4 ;  /* 0x00000004ff067e24 */ /* 0x000fe2000f8e00ff */
[----:B------:R-:W-:Y:S01]  /*0d90*/  SHF.R.S32.HI R0, RZ, 0x1f, R3 ;  /* 0x0000001fff007819 */ /* 0x000fe20000011403 */
[----:B------:R-:W-:-:S03]  /*0da0*/  IMAD.U32 R7, RZ, RZ, UR37 ;  /* 0x00000025ff077e24 */ /* 0x000fc6000f8e00ff */
[----:B------:R-:W-:Y:S02]  /*0db0*/  SHF.L.U32 R6, R6, 0x1f, RZ ;  /* 0x0000001f06067819 */ /* 0x000fe400000006ff */
[CC--:B------:R-:W-:Y:S02]  /*0dc0*/  LEA.HI R2, R0.reuse, R3.reuse, RZ, 0x2 ;  /* 0x0000000300027211 */ /* 0x0c0fe400078f10ff */
[----:B------:R-:W-:Y:S02]  /*0dd0*/  LEA.HI R0, R0, R3, RZ, 0x5 ;  /* 0x0000000300007211 */ /* 0x000fe400078f28ff */
[--C-:B------:R-:W-:Y:S02]  /*0de0*/  SHF.R.S32.HI R4, RZ, 0x2, R2.reuse ;  /* 0x00000002ff047819 */ /* 0x100fe40000011402 */
[----:B------:R-:W-:Y:S02]  /*0df0*/  SHF.R.S32.HI R5, RZ, 0x1f, R2 ;  /* 0x0000001fff057819 */ /* 0x000fe40000011402 */
[----:B------:R-:W-:-:S02]  /*0e00*/  LOP3.LUT R2, R2, 0x7ffffffc, RZ, 0xc0, !PT ;  /* 0x7ffffffc02027812 */ /* 0x000fc400078ec0ff */
[----:B------:R-:W-:Y:S02]  /*0e10*/  LEA.HI R5, R5, R4, RZ, 0x3 ;  /* 0x0000000405057211 */ /* 0x000fe400078f18ff */
[----:B------:R-:W-:Y:S01]  /*0e20*/  SHF.R.S32.HI R0, RZ, 0x5, R0 ;  /* 0x00000005ff007819 */ /* 0x000fe20000011400 */
[----:B------:R-:W-:Y:S01]  /*0e30*/  IMAD.IADD R3, R3, 0x1, -R2 ;  /* 0x0000000103037824 */ /* 0x000fe200078e0a02 */
[----:B------:R-:W-:Y:S01]  /*0e40*/  LOP3.LUT R5, R5, 0xfffffff8, RZ, 0xc0, !PT ;  /* 0xfffffff805057812 */ /* 0x000fe200078ec0ff */
[----:B-1----:R-:W-:-:S03]  /*0e50*/  ULEA UR38, UR6, UR38, 0x18 ;  /* 0x0000002606267291 */ /* 0x002fc6000f8ec03f */
[----:B------:R-:W-:Y:S01]  /*0e60*/  IADD3 R5, R4, -R5, RZ ;  /* 0x8000000504057210 */ /* 0x000fe20007ffe0ff */
[----:B------:R-:W-:-:S03]  /*0e70*/  ULEA UR6, UR5, UR38, 0x3 ;  /* 0x0000002605067291 */ /* 0x000fc6000f8e183f */
[----:B------:R-:W-:-:S06]  /*0e80*/  LEA R0, R0, R5, 0x4 ;  /* 0x0000000500007211 */ /* 0x000fcc00078e20ff */
[----:B------:R-:W1:Y:S02]  /*0e90*/  SYNCS.PHASECHK.TRANS64.TRYWAIT P1, [UR6+0x16050], R6 ;  /* 0x01605006ff0075a7 */ /* 0x000e640008020146 */
[----:B-1----:R-:W-:Y:S05]  /*0ea0*/  @!P1 BRA `(.L_x_15) ;  /* 0x0000011c00109947 */ /* 0x002fea0003800000 */
.L_x_99:
[----:B------:R-:W-:Y:S01]  /*0eb0*/  SHF.L.U32 R3, R3, 0x1, RZ ;  /* 0x0000000103037819 */ /* 0x000fe200000006ff */
[----:B------:R-:W-:Y:S01]  /*0ec0*/  IMAD R0, R7, 0x40, R0 ;  /* 0x0000004007007824 */ /* 0x000fe200078e0200 */
[----:B------:R-:W-:Y:S06]  /*0ed0*/  @!P0 BRA `(.L_x_16) ;  /* 0x0000000000048947 */ /* 0x000fec0003800000 */
[----:B------:R-:W-:Y:S01]  /*0ee0*/  BPT.TRAP 0x1 ;  /* 0x000000040000795c */ /* 0x000fe20000300000 */
.L_x_16:
[----:B------:R-:W-:Y:S01]  /*0ef0*/  SHF.L.U32 R4, RZ, 0x1f, RZ ;  /* 0x0000001fff047819 */ /* 0x000fe200000006ff */
[----:B------:R-:W-:Y:S01]  /*0f00*/  UIADD3 UR13, UR38, 0x16090, URZ ;  /* 0x00016090260d7890 */ /* 0x000fe2000fffe03f */
[----:B------:R-:W-:Y:S02]  /*0f10*/  ISETP.NE.AND P2, PT, RZ, UR7, PT ;  /* 0x00000007ff007c0c */ /* 0x000fe4000bf45270 */
[----:B------:R-:W2:Y:S02]  /*0f20*/  SYNCS.PHASECHK.TRANS64.TRYWAIT P1, [UR38+0x16000], R4 ;  /* 0x01600004ff0075a7 */ /* 0x000ea40008020166 */
[----:B--2---:R-:W-:Y:S09]  /*0f30*/  @!P1 BRA `(.L_x_17) ;  /* 0x0000011c00049947 */ /* 0x004ff20003800000 */
.L_x_100:
[----:B------:R-:W-:Y:S01]  /*0f40*/  ULEA UR15, UR36, UR13, 0x3 ;  /* 0x0000000d240f7291 */ /* 0x000fe2000f8e183f */
[----:B------:R-:W-:-:S04]  /*0f50*/  SEL R2, RZ, 0x1, P2 ;  /* 0x00000001ff027807 */ /* 0x000fc80001000000 */
[----:B------:R-:W-:-:S04]  /*0f60*/  SHF.L.U32 R2, R2, 0x1f, RZ ;  /* 0x0000001f02027819 */ /* 0x000fc800000006ff */
[----:B------:R-:W2:Y:S02]  /*0f70*/  SYNCS.PHASECHK.TRANS64.TRYWAIT P1, [UR15+-0x8], R2 ;  /* 0xfffff802ff0075a7 */ /* 0x000ea4000802014f */
[----:B--2---:R-:W-:Y:S05]  /*0f80*/  @!P1 BRA `(.L_x_18) ;  /* 0x0000011c00089947 */ /* 0x004fea0003800000 */
.L_x_101:
[----:B------:R-:W-:Y:S01]  /*0f90*/  USHF.R.U32.HI UR4, URZ, 0x4, UR38 ;  /* 0x000000043f047899 */ /* 0x000fe20008011626 */
[----:B------:R-:W-:Y:S01]  /*0fa0*/  WARPGROUP.ARRIVE ;  /* 0x00000000000079c5 */ /* 0x000fe20000000000 */
[----:B------:R-:W-:Y:S01]  /*0fb0*/  UIADD3 UR6, UR38, 0x2000, URZ ;  /* 0x0000200026067890 */ /* 0x000fe2000fffe03f */
[C---:B------:R-:W-:Y:S01]  /*0fc0*/  VIADD R7, R3.reuse, 0x9 ;  /* 0x0000000903077836 */ /* 0x040fe20000000000 */
[----:B------:R-:W-:Y:S01]  /*0fd0*/  ULOP3.LUT UR4, UR4, 0x3fff, URZ, 0xc0, !UPT ;  /* 0x00003fff04047892 */ /* 0x000fe2000f8ec03f */
[C---:B------:R-:W-:Y:S01]  /*0fe0*/  ISETP.GT.AND P5, PT, R0.reuse, R3, PT ;  /* 0x000000030000720c */ /* 0x040fe20003fa4270 */
[----:B------:R-:W-:Y:S01]  /*0ff0*/  USHF.R.U32.HI UR6, URZ, 0x4, UR6 ;  /* 0x000000043f067899 */ /* 0x000fe20008011606 */
[C---:B------:R-:W-:Y:S01]  /*1000*/  VIADD R11, R3.reuse, 0x11 ;  /* 0x00000011030b7836 */ /* 0x040fe20000000000 */
[----:B------:R-:W-:Y:S01]  /*1010*/  ULOP3.LUT UR4, UR4, 0x10000, URZ, 0xfc, !UPT ;  /* 0x0001000004047892 */ /* 0x000fe2000f8efc3f */
[C---:B------:R-:W-:Y:S01]  /*1020*/  ISETP.GE.AND P2, PT, R0.reuse, R7, PT ;  /* 0x000000070000720c */ /* 0x040fe20003f46270 */
[----:B------:R-:W-:Y:S01]  /*1030*/  ULOP3.LUT UR12, UR6, 0x3fff, URZ, 0xc0, !UPT ;  /* 0x00003fff060c7892 */ /* 0x000fe2000f8ec03f */
[C---:B------:R-:W-:Y:S01]  /*1040*/  VIADD R7, R3.reuse, 0x19 ;  /* 0x0000001903077836 */ /* 0x040fe20000000000 */
[----:B------:R-:W-:Y:S01]  /*1050*/  ULEA UR4, UR5, UR4, 0x8 ;  /* 0x0000000405047291 */ /* 0x000fe2000f8e403f */
[C---:B------:R-:W-:Y:S01]  /*1060*/  ISETP.GE.AND P4, PT, R0.reuse, R11, PT ;  /* 0x0000000b0000720c */ /* 0x040fe20003f86270 */
[----:B------:R-:W-:Y:S01]  /*1070*/  ULOP3.LUT UR14, UR12, 0x10000, URZ, 0xfc, !UPT ;  /* 0x000100000c0e7892 */ /* 0x000fe2000f8efc3f */
[C---:B-1----:R-:W-:Y:S01]  /*1080*/  IADD3 R5, R3.reuse, 0x8, RZ ;  /* 0x0000000803057810 */ /* 0x042fe20007ffe0ff */
[----:B------:R-:W-:Y:S01]  /*1090*/  UMOV UR5, 0x80000020 ;  /* 0x8000002000057882 */ /* 0x000fe20000000000 */
[----:B------:R-:W-:Y:S01]  /*10a0*/  UMOV UR11, 0x80000020 ;  /* 0x80000020000b7882 */ /* 0x000fe20000000000 */
[----:B------:R-:W-:Y:S01]  /*10b0*/  UMOV UR9, UR5 ;  /* 0x0000000500097c82 */ /* 0x000fe20008000000 */
[----:B------:R-:W-:Y:S01]  /*10c0*/  UMOV UR8, UR4 ;  /* 0x0000000400087c82 */ /* 0x000fe20008000000 */
[C---:B------:R-:W-:Y:S01]  /*10d0*/  ISETP.GE.AND P1, PT, R0.reuse, R5, PT ;  /* 0x000000050000720c */ /* 0x040fe20003f26270 */
[----:B------:R-:W-:Y:S01]  /*10e0*/  UMOV UR10, UR14 ;  /* 0x0000000e000a7c82 */ /* 0x000fe20008000000 */
[C---:B------:R-:W-:Y:S01]  /*10f0*/  ISETP.GE.AND P6, PT, R0.reuse, R3, PT ;  /* 0x000000030000720c */ /* 0x040fe20003fc6270 */
[----:B------:R-:W-:Y:S01]  /*1100*/  HGMMA.64x256x16.F32.BF16 R24, gdesc[UR8], RZ, !UPT, gsb0 ;  /* 0x03e00000081879f0 */ /* 0x000fe2000c0018ff */
[----:B------:R-:W-:Y:S01]  /*1110*/  UIADD3 UR8, UR4, 0x2, URZ ;  /* 0x0000000204087890 */ /* 0x000fe2000fffe03f */
[C---:B------:R-:W-:Y:S01]  /*1120*/  IADD3 R5, R3.reuse, 0x18, RZ ;  /* 0x0000001803057810 */ /* 0x040fe20007ffe0ff */
[----:B------:R-:W-:Y:S01]  /*1130*/  UIADD3 UR10, UR14, 0x2, URZ ;  /* 0x000000020e0a7890 */ /* 0x000fe2000fffe03f */
[----:B------:R-:W-:Y:S01]  /*1140*/  IADD3 R9, R3, 0x10, RZ ;  /* 0x0000001003097810 */ /* 0x000fe20007ffe0ff */
[----:B------:R-:W-:Y:S01]  /*1150*/  UMOV UR9, 0x80000020 ;  /* 0x8000002000097882 */ /* 0x000fe20000000000 */
[----:B------:R-:W-:Y:S01]  /*1160*/  UMOV UR11, 0x80000020 ;  /* 0x80000020000b7882 */ /* 0x000fe20000000000 */
[----:B------:R-:W-:Y:S01]  /*1170*/  P2R R2, PR, RZ, 0x1 ;  /* 0x00000001ff027803 */ /* 0x000fe20000000000 */
[----:B------:R-:W-:Y:S01]  /*1180*/  ULDC UR6, c[0x0][0x604] ;  /* 0x0001810000067ab9 */ /* 0x000fe20000000800 */
[----:B------:R-:W-:Y:S01]  /*1190*/  ISETP.GE.AND P3, PT, R0, R9, PT ;  /* 0x000000090000720c */ /* 0x000fe20003f66270 */
[----:B------:R-:W-:-:S04]  /*11a0*/  USHF.L.U32 UR7, UR7, 0x3, URZ ;  /* 0x0000000307077899 */ /* 0x000fc8000800063f */
[----:B------:R-:W-:Y:S01]  /*11b0*/  ULOP3.LUT UR7, UR7, 0x8, URZ, 0xc, !UPT ;  /* 0x0000000807077892 */ /* 0x000fe2000f8e0c3f */
[----:B------:R-:W-:Y:S02]  /*11c0*/  WARPGROUP.DEPBAR.LE gsb0, 0x0 ;  /* 0x00008000000079c5 */ /* 0x000fe40000010000 */
[----:B------:R-:W-:-:S11]  /*11d0*/  WARPGROUP.ARRIVE ;  /* 0x00000000000079c5 */ /* 0x000fd60000000000 */
[----:B------:R-:W-:Y:S03]  /*11e0*/  HGMMA.64x256x16.F32.BF16 R24, gdesc[UR8], R24, gsb0 ;  /* 0x03e00000081879f0 */ /* 0x000fe60008001818 */
[----:B------:R-:W-:Y:S02]  /*11f0*/  WARPGROUP.DEPBAR.LE gsb0, 0x0 ;  /* 0x00008000000079c5 */ /* 0x000fe40000010000 */
[----:B------:R-:W-:Y:S02]  /*1200*/  FSEL R25, R25, -INF , P5 ;  /* 0xff80000019197808 */ /* 0x000fe40002800000 */
[----:B------:R-:W-:Y:S02]  /*1210*/  FSEL R31, R31, -INF , P5 ;  /* 0xff8000001f1f7808 */ /* 0x000fe40002800000 */
[----:B------:R-:W-:Y:S01]  /*1220*/  ISETP.GE.AND P5, PT, R0, R7, PT ;  /* 0x000000070000720c */ /* 0x000fe20003fa6270 */
[----:B------:R-:W-:Y:S01]  /*1230*/  VIADD R7, R3, 0x21 ;  /* 0x0000002103077836 */ /* 0x000fe20000000000 */
[----:B------:R-:W-:-:S02]  /*1240*/  FSEL R29, R29, -INF , P2 ;  /* 0xff8000001d1d7808 */ /* 0x000fc40001000000 */
[----:B------:R-:W-:Y:S02]  /*1250*/  FSEL R35, R35, -INF , P2 ;  /* 0xff80000023237808 */ /* 0x000fe40001000000 */
[C---:B------:R-:W-:Y:S01]  /*1260*/  ISETP.GE.AND P2, PT, R0.reuse, R7, PT ;  /* 0x000000070000720c */ /* 0x040fe20003f46270 */
[----:B------:R-:W-:Y:S01]  /*1270*/  VIADD R7, R3, 0x29 ;  /* 0x0000002903077836 */ /* 0x000fe20000000000 */
[----:B------:R-:W-:Y:S02]  /*1280*/  FSEL R33, R33, -INF , P4 ;  /* 0xff80000021217808 */ /* 0x000fe40002000000 */
[----:B------:R-:W-:Y:S02]  /*1290*/  FSEL R39, R39, -INF , P4 ;  /* 0xff80000027277808 */ /* 0x000fe40002000000 */
[----:B------:R-:W-:Y:S01]  /*12a0*/  ISETP.GE.AND P4, PT, R0, R7, PT ;  /* 0x000000070000720c */ /* 0x000fe20003f86270 */
[----:B------:R-:W-:Y:S01]  /*12b0*/  VIADD R7, R3, 0x31 ;  /* 0x0000003103077836 */ /* 0x000fe20000000000 */
[----:B------:R-:W-:-:S02]  /*12c0*/  FSEL R37, R37, -INF , P5 ;  /* 0xff80000025257808 */ /* 0x000fc40002800000 */
[----:B------:R-:W-:Y:S02]  /*12d0*/  FSEL R43, R43, -INF , P5 ;  /* 0xff8000002b2b7808 */ /* 0x000fe40002800000 */
[----:B------:R-:W-:Y:S01]  /*12e0*/  ISETP.GE.AND P5, PT, R0, R7, PT ;  /* 0x000000070000720c */ /* 0x000fe20003fa6270 */
[----:B------:R-:W-:Y:S01]  /*12f0*/  VIADD R7, R3, 0x39 ;  /* 0x0000003903077836 */ /* 0x000fe20000000000 */
[----:B------:R-:W-:Y:S02]  /*1300*/  FSEL R24, R24, -INF , P6 ;  /* 0xff80000018187808 */ /* 0x000fe40003000000 */
[----:B------:R-:W-:Y:S02]  /*1310*/  FSEL R30, R30, -INF , P6 ;  /* 0xff8000001e1e7808 */ /* 0x000fe40003000000 */
[----:B------:R-:W-:Y:S02]  /*1320*/  ISETP.GE.AND P6, PT, R0, R5, PT ;  /* 0x000000050000720c */ /* 0x000fe40003fc6270 */
[----:B------:R-:W-:-:S02]  /*1330*/  FSEL R41, R41, -INF , P2 ;  /* 0xff80000029297808 */ /* 0x000fc40001000000 */
[----:B------:R-:W-:Y:S02]  /*1340*/  FSEL R47, R47, -INF , P2 ;  /* 0xff8000002f2f7808 */ /* 0x000fe40001000000 */
[C---:B------:R-:W-:Y:S02]  /*1350*/  IADD3 R5, R3.reuse, 0x20, RZ ;  /* 0x0000002003057810 */ /* 0x040fe40007ffe0ff */
[----:B------:R-:W-:Y:S01]  /*1360*/  ISETP.GE.AND P2, PT, R0, R7, PT ;  /* 0x000000070000720c */ /* 0x000fe20003f46270 */
[----:B------:R-:W-:Y:S01]  /*1370*/  VIADD R7, R3, 0x41 ;  /* 0x0000004103077836 */ /* 0x000fe20000000000 */
[----:B------:R-:W-:Y:S02]  /*1380*/  FSEL R28, R28, -INF , P1 ;  /* 0xff8000001c1c7808 */ /* 0x000fe40000800000 */
[----:B------:R-:W-:Y:S02]  /*1390*/  FSEL R34, R34, -INF , P1 ;  /* 0xff80000022227808 */ /* 0x000fe40000800000 */
[----:B------:R-:W-:-:S02]  /*13a0*/  ISETP.GE.AND P1, PT, R0, R5, PT ;  /* 0x000000050000720c */ /* 0x000fc40003f26270 */
[----:B------:R-:W-:Y:S02]  /*13b0*/  IADD3 R5, R3, 0x28, RZ ;  /* 0x0000002803057810 */ /* 0x000fe40007ffe0ff */
[----:B------:R-:W-:Y:S02]  /*13c0*/  FSEL R45, R45, -INF , P4 ;  /* 0xff8000002d2d7808 */ /* 0x000fe40002000000 */
[----:B------:R-:W-:Y:S02]  /*13d0*/  FSEL R51, R51, -INF , P4 ;  /* 0xff80000033337808 */ /* 0x000fe40002000000 */
[----:B------:R-:W-:Y:S01]  /*13e0*/  ISETP.GE.AND P4, PT, R0, R7, PT ;  /* 0x000000070000720c */ /* 0x000fe20003f86270 */
[----:B------:R-:W-:Y:S01]  /*13f0*/  VIADD R7, R3, 0x49 ;  /* 0x0000004903077836 */ /* 0x000fe20000000000 */
[----:B------:R-:W-:Y:S02]  /*1400*/  FSEL R32, R32, -INF , P3 ;  /* 0xff80000020207808 */ /* 0x000fe40001800000 */
[----:B------:R-:W-:-:S02]  /*1410*/  FSEL R38, R38, -INF , P3 ;  /* 0xff80000026267808 */ /* 0x000fc40001800000 */
[C---:B------:R-:W-:Y:S02]  /*1420*/  ISETP.GE.AND P3, PT, R0.reuse, R5, PT ;  /* 0x000000050000720c */ /* 0x040fe40003f66270 */
[----:B------:R-:W-:Y:S02]  /*1430*/  IADD3 R5, R3, 0x30, RZ ;  /* 0x0000003003057810 */ /* 0x000fe40007ffe0ff */
[----:B------:R-:W-:Y:S02]  /*1440*/  FSEL R49, R49, -INF , P5 ;  /* 0xff80000031317808 */ /* 0x000fe40002800000 */
[----:B------:R-:W-:Y:S02]  /*1450*/  FSEL R55, R55, -INF , P5 ;  /* 0xff80000037377808 */ /* 0x000fe40002800000 */
[----:B------:R-:W-:Y:S02]  /*1460*/  ISETP.GE.AND P5, PT, R0, R7, PT ;  /* 0x000000070000720c */ /* 0x000fe40003fa6270 */
[----:B------:R-:W-:-:S02]  /*1470*/  FSEL R36, R36, -INF , P6 ;  /* 0xff80000024247808 */ /* 0x000fc40003000000 */
[----:B------:R-:W-:Y:S02]  /*1480*/  FSEL R42, R42, -INF , P6 ;  /* 0xff8000002a2a7808 */ /* 0x000fe40003000000 */
[----:B------:R-:W-:Y:S02]  /*1490*/  FMNMX R7, R24, R25, !PT ;  /* 0x0000001918077209 */ /* 0x000fe40007800000 */
[----:B------:R-:W-:Y:S02]  /*14a0*/  ISETP.GE.AND P6, PT, R0, R5, PT ;  /* 0x000000050000720c */ /* 0x000fe40003fc6270 */
[----:B------:R-:W-:Y:S02]  /*14b0*/  IADD3 R5, R3, 0x38, RZ ;  /* 0x0000003803057810 */ /* 0x000fe40007ffe0ff */
[----:B------:R-:W-:Y:S02]  /*14c0*/  FMNMX R6, R28, R7, !PT ;  /* 0x000000071c067209 */ /* 0x000fe40007800000 */
[----:B------:R-:W-:-:S02]  /*14d0*/  FSEL R40, R40, -INF , P1 ;  /* 0xff80000028287808 */ /* 0x000fc40000800000 */
[----:B------:R-:W-:Y:S02]  /*14e0*/  FSEL R46, R46, -INF , P1 ;  /* 0xff8000002e2e7808 */ /* 0x000fe40000800000 */
[----:B------:R-:W-:Y:S02]  /*14f0*/  ISETP.GE.AND P1, PT, R0, R5, PT ;  /* 0x000000050000720c */ /* 0x000fe40003f26270 */
[----:B------:R-:W-:Y:S02]  /*1500*/  IADD3 R5, R3, 0x40, RZ ;  /* 0x0000004003057810 */ /* 0x000fe40007ffe0ff */
[----:B------:R-:W-:Y:S02]  /*1510*/  FMNMX R7, R29, R6, !PT ;  /* 0x000000061d077209 */ /* 0x000fe40007800000 */
[----:B------:R-:W-:Y:S02]  /*1520*/  FSEL R44, R44, -INF , P3 ;  /* 0xff8000002c2c7808 */ /* 0x000fe40001800000 */
[----:B------:R-:W-:-:S02]  /*1530*/  FSEL R50, R50, -INF , P3 ;  /* 0xff80000032327808 */ /* 0x000fc40001800000 */
[----:B------:R-:W-:Y:S02]  /*1540*/  ISETP.GE.AND P3, PT, R0, R5, PT ;  /* 0x000000050000720c */ /* 0x000fe40003f66270 */
[----:B------:R-:W-:Y:S02]  /*1550*/  IADD3 R5, R3, 0x48, RZ ;  /* 0x0000004803057810 */ /* 0x000fe40007ffe0ff */
[----:B------:R-:W-:Y:S02]  /*1560*/  FMNMX R6, R32, R7, !PT ;  /* 0x0000000720067209 */ /* 0x000fe40007800000 */
[----:B------:R-:W-:Y:S02]  /*1570*/  FSEL R48, R48, -INF , P6 ;  /* 0xff80000030307808 */ /* 0x000fe40003000000 */
[----:B------:R-:W-:Y:S02]  /*1580*/  FSEL R54, R54, -INF , P6 ;  /* 0xff80000036367808 */ /* 0x000fe40003000000 */
[----:B------:R-:W-:-:S02]  /*1590*/  ISETP.GE.AND P6, PT, R0, R5, PT ;  /* 0x000000050000720c */ /* 0x000fc40003fc6270 */
[----:B------:R-:W-:Y:S02]  /*15a0*/  FMNMX R7, R33, R6, !PT ;  /* 0x0000000621077209 */ /* 0x000fe40007800000 */
[C---:B------:R-:W-:Y:S02]  /*15b0*/  IADD3 R5, R3.reuse, 0x50, RZ ;  /* 0x0000005003057810 */ /* 0x040fe40007ffe0ff */
[----:B------:R-:W-:Y:S02]  /*15c0*/  FSEL R52, R52, -INF , P1 ;  /* 0xff80000034347808 */ /* 0x000fe40000800000 */
[----:B------:R-:W-:Y:S02]  /*15d0*/  FSEL R58, R58, -INF , P1 ;  /* 0xff8000003a3a7808 */ /* 0x000fe40000800000 */
[----:B------:R-:W-:Y:S02]  /*15e0*/  FMNMX R6, R36, R7, !PT ;  /* 0x0000000724067209 */ /* 0x000fe40007800000 */
[----:B------:R-:W-:Y:S01]  /*15f0*/  ISETP.GE.AND P1, PT, R0, R5, PT ;  /* 0x000000050000720c */ /* 0x000fe20003f26270 */
[----:B------:R-:W-:Y:S01]  /*1600*/  VIADD R5, R3, 0x51 ;  /* 0x0000005103057836 */ /* 0x000fe20000000000 */
[----:B------:R-:W-:-:S02]  /*1610*/  FMNMX R7, R37, R6, !PT ;  /* 0x0000000625077209 */ /* 0x000fc40007800000 */
[----:B------:R-:W-:Y:S02]  /*1620*/  FSEL R53, R53, -INF , P2 ;  /* 0xff80000035357808 */ /* 0x000fe40001000000 */
[----:B------:R-:W-:Y:S02]  /*1630*/  FSEL R59, R59, -INF , P2 ;  /* 0xff8000003b3b7808 */ /* 0x000fe40001000000 */
[----:B------:R-:W-:Y:S02]  /*1640*/  ISETP.GE.AND P2, PT, R0, R5, PT ;  /* 0x000000050000720c */ /* 0x000fe40003f46270 */
[----:B------:R-:W-:Y:S02]  /*1650*/  IADD3 R5, R3, 0x58, RZ ;  /* 0x0000005803057810 */ /* 0x000fe40007ffe0ff */
[----:B------:R-:W-:Y:S02]  /*1660*/  FMNMX R6, R40, R7, !PT ;  /* 0x0000000728067209 */ /* 0x000fe40007800000 */
[----:B------:R-:W-:-:S02]  /*1670*/  FSEL R56, R56, -INF , P3 ;  /* 0xff80000038387808 */ /* 0x000fc40001800000 */
[----:B------:R-:W-:Y:S02]  /*1680*/  FSEL R62, R62, -INF , P3 ;  /* 0xff8000003e3e7808 */ /* 0x000fe40001800000 */
[----:B------:R-:W-:Y:S01]  /*1690*/  ISETP.GE.AND P3, PT, R0, R5, PT ;  /* 0x000000050000720c */ /* 0x000fe20003f66270 */
[----:B------:R-:W-:Y:S01]  /*16a0*/  VIADD R5, R3, 0x59 ;  /* 0x0000005903057836 */ /* 0x000fe20000000000 */
[----:B------:R-:W-:Y:S02]  /*16b0*/  FMNMX R7, R41, R6, !PT ;  /* 0x0000000629077209 */ /* 0x000fe40007800000 */
[----:B------:R-:W-:Y:S02]  /*16c0*/  FSEL R57, R57, -INF , P4 ;  /* 0xff80000039397808 */ /* 0x000fe40002000000 */
[----:B------:R-:W-:Y:S02]  /*16d0*/  FMNMX R6, R44, R7, !PT ;  /* 0x000000072c067209 */ /* 0x000fe40007800000 */
[----:B------:R-:W-:-:S02]  /*16e0*/  FSEL R63, R63, -INF , P4 ;  /* 0xff8000003f3f7808 */ /* 0x000fc40002000000 */
[----:B------:R-:W-:Y:S02]  /*16f0*/  ISETP.GE.AND P4, PT, R0, R5, PT ;  /* 0x000000050000720c */ /* 0x000fe40003f86270 */
[----:B------:R-:W-:Y:S02]  /*1700*/  IADD3 R5, R3, 0x60, RZ ;  /* 0x0000006003057810 */ /* 0x000fe40007ffe0ff */
[----:B------:R-:W-:Y:S02]  /*1710*/  FMNMX R7, R45, R6, !PT ;  /* 0x000000062d077209 */ /* 0x000fe40007800000 */
[----:B------:R-:W-:Y:S02]  /*1720*/  FSEL R60, R60, -INF , P6 ;  /* 0xff8000003c3c7808 */ /* 0x000fe40003000000 */
[----:B------:R-:W-:Y:S02]  /*1730*/  FSEL R66, R66, -INF , P6 ;  /* 0xff80000042427808 */ /* 0x000fe40003000000 */
[----:B------:R-:W-:Y:S01]  /*1740*/  ISETP.GE.AND P6, PT, R0, R5, PT ;  /* 0x000000050000720c */ /* 0x000fe20003fc6270 */
[----:B------:R-:W-:Y:S01]  /*1750*/  VIADD R5, R3, 0x61 ;  /* 0x0000006103057836 */ /* 0x000fe20000000000 */
[----:B------:R-:W-:-:S02]  /*1760*/  FMNMX R6, R48, R7, !PT ;  /* 0x0000000730067209 */ /* 0x000fc40007800000 */
[----:B------:R-:W-:Y:S02]  /*1770*/  FSEL R61, R61, -INF , P5 ;  /* 0xff8000003d3d7808 */ /* 0x000fe40002800000 */
[----:B------:R-:W-:Y:S02]  /*1780*/  FSEL R67, R67, -INF , P5 ;  /* 0xff80000043437808 */ /* 0x000fe40002800000 */
[----:B------:R-:W-:Y:S02]  /*1790*/  FMNMX R7, R49, R6, !PT ;  /* 0x0000000631077209 */ /* 0x000fe40007800000 */
[----:B------:R-:W-:Y:S02]  /*17a0*/  ISETP.GE.AND P5, PT, R0, R5, PT ;  /* 0x000000050000720c */ /* 0x000fe40003fa6270 */
[----:B------:R-:W-:Y:S02]  /*17b0*/  IADD3 R5, R3, 0x68, RZ ;  /* 0x0000006803057810 */ /* 0x000fe40007ffe0ff */
[----:B------:R-:W-:-:S02]  /*17c0*/  FMNMX R6, R52, R7, !PT ;  /* 0x0000000734067209 */ /* 0x000fc40007800000 */
[----:B------:R-:W-:Y:S02]  /*17d0*/  FSEL R64, R64, -INF , P1 ;  /* 0xff80000040407808 */ /* 0x000fe40000800000 */
[----:B------:R-:W-:Y:S02]  /*17e0*/  FSEL R70, R70, -INF , P1 ;  /* 0xff80000046467808 */ /* 0x000fe40000800000 */
[----:B------:R-:W-:Y:S01]  /*17f0*/  ISETP.GE.AND P1, PT, R0, R5, PT ;  /* 0x000000050000720c */ /* 0x000fe20003f26270 */
[----:B------:R-:W-:Y:S01]  /*1800*/  VIADD R5, R3, 0x69 ;  /* 0x0000006903057836 */ /* 0x000fe20000000000 */
[----:B------:R-:W-:Y:S02]  /*1810*/  FMNMX R7, R53, R6, !PT ;  /* 0x0000000635077209 */ /* 0x000fe40007800000 */
[----:B------:R-:W-:Y:S02]  /*1820*/  FSEL R65, R65, -INF , P2 ;  /* 0xff80000041417808 */ /* 0x000fe40001000000 */
[----:B------:R-:W-:-:S02]  /*1830*/  FSEL R71, R71, -INF , P2 ;  /* 0xff80000047477808 */ /* 0x000fc40001000000 */
[----:B------:R-:W-:Y:S02]  /*1840*/  ISETP.GE.AND P2, PT, R0, R5, PT ;  /* 0x000000050000720c */ /* 0x000fe40003f46270 */
[----:B------:R-:W-:Y:S02]  /*1850*/  FMNMX R6, R56, R7, !PT ;  /* 0x0000000738067209 */ /* 0x000fe40007800000 */
[----:B------:R-:W-:Y:S02]  /*1860*/  IADD3 R5, R3, 0x70, RZ ;  /* 0x0000007003057810 */ /* 0x000fe40007ffe0ff */
[----:B------:R-:W-:Y:S02]  /*1870*/  FSEL R68, R68, -INF , P3 ;  /* 0xff80000044447808 */ /* 0x000fe40001800000 */
[----:B------:R-:W-:Y:S02]  /*1880*/  FSEL R74, R74, -INF , P3 ;  /* 0xff8000004a4a7808 */ /* 0x000fe40001800000 */
[----:B------:R-:W-:-:S02]  /*1890*/  FMNMX R7, R57, R6, !PT ;  /* 0x0000000639077209 */ /* 0x000fc40007800000 */
[----:B------:R-:W-:Y:S01]  /*18a0*/  ISETP.GE.AND P3, PT, R0, R5, PT ;  /* 0x000000050000720c */ /* 0x000fe20003f66270 */
[----:B------:R-:W-:Y:S01]  /*18b0*/  VIADD R5, R3, 0x71 ;  /* 0x0000007103057836 */ /* 0x000fe20000000000 */
[----:B------:R-:W-:Y:S02]  /*18c0*/  FMNMX R6, R60, R7, !PT ;  /* 0x000000073c067209 */ /* 0x000fe40007800000 */
[----:B------:R-:W-:Y:S02]  /*18d0*/  FSEL R69, R69, -INF , P4 ;  /* 0xff80000045457808 */ /* 0x000fe40002000000 */
[----:B------:R-:W-:Y:S02]  /*18e0*/  FSEL R75, R75, -INF , P4 ;  /* 0xff8000004b4b7808 */ /* 0x000fe40002000000 */
[----:B------:R-:W-:Y:S02]  /*18f0*/  ISETP.GE.AND P4, PT, R0, R5, PT ;  /* 0x000000050000720c */ /* 0x000fe40003f86270 */
[----:B------:R-:W-:-:S02]  /*1900*/  IADD3 R5, R3, 0x78, RZ ;  /* 0x0000007803057810 */ /* 0x000fc40007ffe0ff */
[----:B------:R-:W-:Y:S02]  /*1910*/  FMNMX R7, R61, R6, !PT ;  /* 0x000000063d077209 */ /* 0x000fe40007800000 */
[----:B------:R-:W-:Y:S02]  /*1920*/  FSEL R72, R72, -INF , P6 ;  /* 0xff80000048487808 */ /* 0x000fe40003000000 */
[----:B------:R-:W-:Y:S02]  /*1930*/  FSEL R78, R78, -INF , P6 ;  /* 0xff8000004e4e7808 */ /* 0x000fe40003000000 */
[----:B------:R-:W-:Y:S01]  /*1940*/  ISETP.GE.AND P6, PT, R0, R5, PT ;  /* 0x000000050000720c */ /* 0x000fe20003fc6270 */
[C---:B------:R-:W-:Y:S01]  /*1950*/  VIADD R5, R3.reuse, 0x79 ;  /* 0x0000007903057836 */ /* 0x040fe20000000000 */
[----:B------:R-:W-:Y:S01]  /*1960*/  FMNMX R6, R64, R7, !PT ;  /* 0x0000000740067209 */ /* 0x000fe20007800000 */
[----:B------:R-:W-:Y:S01]  /*1970*/  VIADD R7, R3, 0x89 ;  /* 0x0000008903077836 */ /* 0x000fe20000000000 */
[----:B------:R-:W-:-:S02]  /*1980*/  FSEL R73, R73, -INF , P5 ;  /* 0xff80000049497808 */ /* 0x000fc40002800000 */
[----:B------:R-:W-:Y:S02]  /*1990*/  FMNMX R9, R65, R6, !PT ;  /* 0x0000000641097209 */ /* 0x000fe40007800000 */
        /* <DEDUP_REMOVED lines=10> */
[----:B------:R-:W-:Y:S02]  /*1a40*/  FSEL R83, R83, -INF , P2 ;  /* 0xff80000053537808 */ /* 0x000fe40001000000 */
[----:B------:R-:W-:-:S02]  /*1a50*/  FMNMX R8, R72, R9, !PT ;  /* 0x0000000948087209 */ /* 0x000fc40007800000 */
[----:B------:R-:W-:Y:S02]  /*1a60*/  ISETP.GE.AND P2, PT, R0, R5, PT ;  /* 0x000000050000720c */ /* 0x000fe40003f46270 */
[----:B------:R-:W-:Y:S02]  /*1a70*/  IADD3 R5, R3, 0x88, RZ ;  /* 0x0000008803057810 */ /* 0x000fe40007ffe0ff */
[----:B------:R-:W-:Y:S02]  /*1a80*/  FMNMX R9, R73, R8, !PT ;  /* 0x0000000849097209 */ /* 0x000fe40007800000 */
[----:B------:R-:W-:Y:S02]  /*1a90*/  FSEL R80, R80, -INF , P3 ;  /* 0xff80000050507808 */ /* 0x000fe40001800000 */
[----:B------:R-:W-:Y:S02]  /*1aa0*/  FSEL R86, R86, -INF , P3 ;  /* 0xff80000056567808 */ /* 0x000fe40001800000 */
[----:B------:R-:W-:-:S02]  /*1ab0*/  ISETP.GE.AND P3, PT, R0, R5, PT ;  /* 0x000000050000720c */ /* 0x000fc40003f66270 */
[----:B------:R-:W-:Y:S02]  /*1ac0*/  FSEL R5, R81, -INF , P4 ;  /* 0xff80000051057808 */ /* 0x000fe40002000000 */
[----:B------:R-:W-:Y:S02]  /*1ad0*/  FSEL R87, R87, -INF , P4 ;  /* 0xff80000057577808 */ /* 0x000fe40002000000 */
[----:B------:R-:W-:Y:S02]  /*1ae0*/  ISETP.GE.AND P4, PT, R0, R7, PT ;  /* 0x000000070000720c */ /* 0x000fe40003f86270 */
[----:B------:R-:W-:Y:S02]  /*1af0*/  FMNMX R8, R76, R9, !PT ;  /* 0x000000094c087209 */ /* 0x000fe40007800000 */
[----:B------:R-:W-:Y:S02]  /*1b00*/  IADD3 R7, R3, 0x90, RZ ;  /* 0x0000009003077810 */ /* 0x000fe40007ffe0ff */
[----:B------:R-:W-:-:S02]  /*1b10*/  FSEL R84, R84, -INF , P6 ;  /* 0xff80000054547808 */ /* 0x000fc40003000000 */
[----:B------:R-:W-:Y:S02]  /*1b20*/  FSEL R90, R90, -INF , P6 ;  /* 0xff8000005a5a7808 */ /* 0x000fe40003000000 */
[----:B------:R-:W-:Y:S02]  /*1b30*/  FMNMX R9, R77, R8, !PT ;  /* 0x000000084d097209 */ /* 0x000fe40007800000 */
[----:B------:R-:W-:Y:S01]  /*1b40*/  ISETP.GE.AND P6, PT, R0, R7, PT ;  /* 0x000000070000720c */ /* 0x000fe20003fc6270 */
[----:B------:R-:W-:Y:S01]  /*1b50*/  VIADD R7, R3, 0x91 ;  /* 0x0000009103077836 */ /* 0x000fe20000000000 */
        /* <DEDUP_REMOVED lines=12> */
[----:B------:R-:W-:Y:S02]  /*1c20*/  FMNMX R9, R6, R9, !PT ;  /* 0x0000000906097209 */ /* 0x000fe40007800000 */
[----:B------:R-:W-:Y:S02]  /*1c30*/  FSEL R95, R95, -INF , P2 ;  /* 0xff8000005f5f7808 */ /* 0x000fe40001000000 */
        /* <DEDUP_REMOVED lines=10> */
[----:B------:R-:W-:Y:S02]  /*1ce0*/  FMNMX R9, R92, R9, !PT ;  /* 0x000000095c097209 */ /* 0x000fe40007800000 */
[----:B------:R-:W-:Y:S02]  /*1cf0*/  ISETP.GE.AND P4, PT, R0, R7, PT ;  /* 0x000000070000720c */ /* 0x000fe40003f86270 */
[----:B------:R-:W-:Y:S02]  /*1d00*/  IADD3 R7, R3, 0xa8, RZ ;  /* 0x000000a803077810 */ /* 0x000fe40007ffe0ff */
[----:B------:R-:W-:Y:S02]  /*1d10*/  FSEL R96, R96, -INF , P6 ;  /* 0xff80000060607808 */ /* 0x000fe40003000000 */
[----:B------:R-:W-:Y:S02]  /*1d20*/  FMNMX R9, R16, R9, !PT ;  /* 0x0000000910097209 */ /* 0x000fe40007800000 */
[----:B------:R-:W-:-:S02]  /*1d30*/  FSEL R102, R102, -INF , P6 ;  /* 0xff80000066667808 */ /* 0x000fc40003000000 */
[----:B------:R-:W-:Y:S01]  /*1d40*/  ISETP.GE.AND P6, PT, R0, R7, PT ;  /* 0x000000070000720c */ /* 0x000fe20003fc6270 */
[----:B------:R-:W-:Y:S01]  /*1d50*/  VIADD R7, R3, 0xa9 ;  /* 0x000000a903077836 */ /* 0x000fe20000000000 */
[----:B------:R-:W-:Y:S02]  /*1d60*/  FSEL R97, R97, -INF , P5 ;  /* 0xff80000061617808 */ /* 0x000fe40002800000 */
[----:B------:R-:W-:Y:S02]  /*1d70*/  FMNMX R8, R96, R9, !PT ;  /* 0x0000000960087209 */ /* 0x000fe40007800000 */
[----:B------:R-:W-:Y:S02]  /*1d80*/  FSEL R103, R103, -INF , P5 ;  /* 0xff80000067677808 */ /* 0x000fe40002800000 */
[----:B------:R-:W-:Y:S02]  /*1d90*/  ISETP.GE.AND P5, PT, R0, R7, PT ;  /* 0x000000070000720c */ /* 0x000fe40003fa6270 */
[----:B------:R-:W-:-:S02]  /*1da0*/  FSEL R100, R100, -INF , P1 ;  /* 0xff80000064647808 */ /* 0x000fc40000800000 */
[----:B------:R-:W-:Y:S02]  /*1db0*/  FMNMX R9, R97, R8, !PT ;  /* 0x0000000861097209 */ /* 0x000fe40007800000 */
[----:B------:R-:W-:Y:S02]  /*1dc0*/  IADD3 R7, R3, 0xb0, RZ ;  /* 0x000000b003077810 */ /* 0x000fe40007ffe0ff */
[----:B------:R-:W-:Y:S02]  /*1dd0*/  FSEL R106, R106, -INF , P1 ;  /* 0xff8000006a6a7808 */ /* 0x000fe40000800000 */
[----:B------:R-:W-:Y:S02]  /*1de0*/  FSEL R101, R101, -INF , P2 ;  /* 0xff80000065657808 */ /* 0x000fe40001000000 */
[----:B------:R-:W-:Y:S02]  /*1df0*/  FMNMX R8, R100, R9, !PT ;  /* 0x0000000964087209 */ /* 0x000fe40007800000 */
[----:B------:R-:W-:Y:S01]  /*1e00*/  ISETP.GE.AND P1, PT, R0, R7, PT ;  /* 0x000000070000720c */ /* 0x000fe20003f26270 */
[----:B------:R-:W-:Y:S01]  /*1e10*/  VIADD R7, R3, 0xb1 ;  /* 0x000000b103077836 */ /* 0x000fe20000000000 */
[----:B------:R-:W-:-:S02]  /*1e20*/  FSEL R104, R104, -INF , P3 ;  /* 0xff80000068687808 */ /* 0x000fc40001800000 */
[----:B------:R-:W-:Y:S02]  /*1e30*/  FMNMX R9, R101, R8, !PT ;  /* 0x0000000865097209 */ /* 0x000fe40007800000 */
[----:B------:R-:W-:Y:S02]  /*1e40*/  FSEL R107, R107, -INF , P2 ;  /* 0xff8000006b6b7808 */ /* 0x000fe40001000000 */
[----:B------:R-:W-:Y:S02]  /*1e50*/  ISETP.GE.AND P2, PT, R0, R7, PT ;  /* 0x000000070000720c */ /* 0x000fe40003f46270 */
[----:B------:R-:W-:Y:S02]  /*1e60*/  IADD3 R7, R3, 0xb8, RZ ;  /* 0x000000b803077810 */ /* 0x000fe40007ffe0ff */
[----:B------:R-:W-:Y:S02]  /*1e70*/  FSEL R105, R105, -INF , P4 ;  /* 0xff80000069697808 */ /* 0x000fe40002000000 */
[----:B------:R-:W-:-:S02]  /*1e80*/  FMNMX R8, R104, R9, !PT ;  /* 0x0000000968087209 */ /* 0x000fc40007800000 */
[----:B------:R-:W-:Y:S02]  /*1e90*/  FSEL R110, R110, -INF , P3 ;  /* 0xff8000006e6e7808 */ /* 0x000fe40001800000 */
[----:B------:R-:W-:Y:S01]  /*1ea0*/  ISETP.GE.AND P3, PT, R0, R7, PT ;  /* 0x000000070000720c */ /* 0x000fe20003f66270 */
[----:B------:R-:W-:Y:S01]  /*1eb0*/  VIADD R7, R3, 0xb9 ;  /* 0x000000b903077836 */ /* 0x000fe20000000000 */
[----:B------:R-:W-:Y:S02]  /*1ec0*/  FSEL R108, R108, -INF , P6 ;  /* 0xff8000006c6c7808 */ /* 0x000fe40003000000 */
[----:B------:R-:W-:Y:S02]  /*1ed0*/  FMNMX R9, R105, R8, !PT ;  /* 0x0000000869097209 */ /* 0x000fe40007800000 */
[----:B------:R-:W-:Y:S02]  /*1ee0*/  FSEL R109, R109, -INF , P5 ;  /* 0xff8000006d6d7808 */ /* 0x000fe40002800000 */
[----:B------:R-:W-:-:S02]  /*1ef0*/  FMNMX R8, R108, R9, !PT ;  /* 0x000000096c087209 */ /* 0x000fc40007800000 */
[----:B------:R-:W-:Y:S02]  /*1f00*/  FSEL R111, R111, -INF , P4 ;  /* 0xff8000006f6f7808 */ /* 0x000fe40002000000 */
        /* <DEDUP_REMOVED lines=10> */
[----:B------:R-:W-:Y:S02]  /*1fb0*/  FSEL R18, R116, -INF , P3 ;  /* 0xff80000074127808 */ /* 0x000fe40001800000 */
[----:B------:R-:W-:-:S02]  /*1fc0*/  FMNMX R9, R113, R8, !PT ;  /* 0x0000000871097209 */ /* 0x000fc40007800000 */
[----:B------:R-:W-:Y:S02]  /*1fd0*/  ISETP.GE.AND P5, PT, R0, R7, PT ;  /* 0x000000070000720c */ /* 0x000fe40003fa6270 */
[----:B------:R-:W-:Y:S02]  /*1fe0*/  IADD3 R7, R3, 0xc8, RZ ;  /* 0x000000c803077810 */ /* 0x000fe40007ffe0ff */
[----:B------:R-:W-:Y:S02]  /*1ff0*/  FSEL R117, R117, -INF , P4 ;  /* 0xff80000075757808 */ /* 0x000fe40002000000 */
[----:B------:R-:W-:Y:S01]  /*2000*/  FMNMX R8, R18, R9, !PT ;  /* 0x0000000912087209 */ /* 0x000fe20007800000 */
[C---:B------:R-:W-:Y:S01]  /*2010*/  VIADD R9, R3.reuse, 0xd9 ;  /* 0x000000d903097836 */ /* 0x040fe20000000000 */
[----:B------:R-:W-:Y:S02]  /*2020*/  FSEL R118, R118, -INF , P1 ;  /* 0xff80000076767808 */ /* 0x000fe40000800000 */
[----:B------:R-:W-:Y:S01]  /*2030*/  ISETP.GE.AND P1, PT, R0, R7, PT ;  /* 0x000000070000720c */ /* 0x000fe20003f26270 */
[----:B------:R-:W-:Y:S01]  /*2040*/  VIADD R7, R3, 0xc9 ;  /* 0x000000c903077836 */ /* 0x000fe20000000000 */
[----:B------:R-:W-:-:S02]  /*2050*/  FSEL R120, R120, -INF , P6 ;  /* 0xff80000078787808 */ /* 0x000fc40003000000 */
[----:B------:R-:W-:Y:S02]  /*2060*/  FMNMX R13, R117, R8, !PT ;  /* 0x00000008750d7209 */ /* 0x000fe40007800000 */
[----:B------:R-:W-:Y:S02]  /*2070*/  FSEL R119, R119, -INF , P2 ;  /* 0xff80000077777808 */ /* 0x000fe40001000000 */
[----:B------:R-:W-:Y:S02]  /*2080*/  ISETP.GE.AND P2, PT, R0, R7, PT ;  /* 0x000000070000720c */ /* 0x000fe40003f46270 */
[----:B------:R-:W-:Y:S02]  /*2090*/  FSEL R121, R121, -INF , P5 ;  /* 0xff80000079797808 */ /* 0x000fe40002800000 */
[----:B------:R-:W-:Y:S02]  /*20a0*/  FMNMX R8, R120, R13, !PT ;  /* 0x0000000d78087209 */ /* 0x000fe40007800000 */
[----:B------:R-:W-:-:S02]  /*20b0*/  IADD3 R7, R3, 0xd0, RZ ;  /* 0x000000d003077810 */ /* 0x000fc40007ffe0ff */
[----:B------:R-:W-:Y:S02]  /*20c0*/  ISETP.GE.AND P0, PT, R0, R9, PT ;  /* 0x000000090000720c */ /* 0x000fe40003f06270 */
[----:B------:R-:W-:Y:S02]  /*20d0*/  IADD3 R9, R3, 0xe0, RZ ;  /* 0x000000e003097810 */ /* 0x000fe40007ffe0ff */
[----:B------:R-:W-:Y:S02]  /*20e0*/  FSEL R122, R122, -INF , P3 ;  /* 0xff8000007a7a7808 */ /* 0x000fe40001800000 */
[----:B------:R-:W-:Y:S02]  /*20f0*/  FSEL R124, R124, -INF , P1 ;  /* 0xff8000007c7c7808 */ /* 0x000fe40000800000 */
[----:B------:R-:W-:Y:S02]  /*2100*/  FMNMX R13, R121, R8, !PT ;  /* 0x00000008790d7209 */ /* 0x000fe40007800000 */
[----:B------:R-:W-:Y:S01]  /*2110*/  ISETP.GE.AND P3, PT, R0, R7, PT ;  /* 0x000000070000720c */ /* 0x000fe20003f66270 */
[----:B------:R-:W-:Y:S01]  /*2120*/  VIADD R7, R3, 0xd1 ;  /* 0x000000d103077836 */ /* 0x000fe20000000000 */
[----:B------:R-:W-:-:S02]  /*2130*/  FSEL R130, R130, -INF , P1 ;  /* 0xff80000082827808 */ /* 0x000fc40000800000 */
[----:B------:R-:W-:Y:S01]  /*2140*/  ISETP.GE.AND P1, PT, R0, R9, PT ;  /* 0x000000090000720c */ /* 0x000fe20003f26270 */
[----:B------:R-:W-:Y:S01]  /*2150*/  VIADD R9, R3, 0xe1 ;  /* 0x000000e103097836 */ /* 0x000fe20000000000 */
[----:B------:R-:W-:Y:S02]  /*2160*/  FSEL R125, R125, -INF , P2 ;  /* 0xff8000007d7d7808 */ /* 0x000fe40001000000 */
[----:B------:R-:W-:Y:S02]  /*2170*/  FMNMX R8, R124, R13, !PT ;  /* 0x0000000d7c087209 */ /* 0x000fe40007800000 */
[----:B------:R-:W-:Y:S02]  /*2180*/  FSEL R123, R123, -INF , P4 ;  /* 0xff8000007b7b7808 */ /* 0x000fe40002000000 */
[----:B------:R-:W-:Y:S02]  /*2190*/  ISETP.GE.AND P4, PT, R0, R7, PT ;  /* 0x000000070000720c */ /* 0x000fe40003f86270 */
[----:B------:R-:W-:-:S02]  /*21a0*/  IADD3 R7, R3, 0xd8, RZ ;  /* 0x000000d803077810 */ /* 0x000fc40007ffe0ff */
[----:B------:R-:W-:Y:S02]  /*21b0*/  FSEL R131, R131, -INF , P2 ;  /* 0xff80000083837808 */ /* 0x000fe40001000000 */
[----:B------:R-:W-:Y:S02]  /*21c0*/  FSEL R128, R128, -INF , P3 ;  /* 0xff80000080807808 */ /* 0x000fe40001800000 */
[----:B------:R-:W-:Y:S02]  /*21d0*/  FMNMX R13, R125, R8, !PT ;  /* 0x000000087d0d7209 */ /* 0x000fe40007800000 */
[----:B------:R-:W-:Y:S02]  /*21e0*/  ISETP.GE.AND P2, PT, R0, R9, PT ;  /* 0x000000090000720c */ /* 0x000fe40003f46270 */
[----:B------:R-:W-:Y:S02]  /*21f0*/  IADD3 R9, R3, 0xe8, RZ ;  /* 0x000000e803097810 */ /* 0x000fe40007ffe0ff */
[----:B------:R-:W-:-:S02]  /*2200*/  FSEL R126, R126, -INF , P6 ;  /* 0xff8000007e7e7808 */ /* 0x000fc40003000000 */
[----:B------:R-:W-:Y:S02]  /*2210*/  ISETP.GE.AND P6, PT, R0, R7, PT ;  /* 0x000000070000720c */ /* 0x000fe40003fc6270 */
[----:B------:R-:W-:Y:S02]  /*2220*/  FSEL R129, R129, -INF , P4 ;  /* 0xff80000081817808 */ /* 0x000fe40002000000 */
[----:B------:R-:W-:Y:S02]  /*2230*/  FMNMX R8, R128, R13, !PT ;  /* 0x0000000d80087209 */ /* 0x000fe40007800000 */
        /* <DEDUP_REMOVED lines=10> */
[----:B------:R-:W-:Y:S02]  /*22e0*/  FSEL R136, R136, -INF , P1 ;  /* 0xff80000088887808 */ /* 0x000fe40000800000 */
[----:B------:R-:W-:Y:S02]  /*22f0*/  FSEL R148, R148, -INF , P4 ;  /* 0xff80000094947808 */ /* 0x000fe40002000000 */
[----:B------:R-:W-:Y:S02]  /*2300*/  FMNMX R13, R133, R8, !PT ;  /* 0x00000008850d7209 */ /* 0x000fe40007800000 */
[----:B------:R-:W-:Y:S01]  /*2310*/  ISETP.GE.AND P4, PT, R0, R9, PT ;  /* 0x000000090000720c */ /* 0x000fe20003f86270 */
[----:B------:R-:W-:Y:S01]  /*2320*/  VIADD R9, R3, 0xe9 ;  /* 0x000000e903097836 */ /* 0x000fe20000000000 */
[----:B------:R-:W-:Y:S02]  /*2330*/  FSEL R137, R137, -INF , P2 ;  /* 0xff80000089897808 */ /* 0x000fe40001000000 */
[----:B------:R-:W-:Y:S01]  /*2340*/  FMNMX R8, R136, R13, !PT ;  /* 0x0000000d88087209 */ /* 0x000fe20007800000 */
[----:B------:R-:W-:Y:S01]  /*2350*/  VIADD R13, R3, 0xf1 ;  /* 0x000000f1030d7836 */ /* 0x000fe20000000000 */
[----:B------:R-:W-:-:S02]  /*2360*/  FSEL R149, R149, -INF , P4 ;  /* 0xff80000095957808 */ /* 0x000fc40002000000 */
[----:B------:R-:W-:Y:S02]  /*2370*/  ISETP.GE.AND P4, PT, R0, R9, PT ;  /* 0x000000090000720c */ /* 0x000fe40003f86270 */
[----:B------:R-:W-:Y:S02]  /*2380*/  FSEL R140, R140, -INF , P3 ;  /* 0xff8000008c8c7808 */ /* 0x000fe40001800000 */
[----:B------:R-:W-:Y:S02]  /*2390*/  FMNMX R15, R137, R8, !PT ;  /* 0x00000008890f7209 */ /* 0x000fe40007800000 */
[----:B------:R-:W-:Y:S02]  /*23a0*/  IADD3 R9, R3, 0xf0, RZ ;  /* 0x000000f003097810 */ /* 0x000fe40007ffe0ff */
[----:B------:R-:W-:Y:S02]  /*23b0*/  FSEL R127, R127, -INF , P5 ;  /* 0xff8000007f7f7808 */ /* 0x000fe40002800000 */
[----:B------:R-:W-:-:S02]  /*23c0*/  FSEL R141, R141, -INF , P4 ;  /* 0xff8000008d8d7808 */ /* 0x000fc40002000000 */
[----:B------:R-:W-:Y:S02]  /*23d0*/  FMNMX R8, R140, R15, !PT ;  /* 0x0000000f8c087209 */ /* 0x000fe40007800000 */
[----:B------:R-:W-:Y:S02]  /*23e0*/  ISETP.GE.AND P5, PT, R0, R9, PT ;  /* 0x000000090000720c */ /* 0x000fe40003fa6270 */
[----:B------:R-:W-:Y:S02]  /*23f0*/  FMNMX R9, R141, R8, !PT ;  /* 0x000000088d097209 */ /* 0x000fe40007800000 */
[----:B------:R-:W-:Y:S02]  /*2400*/  FSEL R144, R144, -INF , P5 ;  /* 0xff80000090907808 */ /* 0x000fe40002800000 */
[----:B------:R-:W-:Y:S02]  /*2410*/  ISETP.GE.AND P6, PT, R0, R13, PT ;  /* 0x0000000d0000720c */ /* 0x000fe40003fc6270 */
[----:B------:R-:W-:-:S02]  /*2420*/  FMNMX R8, R144, R9, !PT ;  /* 0x0000000990087209 */ /* 0x000fc40007800000 */
[----:B------:R-:W-:Y:S02]  /*2430*/  FSEL R145, R145, -INF , P6 ;  /* 0xff80000091917808 */ /* 0x000fe40003000000 */
[----:B------:R-:W-:Y:S02]  /*2440*/  P2R R17, PR, RZ, 0x1 ;  /* 0x00000001ff117803 */ /* 0x000fe40000000000 */
[----:B------:R-:W-:Y:S02]  /*2450*/  FMNMX R9, R145, R8, !PT ;  /* 0x0000000891097209 */ /* 0x000fe40007800000 */
[----:B------:R-:W-:Y:S02]  /*2460*/  ISETP.GE.AND P0, PT, R0, R7, PT ;  /* 0x000000070000720c */ /* 0x000fe40003f06270 */
[----:B------:R-:W-:Y:S02]  /*2470*/  FMNMX R8, R148, R9, !PT ;  /* 0x0000000994087209 */ /* 0x000fe40007800000 */
[----:B------:R-:W-:-:S02]  /*2480*/  P2R R14, PR, RZ, 0x2 ;  /* 0x00000002ff0e7803 */ /* 0x000fc40000000000 */
[----:B------:R-:W-:Y:S02]  /*2490*/  FMNMX R8, R149, R8, !PT ;  /* 0x0000000895087209 */ /* 0x000fe40007800000 */
[----:B------:R-:W-:Y:S02]  /*24a0*/  FSEL R146, R146, -INF , P3 ;  /* 0xff80000092927808 */ /* 0x000fe40001800000 */
[----:B------:R-:W-:Y:S01]  /*24b0*/  FSEL R143, R143, -INF , P2 ;  /* 0xff8000008f8f7808 */ /* 0x000fe20001000000 */
[----:B------:R-:W1:Y:S01]  /*24c0*/  SHFL.BFLY PT, R9, R8, 0x1, 0x1f ;  /* 0x0c201f0008097f89 */ /* 0x000e6200000e0000 */
[----:B------:R-:W-:Y:S02]  /*24d0*/  FSEL R147, R147, -INF , P4 ;  /* 0xff80000093937808 */ /* 0x000fe40002000000 */
[----:B------:R-:W-:Y:S02]  /*24e0*/  FSEL R150, R150, -INF , P5 ;  /* 0xff80000096967808 */ /* 0x000fe40002800000 */
[----:B------:R-:W-:-:S02]  /*24f0*/  FSEL R151, R151, -INF , P6 ;  /* 0xff80000097977808 */ /* 0x000fc40003000000 */
[----:B------:R-:W-:Y:S02]  /*2500*/  FSEL R138, R138, -INF , P0 ;  /* 0xff8000008a8a7808 */ /* 0x000fe40000000000 */
[----:B------:R-:W-:-:S04]  /*2510*/  ISETP.NE.AND P0, PT, R17, RZ, PT ;  /* 0x000000ff1100720c */ /* 0x000fc80003f05270 */
[----:B------:R-:W-:Y:S02]  /*2520*/  FSEL R139, R139, -INF , P0 ;  /* 0xff8000008b8b7808 */ /* 0x000fe40000000000 */
[----:B------:R-:W-:Y:S02]  /*2530*/  ISETP.NE.AND P0, PT, R2, RZ, PT ;  /* 0x000000ff0200720c */ /* 0x000fe40003f05270 */
[----:B------:R-:W-:Y:S02]  /*2540*/  IADD3 R2, R0, 0x8, RZ ;  /* 0x0000000800027810 */ /* 0x000fe40007ffe0ff */
[----:B-1----:R-:W-:-:S05]  /*2550*/  FMNMX R9, R8, R9, !PT ;  /* 0x0000000908097209 */ /* 0x002fca0007800000 */
[----:B------:R-:W1:Y:S02]  /*2560*/  SHFL.BFLY PT, R12, R9, 0x2, 0x1f ;  /* 0x0c401f00090c7f89 */ /* 0x000e6400000e0000 */
[----:B-1----:R-:W-:-:S04]  /*2570*/  FMNMX R7, R9, R12, !PT ;  /* 0x0000000c09077209 */ /* 0x002fc80007800000 */
[----:B------:R-:W-:-:S04]  /*2580*/  FSETP.NEU.AND P1, PT, R7, -INF , PT ;  /* 0xff8000000700780b */ /* 0x000fc80003f2d000 */
[----:B------:R-:W-:Y:S02]  /*2590*/  FSEL R153, R7, RZ, P1 ;  /* 0x000000ff07997208 */ /* 0x000fe40000800000 */
[----:B------:R-:W-:-:S03]  /*25a0*/  ISETP.NE.AND P1, PT, R14, RZ, PT ;  /* 0x000000ff0e00720c */ /* 0x000fc60003f25270 */
[----:B------:R-:W-:Y:S01]  /*25b0*/  FMUL R153, R153, UR6 ;  /* 0x0000000699997c20 */ /* 0x000fe20008400000 */
[----:B------:R-:W-:-:S03]  /*25c0*/  FSEL R142, R142, -INF , P1 ;  /* 0xff8000008e8e7808 */ /* 0x000fc60000800000 */
[--C-:B------:R-:W-:Y:S01]  /*25d0*/  FFMA R24, R24, UR6, -R153.reuse ;  /* 0x0000000618187c23 */ /* 0x100fe20008000899 */
[--C-:B------:R-:W-:Y:S01]  /*25e0*/  FFMA R14, R28, UR6, -R153.reuse ;  /* 0x000000061c0e7c23 */ /* 0x100fe20008000899 */
[--C-:B------:R-:W-:Y:S01]  /*25f0*/  FFMA R28, R33, UR6, -R153.reuse ;  /* 0x00000006211c7c23 */ /* 0x100fe20008000899 */
[--C-:B------:R-:W-:Y:S01]  /*2600*/  FFMA R33, R36, UR6, -R153.reuse ;  /* 0x0000000624217c23 */ /* 0x100fe20008000899 */
[--C-:B------:R-:W-:Y:S01]  /*2610*/  FFMA R9, R25, UR6, -R153.reuse ;  /* 0x0000000619097c23 */ /* 0x100fe20008000899 */
[----:B------:R-:W-:Y:S01]  /*2620*/  FSETP.GEU.AND P1, PT, R24, -126, PT ;  /* 0xc2fc00001800780b */ /* 0x000fe20003f2e000 */
[--C-:B------:R-:W-:Y:S01]  /*2630*/  FFMA R36, R48, UR6, -R153.reuse ;  /* 0x0000000630247c23 */ /* 0x100fe20008000899 */
[----:B------:R-:W-:Y:S01]  /*2640*/  FSETP.GEU.AND P3, PT, R14, -126, PT ;  /* 0xc2fc00000e00780b */ /* 0x000fe20003f6e000 */
[--C-:B------:R-:W-:Y:S01]  /*2650*/  FFMA R25, R29, UR6, -R153.reuse ;  /* 0x000000061d197c23 */ /* 0x100fe20008000899 */
[----:B------:R-:W-:Y:S01]  /*2660*/  FSETP.GEU.AND P2, PT, R9, -126, PT ;  /* 0xc2fc00000900780b */ /* 0x000fe20003f4e000 */
        /* <DEDUP_REMOVED lines=8> */
[----:B------:R-:W-:Y:S01]  /*26f0*/  @!P1 FMUL R24, R24, 0.5 ;  /* 0x3f00000018189820 */ /* 0x000fe20000400000 */
[--C-:B------:R-:W-:Y:S01]  /*2700*/  FFMA R17, R45, UR6, -R153.reuse ;  /* 0x000000062d117c23 */ /* 0x100fe20008000899 */
[----:B------:R-:W-:Y:S01]  /*2710*/  @!P3 FMUL R14, R14, 0.5 ;  /* 0x3f0000000e0eb820 */ /* 0x000fe20000400000 */
[--C-:B------:R-:W-:Y:S01]  /*2720*/  FFMA R8, R52, UR6, -R153.reuse ;  /* 0x0000000634087c23 */ /* 0x100fe20008000899 */
[----:B------:R-:W-:Y:S01]  /*2730*/  @!P2 FMUL R9, R9, 0.5 ;  /* 0x3f0000000909a820 */ /* 0x000fe20000400000 */
[--C-:B------:R-:W-:Y:S01]  /*2740*/  FFMA R19, R49, UR6, -R153.reuse ;  /* 0x0000000631137c23 */ /* 0x100fe20008000899 */
[----:B------:R-:W1:Y:S01]  /*2750*/  MUFU.EX2 R24, R24 ;  /* 0x0000001800187308 */ /* 0x000e620000000800 */
[----:B------:R-:W-:Y:S01]  /*2760*/  @!P6 FMUL R28, R28, 0.5 ;  /* 0x3f0000001c1ce820 */ /* 0x000fe20000400000 */
[--C-:B------:R-:W-:Y:S01]  /*2770*/  FFMA R13, R53, UR6, -R153.reuse ;  /* 0x00000006350d7c23 */ /* 0x100fe20008000899 */
[----:B------:R-:W-:Y:S01]  /*2780*/  @!P4 FMUL R25, R25, 0.5 ;  /* 0x3f0000001919c820 */ /* 0x000fe20000400000 */
[--C-:B------:R-:W-:Y:S01]  /*2790*/  FFMA R40, R56, UR6, -R153.reuse ;  /* 0x0000000638287c23 */ /* 0x100fe20008000899 */
[----:B------:R-:W-:Y:S01]  /*27a0*/  @!P5 FMUL R29, R29, 0.5 ;  /* 0x3f0000001d1dd820 */ /* 0x000fe20000400000 */
[--C-:B------:R-:W-:Y:S01]  /*27b0*/  FFMA R21, R57, UR6, -R153.reuse ;  /* 0x0000000639157c23 */ /* 0x100fe20008000899 */
[--C-:B------:R-:W-:Y:S01]  /*27c0*/  FFMA R44, R61, UR6, -R153.reuse ;  /* 0x000000063d2c7c23 */ /* 0x100fe20008000899 */
[----:B------:R-:W2:Y:S01]  /*27d0*/  MUFU.EX2 R14, R14 ;  /* 0x0000000e000e7308 */ /* 0x000ea20000000800 */
[--C-:B------:R-:W-:Y:S01]  /*27e0*/  FFMA R60, R60, UR6, -R153.reuse ;  /* 0x000000063c3c7c23 */ /* 0x100fe20008000899 */
[--C-:B------:R-:W-:Y:S01]  /*27f0*/  FFMA R45, R64, UR6, -R153.reuse ;  /* 0x00000006402d7c23 */ /* 0x100fe20008000899 */
[--C-:B------:R-:W-:Y:S01]  /*2800*/  FFMA R49, R68, UR6, -R153.reuse ;  /* 0x0000000644317c23 */ /* 0x100fe20008000899 */
[--C-:B------:R-:W-:Y:S01]  /*2810*/  FFMA R68, R5, UR6, -R153.reuse ;  /* 0x0000000605447c23 */ /* 0x100fe20008000899 */
[--C-:B------:R-:W-:Y:S01]  /*2820*/  FFMA R56, R65, UR6, -R153.reuse ;  /* 0x0000000641387c23 */ /* 0x100fe20008000899 */
[--C-:B------:R-:W-:Y:S01]  /*2830*/  FFMA R64, R69, UR6, -R153.reuse ;  /* 0x0000000645407c23 */ /* 0x100fe20008000899 */
[--C-:B------:R-:W-:Y:S01]  /*2840*/  FFMA R73, R73, UR6, -R153.reuse ;  /* 0x0000000649497c23 */ /* 0x100fe20008000899 */
[----:B------:R-:W3:Y:S01]  /*2850*/  MUFU.EX2 R9, R9 ;  /* 0x0000000900097308 */ /* 0x000ee20000000800 */
[----:B-1----:R-:W-:Y:S01]  /*2860*/  @!P1 FMUL R24, R24, R24 ;  /* 0x0000001818189220 */ /* 0x002fe20000400000 */
[----:B------:R-:W-:Y:S01]  /*2870*/  FSETP.GEU.AND P1, PT, R33, -126, PT ;  /* 0xc2fc00002100780b */ /* 0x000fe20003f2e000 */
[--C-:B------:R-:W-:Y:S01]  /*2880*/  FFMA R48, R72, UR6, -R153.reuse ;  /* 0x0000000648307c23 */ /* 0x100fe20008000899 */
[--C-:B------:R-:W-:Y:S01]  /*2890*/  FFMA R93, R6, UR6, -R153.reuse ;  /* 0x00000006065d7c23 */ /* 0x100fe20008000899 */
[--C-:B------:R-:W-:Y:S01]  /*28a0*/  FFMA R52, R76, UR6, -R153.reuse ;  /* 0x000000064c347c23 */ /* 0x100fe20008000899 */
[--C-:B------:R-:W-:Y:S01]  /*28b0*/  FFMA R77, R77, UR6, -R153.reuse ;  /* 0x000000064d4d7c23 */ /* 0x100fe20008000899 */
[--C-:B------:R-:W-:Y:S01]  /*28c0*/  FFMA R53, R80, UR6, -R153.reuse ;  /* 0x0000000650357c23 */ /* 0x100fe20008000899 */
[----:B------:R-:W1:Y:S01]  /*28d0*/  MUFU.EX2 R25, R25 ;  /* 0x0000001900197308 */ /* 0x000e620000000800 */
[----:B--2---:R-:W-:Y:S01]  /*28e0*/  @!P3 FMUL R14, R14, R14 ;  /* 0x0000000e0e0eb220 */ /* 0x004fe20000400000 */
[----:B------:R-:W-:Y:S01]  /*28f0*/  FSETP.GEU.AND P3, PT, R32, -126, PT ;  /* 0xc2fc00002000780b */ /* 0x000fe20003f6e000 */
[--C-:B------:R-:W-:Y:S01]  /*2900*/  FFMA R22, R84, UR6, -R153.reuse ;  /* 0x0000000654167c23 */ /* 0x100fe20008000899 */
[--C-:B------:R-:W-:Y:S01]  /*2910*/  FFMA R57, R88, UR6, -R153.reuse ;  /* 0x0000000658397c23 */ /* 0x100fe20008000899 */
[--C-:B------:R-:W-:Y:S01]  /*2920*/  FFMA R11, R11, UR6, -R153.reuse ;  /* 0x000000060b0b7c23 */ /* 0x100fe20008000899 */
[--C-:B------:R-:W-:Y:S01]  /*2930*/  FFMA R61, R92, UR6, -R153.reuse ;  /* 0x000000065c3d7c23 */ /* 0x100fe20008000899 */
[----:B------:R-:W-:Y:S01]  /*2940*/  @!P1 FMUL R33, R33, 0.5 ;  /* 0x3f00000021219820 */ /* 0x000fe20000400000 */
[----:B------:R-:W2:Y:S01]  /*2950*/  MUFU.EX2 R29, R29 ;  /* 0x0000001d001d7308 */ /* 0x000ea20000000800 */
[----:B---3--:R-:W-:Y:S01]  /*2960*/  @!P2 FMUL R9, R9, R9 ;  /* 0x000000090909a220 */ /* 0x008fe20000400000 */
[----:B------:R-:W-:Y:S01]  /*2970*/  FSETP.GEU.AND P2, PT, R37, -126, PT ;  /* 0xc2fc00002500780b */ /* 0x000fe20003f4e000 */
[--C-:B------:R-:W-:Y:S01]  /*2980*/  FFMA R16, R16, UR6, -R153.reuse ;  /* 0x0000000610107c23 */ /* 0x100fe20008000899 */
[--C-:B------:R-:W-:Y:S01]  /*2990*/  FFMA R97, R97, UR6, -R153.reuse ;  /* 0x0000000661617c23 */ /* 0x100fe20008000899 */
[--C-:B------:R-:W-:Y:S01]  /*29a0*/  FFMA R101, R101, UR6, -R153.reuse ;  /* 0x0000000665657c23 */ /* 0x100fe20008000899 */
[--C-:B------:R-:W-:Y:S01]  /*29b0*/  FFMA R84, R105, UR6, -R153.reuse ;  /* 0x0000000669547c23 */ /* 0x100fe20008000899 */
[----:B------:R-:W-:Y:S01]  /*29c0*/  @!P3 FMUL R32, R32, 0.5 ;  /* 0x3f0000002020b820 */ /* 0x000fe20000400000 */
[----:B------:R-:W3:Y:S01]  /*29d0*/  MUFU.EX2 R33, R33 ;  /* 0x0000002100217308 */ /* 0x000ee20000000800 */
[----:B-1----:R-:W-:Y:S01]  /*29e0*/  @!P4 FMUL R25, R25, R25 ;  /* 0x000000191919c220 */ /* 0x002fe20000400000 */
[----:B------:R-:W-:Y:S01]  /*29f0*/  FSETP.GEU.AND P4, PT, R15, -126, PT ;  /* 0xc2fc00000f00780b */ /* 0x000fe20003f8e000 */
[--C-:B------:R-:W-:Y:S01]  /*2a00*/  FFMA R65, R104, UR6, -R153.reuse ;  /* 0x0000000668417c23 */ /* 0x100fe20008000899 */
[--C-:B------:R-:W-:Y:S01]  /*2a10*/  FFMA R88, R109, UR6, -R153.reuse ;  /* 0x000000066d587c23 */ /* 0x100fe20008000899 */
[--C-:B------:R-:W-:Y:S01]  /*2a20*/  FFMA R69, R112, UR6, -R153.reuse ;  /* 0x0000000670457c23 */ /* 0x100fe20008000899 */
[--C-:B------:R-:W-:Y:S01]  /*2a30*/  FFMA R92, R113, UR6, -R153.reuse ;  /* 0x00000006715c7c23 */ /* 0x100fe20008000899 */
[----:B------:R-:W-:Y:S01]  /*2a40*/  @!P2 FMUL R37, R37, 0.5 ;  /* 0x3f0000002525a820 */ /* 0x000fe20000400000 */
        /* <DEDUP_REMOVED lines=19> */
[----:B------:R-:W-:-:S04]  /*2b80*/  FFMA R125, R145, UR6, -R153 ;  /* 0x00000006917d7c23 */ /* 0x000fc80008000899 */
[----:B------:R-:W-:Y:S01]  /*2b90*/  @!P1 FMUL R36, R36, 0.5 ;  /* 0x3f00000024249820 */ /* 0x000fe20000400000 */
[----:B------:R-:W1:Y:S01]  /*2ba0*/  MUFU.EX2 R15, R15 ;  /* 0x0000000f000f7308 */ /* 0x000e620000000800 */
[----:B--2---:R-:W-:Y:S01]  /*2bb0*/  @!P3 FMUL R32, R32, R32 ;  /* 0x000000202020b220 */ /* 0x004fe20000400000 */
[----:B------:R-:W-:-:S05]  /*2bc0*/  FSETP.GEU.AND P3, PT, R8, -126, PT ;  /* 0xc2fc00000800780b */ /* 0x000fca0003f6e000 */
[----:B------:R-:W-:Y:S01]  /*2bd0*/  @!P6 FMUL R17, R17, 0.5 ;  /* 0x3f0000001111e820 */ /* 0x000fe20000400000 */
[----:B------:R-:W2:Y:S01]  /*2be0*/  MUFU.EX2 R36, R36 ;  /* 0x0000002400247308 */ /* 0x000ea20000000800 */
[----:B---3--:R-:W-:Y:S01]  /*2bf0*/  @!P2 FMUL R116, R116, R116 ;  /* 0x000000747474a220 */ /* 0x008fe20000400000 */
[----:B------:R-:W-:-:S05]  /*2c00*/  FSETP.GEU.AND P2, PT, R19, -126, PT ;  /* 0xc2fc00001300780b */ /* 0x000fca0003f4e000 */
[----:B------:R-:W-:Y:S01]  /*2c10*/  @!P3 FMUL R8, R8, 0.5 ;  /* 0x3f0000000808b820 */ /* 0x000fe20000400000 */
[----:B------:R-:W3:Y:S01]  /*2c20*/  MUFU.EX2 R12, R12 ;  /* 0x0000000c000c7308 */ /* 0x000ee20000000800 */
[----:B-1----:R-:W-:Y:S01]  /*2c30*/  @!P4 FMUL R15, R15, R15 ;  /* 0x0000000f0f0fc220 */ /* 0x002fe20000400000 */
[----:B------:R-:W-:-:S05]  /*2c40*/  FSETP.GEU.AND P4, PT, R13, -126, PT ;  /* 0xc2fc00000d00780b */ /* 0x000fca0003f8e000 */
[----:B------:R-:W-:Y:S01]  /*2c50*/  @!P2 FMUL R19, R19, 0.5 ;  /* 0x3f0000001313a820 */ /* 0x000fe20000400000 */
[----:B------:R-:W1:Y:S01]  /*2c60*/  MUFU.EX2 R17, R17 ;  /* 0x0000001100117308 */ /* 0x000e620000000800 */
[----:B--2---:R-:W-:Y:S01]  /*2c70*/  @!P1 FMUL R36, R36, R36 ;  /* 0x0000002424249220 */ /* 0x004fe20000400000 */
[----:B------:R-:W-:-:S04]  /*2c80*/  ISETP.GE.AND P1, PT, R2, R3, PT ;  /* 0x000000030200720c */ /* 0x000fc80003f26270 */
[----:B------:R-:W-:Y:S01]  /*2c90*/  FSEL R26, R26, -INF , P1 ;  /* 0xff8000001a1a7808 */ /* 0x000fe20000800000 */
[----:B------:R-:W-:Y:S01]  /*2ca0*/  @!P4 FMUL R13, R13, 0.5 ;  /* 0x3f0000000d0dc820 */ /* 0x000fe20000400000 */
[----:B------:R-:W-:Y:S01]  /*2cb0*/  ISETP.GT.AND P1, PT, R2, R3, PT ;  /* 0x000000030200720c */ /* 0x000fe20003f24270 */
[----:B------:R-:W2:Y:S01]  /*2cc0*/  MUFU.EX2 R8, R8 ;  /* 0x0000000800087308 */ /* 0x000ea20000000800 */
[----:B---3--:R-:W-:Y:S01]  /*2cd0*/  @!P5 FMUL R12, R12, R12 ;  /* 0x0000000c0c0cd220 */ /* 0x008fe20000400000 */
[----:B------:R-:W-:Y:S02]  /*2ce0*/  FSETP.GEU.AND P5, PT, R40, -126, PT ;  /* 0xc2fc00002800780b */ /* 0x000fe40003fae000 */
[----:B------:R-:W-:Y:S02]  /*2cf0*/  FSEL R27, R27, -INF , P1 ;  /* 0xff8000001b1b7808 */ /* 0x000fe40000800000 */
[----:B------:R-:W-:Y:S02]  /*2d00*/  FSETP.GEU.AND P1, PT, R45, -126, PT ;  /* 0xc2fc00002d00780b */ /* 0x000fe40003f2e000 */
[----:B------:R-:W-:Y:S01]  /*2d10*/  FMNMX R23, R26, R27, !PT ;  /* 0x0000001b1a177209 */ /* 0x000fe20007800000 */
[----:B------:R-:W3:Y:S01]  /*2d20*/  MUFU.EX2 R19, R19 ;  /* 0x0000001300137308 */ /* 0x000ee20000000800 */
[----:B-1----:R-:W-:Y:S01]  /*2d30*/  @!P6 FMUL R17, R17, R17 ;  /* 0x000000111111e220 */ /* 0x002fe20000400000 */
[----:B------:R-:W-:-:S02]  /*2d40*/  FSETP.GEU.AND P6, PT, R21, -126, PT ;  /* 0xc2fc00001500780b */ /* 0x000fc40003fce000 */
[----:B------:R-:W-:Y:S02]  /*2d50*/  FMNMX R20, R30, R23, !PT ;  /* 0x000000171e147209 */ /* 0x000fe40007800000 */
[----:B------:R-:W-:Y:S02]  /*2d60*/  @!P5 FMUL R40, R40, 0.5 ;  /* 0x3f0000002828d820 */ /* 0x000fe40000400000 */
[----:B------:R-:W-:Y:S01]  /*2d70*/  FMNMX R23, R31, R20, !PT ;  /* 0x000000141f177209 */ /* 0x000fe20007800000 */
[----:B--2---:R-:W-:Y:S01]  /*2d80*/  @!P3 FMUL R8, R8, R8 ;  /* 0x000000080808b220 */ /* 0x004fe20000400000 */
[----:B------:R-:W-:Y:S01]  /*2d90*/  FSETP.GEU.AND P3, PT, R44, -126, PT ;  /* 0xc2fc00002c00780b */ /* 0x000fe20003f6e000 */
[----:B------:R-:W1:Y:S01]  /*2da0*/  MUFU.EX2 R13, R13 ;  /* 0x0000000d000d7308 */ /* 0x000e620000000800 */
[----:B------:R-:W-:Y:S01]  /*2db0*/  FMNMX R20, R34, R23, !PT ;  /* 0x0000001722147209 */ /* 0x000fe20007800000 */
[----:B------:R-:W-:Y:S02]  /*2dc0*/  @!P1 FMUL R45, R45, 0.5 ;  /* 0x3f0000002d2d9820 */ /* 0x000fe40000400000 */
[----:B------:R-:W-:Y:S01]  /*2dd0*/  @!P6 FMUL R21, R21, 0.5 ;  /* 0x3f0000001515e820 */ /* 0x000fe20000400000 */
[----:B------:R-:W-:Y:S01]  /*2de0*/  FMNMX R23, R35, R20, !PT ;  /* 0x0000001423177209 */ /* 0x000fe20007800000 */
[----:B---3--:R-:W-:Y:S01]  /*2df0*/  @!P2 FMUL R19, R19, R19 ;  /* 0x000000131313a220 */ /* 0x008fe20000400000 */
[----:B------:R-:W-:Y:S01]  /*2e00*/  FSETP.GEU.AND P2, PT, R60, -126, PT ;  /* 0xc2fc00003c00780b */ /* 0x000fe20003f4e000 */
[----:B------:R-:W2:Y:S01]  /*2e10*/  MUFU.EX2 R40, R40 ;  /* 0x0000002800287308 */ /* 0x000ea20000000800 */
[----:B------:R-:W-:-:S03]  /*2e20*/  FMNMX R20, R38, R23, !PT ;  /* 0x0000001726147209 */ /* 0x000fc60007800000 */
[----:B------:R-:W-:Y:S01]  /*2e30*/  @!P3 FMUL R44, R44, 0.5 ;  /* 0x3f0000002c2cb820 */ /* 0x000fe20000400000 */
[----:B------:R-:W-:-:S03]  /*2e40*/  FMNMX R23, R39, R20, !PT ;  /* 0x0000001427177209 */ /* 0x000fc60007800000 */
[----:B------:R-:W3:Y:S01]  /*2e50*/  MUFU.EX2 R21, R21 ;  /* 0x0000001500157308 */ /* 0x000ee20000000800 */
[----:B------:R-:W-:Y:S01]  /*2e60*/  FMNMX R20, R42, R23, !PT ;  /* 0x000000172a147209 */ /* 0x000fe20007800000 */
[----:B-1----:R-:W-:Y:S01]  /*2e70*/  @!P4 FMUL R13, R13, R13 ;  /* 0x0000000d0d0dc220 */ /* 0x002fe20000400000 */
[----:B------:R-:W-:Y:S01]  /*2e80*/  FSETP.GEU.AND P4, PT, R56, -126, PT ;  /* 0xc2fc00003800780b */ /* 0x000fe20003f8e000 */
[----:B------:R-:W-:Y:S01]  /*2e90*/  @!P2 FMUL R60, R60, 0.5 ;  /* 0x3f0000003c3ca820 */ /* 0x000fe20000400000 */
[----:B------:R-:W-:-:S03]  /*2ea0*/  FMNMX R23, R43, R20, !PT ;  /* 0x000000142b177209 */ /* 0x000fc60007800000 */
[----:B------:R-:W1:Y:S01]  /*2eb0*/  MUFU.EX2 R44, R44 ;  /* 0x0000002c002c7308 */ /* 0x000e620000000800 */
[----:B------:R-:W-:Y:S01]  /*2ec0*/  FMNMX R20, R46, R23, !PT ;  /* 0x000000172e147209 */ /* 0x000fe20007800000 */
[----:B--2---:R-:W-:Y:S01]  /*2ed0*/  @!P5 FMUL R40, R40, R40 ;  /* 0x000000282828d220 */ /* 0x004fe20000400000 */
[----:B------:R-:W-:Y:S02]  /*2ee0*/  FSETP.GEU.AND P5, PT, R49, -126, PT ;  /* 0xc2fc00003100780b */ /* 0x000fe40003fae000 */
[----:B------:R-:W-:-:S03]  /*2ef0*/  FMNMX R23, R47, R20, !PT ;  /* 0x000000142f177209 */ /* 0x000fc60007800000 */
[----:B------:R2:W4:Y:S01]  /*2f00*/  MUFU.EX2 R81, R60 ;  /* 0x0000003c00517308 */ /* 0x0005220000000800 */
[----:B------:R-:W-:Y:S01]  /*2f10*/  FMNMX R20, R50, R23, !PT ;  /* 0x0000001732147209 */ /* 0x000fe20007800000 */
[----:B---3--:R-:W-:Y:S01]  /*2f20*/  @!P6 FMUL R21, R21, R21 ;  /* 0x000000151515e220 */ /* 0x008fe20000400000 */
[----:B------:R-:W-:Y:S01]  /*2f30*/  FSETP.GEU.AND P6, PT, R64, -126, PT ;  /* 0xc2fc00004000780b */ /* 0x000fe20003fce000 */
[----:B------:R-:W-:Y:S01]  /*2f40*/  @!P4 FMUL R56, R56, 0.5 ;  /* 0x3f0000003838c820 */ /* 0x000fe20000400000 */
[----:B------:R-:W-:-:S03]  /*2f50*/  FMNMX R23, R51, R20, !PT ;  /* 0x0000001433177209 */ /* 0x000fc60007800000 */
[----:B------:R-:W3:Y:S01]  /*2f60*/  MUFU.EX2 R45, R45 ;  /* 0x0000002d002d7308 */ /* 0x000ee20000000800 */
[----:B------:R-:W-:Y:S01]  /*2f70*/  FMNMX R20, R54, R23, !PT ;  /* 0x0000001736147209 */ /* 0x000fe20007800000 */
[----:B-1----:R-:W-:Y:S01]  /*2f80*/  @!P3 FMUL R44, R44, R44 ;  /* 0x0000002c2c2cb220 */ /* 0x002fe20000400000 */
[----:B------:R-:W-:Y:S01]  /*2f90*/  FSETP.GEU.AND P3, PT, R73, -126, PT ;  /* 0xc2fc00004900780b */ /* 0x000fe20003f6e000 */
[----:B------:R-:W-:Y:S01]  /*2fa0*/  @!P5 FMUL R49, R49, 0.5 ;  /* 0x3f0000003131d820 */ /* 0x000fe20000400000 */
[----:B------:R-:W-:Y:S01]  /*2fb0*/  FMNMX R23, R55, R20, !PT ;  /* 0x0000001437177209 */ /* 0x000fe20007800000 */
[--C-:B--2---:R-:W-:Y:S01]  /*2fc0*/  FFMA R60, R96, UR6, -R153.reuse ;  /* 0x00000006603c7c23 */ /* 0x104fe20008000899 */
[--C-:B------:R-:W-:Y:S01]  /*2fd0*/  FFMA R96, R117, UR6, -R153.reuse ;  /* 0x0000000675607c23 */ /* 0x100fe20008000899 */
[----:B------:R-:W-:Y:S01]  /*2fe0*/  @!P6 FMUL R64, R64, 0.5 ;  /* 0x3f0000004040e820 */ /* 0x000fe20000400000 */
[----:B------:R-:W-:Y:S01]  /*2ff0*/  FMNMX R20, R58, R23, !PT ;  /* 0x000000173a147209 */ /* 0x000fe20007800000 */
[----:B----4-:R-:W-:Y:S01]  /*3000*/  @!P2 FMUL R81, R81, R81 ;  /* 0x000000515151a220 */ /* 0x010fe20000400000 */
[----:B------:R-:W-:Y:S01]  /*3010*/  FSETP.GEU.AND P2, PT, R48, -126, PT ;  /* 0xc2fc00003000780b */ /* 0x000fe20003f4e000 */
[----:B------:R-:W1:Y:S01]  /*3020*/  MUFU.EX2 R56, R56 ;  /* 0x0000003800387308 */ /* 0x000e620000000800 */
[----:B------:R-:W-:Y:S01]  /*3030*/  FMNMX R5, R59, R20, !PT ;  /* 0x000000143b057209 */ /* 0x000fe20007800000 */
[--C-:B------:R-:W-:Y:S01]  /*3040*/  FFMA R23, R120, UR6, -R153.reuse ;  /* 0x0000000678177c23 */ /* 0x100fe20008000899 */
[--C-:B------:R-:W-:Y:S01]  /*3050*/  FFMA R117, R129, UR6, -R153.reuse ;  /* 0x0000000681757c23 */ /* 0x100fe20008000899 */
[----:B------:R-:W-:Y:S01]  /*3060*/  @!P3 FMUL R73, R73, 0.5 ;  /* 0x3f0000004949b820 */ /* 0x000fe20000400000 */
[----:B------:R-:W-:Y:S01]  /*3070*/  FMNMX R20, R62, R5, !PT ;  /* 0x000000053e147209 */ /* 0x000fe20007800000 */
[----:B---3--:R-:W-:Y:S01]  /*3080*/  @!P1 FMUL R45, R45, R45 ;  /* 0x0000002d2d2d9220 */ /* 0x008fe20000400000 */
[----:B------:R-:W-:Y:S01]  /*3090*/  FSETP.GEU.AND P1, PT, R52, -126, PT ;  /* 0xc2fc00003400780b */ /* 0x000fe20003f2e000 */
[----:B------:R-:W2:Y:S01]  /*30a0*/  MUFU.EX2 R49, R49 ;  /* 0x0000003100317308 */ /* 0x000ea20000000800 */
[----:B------:R-:W-:Y:S01]  /*30b0*/  FMNMX R5, R63, R20, !PT ;  /* 0x000000143f057209 */ /* 0x000fe20007800000 */
[--C-:B------:R-:W-:Y:S01]  /*30c0*/  FFMA R129, R148, UR6, -R153.reuse ;  /* 0x0000000694817c23 */ /* 0x100fe20008000899 */
[----:B------:R-:W-:Y:S01]  /*30d0*/  FFMA R120, R149, UR6, -R153 ;  /* 0x0000000695787c23 */ /* 0x000fe20008000899 */
        /* <DEDUP_REMOVED lines=8> */
[--C-:B------:R-:W-:Y:S01]  /*3160*/  FFMA R20, R100, UR6, -R153.reuse ;  /* 0x0000000664147c23 */ /* 0x100fe20008000899 */
[--C-:B------:R-:W-:Y:S01]  /*3170*/  FFMA R100, R121, UR6, -R153.reuse ;  /* 0x0000000679647c23 */ /* 0x100fe20008000899 */
[----:B------:R-:W1:Y:S01]  /*3180*/  MUFU.EX2 R85, R73 ;  /* 0x0000004900557308 */ /* 0x000e620000000800 */
[----:B------:R-:W-:Y:S01]  /*3190*/  FMNMX R5, R71, R6, !PT ;  /* 0x0000000647057209 */ /* 0x000fe20007800000 */
[----:B--2---:R-:W-:Y:S01]  /*31a0*/  @!P5 FMUL R49, R49, R49 ;  /* 0x000000313131d220 */ /* 0x004fe20000400000 */
[----:B------:R-:W-:Y:S01]  /*31b0*/  FSETP.GEU.AND P5, PT, R53, -126, PT ;  /* 0xc2fc00003500780b */ /* 0x000fe20003fae000 */
[----:B------:R-:W-:Y:S01]  /*31c0*/  FFMA R121, R133, UR6, -R153 ;  /* 0x0000000685797c23 */ /* 0x000fe20008000899 */
[----:B------:R-:W-:-:S03]  /*31d0*/  FMNMX R6, R74, R5, !PT ;  /* 0x000000054a067209 */ /* 0x000fc60007800000 */
[----:B------:R-:W2:Y:S01]  /*31e0*/  MUFU.EX2 R48, R48 ;  /* 0x0000003000307308 */ /* 0x000ea20000000800 */
        /* <DEDUP_REMOVED lines=11> */
[----:B------:R-:W-:Y:S01]  /*32a0*/  @!P6 FMUL R68, R68, 0.5 ;  /* 0x3f0000004444e820 */ /* 0x000fe20000400000 */
[----:B------:R-:W-:Y:S01]  /*32b0*/  FMNMX R5, R83, R6, !PT ;  /* 0x0000000653057209 */ /* 0x000fe20007800000 */
[----:B--2---:R-:W-:Y:S01]  /*32c0*/  @!P2 FMUL R48, R48, R48 ;  /* 0x000000303030a220 */ /* 0x004fe20000400000 */
[----:B------:R-:W-:Y:S01]  /*32d0*/  FSETP.GEU.AND P2, PT, R22, -126, PT ;  /* 0xc2fc00001600780b */ /* 0x000fe20003f4e000 */
[----:B------:R1:W2:Y:S01]  /*32e0*/  MUFU.EX2 R89, R77 ;  /* 0x0000004d00597308 */ /* 0x0002a20000000800 */
[----:B------:R-:W-:-:S03]  /*32f0*/  FMNMX R6, R86, R5, !PT ;  /* 0x0000000556067209 */ /* 0x000fc60007800000 */
[----:B------:R-:W-:Y:S01]  /*3300*/  @!P3 FMUL R93, R93, 0.5 ;  /* 0x3f0000005d5db820 */ /* 0x000fe20000400000 */
[----:B------:R-:W-:Y:S01]  /*3310*/  FMNMX R5, R87, R6, !PT ;  /* 0x0000000657057209 */ /* 0x000fe20007800000 */
[----:B---3--:R-:W-:Y:S01]  /*3320*/  @!P1 FMUL R52, R52, R52 ;  /* 0x0000003434349220 */ /* 0x008fe20000400000 */
[----:B------:R-:W-:Y:S01]  /*3330*/  FSETP.GEU.AND P1, PT, R57, -126, PT ;  /* 0xc2fc00003900780b */ /* 0x000fe20003f2e000 */
[----:B------:R-:W3:Y:S01]  /*3340*/  MUFU.EX2 R53, R53 ;  /* 0x0000003500357308 */ /* 0x000ee20000000800 */
[----:B------:R-:W-:Y:S01]  /*3350*/  FMNMX R6, R90, R5, !PT ;  /* 0x000000055a067209 */ /* 0x000fe20007800000 */
[--C-:B-1----:R-:W-:Y:S01]  /*3360*/  FFMA R77, R108, UR6, -R153.reuse ;  /* 0x000000066c4d7c23 */ /* 0x102fe20008000899 */
[----:B------:R-:W-:Y:S01]  /*3370*/  FFMA R108, R141, UR6, -R153 ;  /* 0x000000068d6c7c23 */ /* 0x000fe20008000899 */
[----:B------:R-:W-:Y:S01]  /*3380*/  @!P2 FMUL R22, R22, 0.5 ;  /* 0x3f0000001616a820 */ /* 0x000fe20000400000 */
[----:B------:R-:W-:-:S03]  /*3390*/  FMNMX R5, R91, R6, !PT ;  /* 0x000000065b057209 */ /* 0x000fc60007800000 */
[----:B------:R-:W1:Y:S01]  /*33a0*/  MUFU.EX2 R68, R68 ;  /* 0x0000004400447308 */ /* 0x000e620000000800 */
[----:B------:R-:W-:Y:S01]  /*33b0*/  FMNMX R6, R94, R5, !PT ;  /* 0x000000055e067209 */ /* 0x000fe20007800000 */
[----:B--2---:R-:W-:Y:S01]  /*33c0*/  @!P4 FMUL R89, R89, R89 ;  /* 0x000000595959c220 */ /* 0x004fe20000400000 */
[----:B------:R-:W-:Y:S01]  /*33d0*/  FSETP.GEU.AND P4, PT, R11, -126, PT ;  /* 0xc2fc00000b00780b */ /* 0x000fe20003f8e000 */
[----:B------:R-:W-:Y:S01]  /*33e0*/  @!P1 FMUL R57, R57, 0.5 ;  /* 0x3f00000039399820 */ /* 0x000fe20000400000 */
[----:B------:R-:W-:-:S03]  /*33f0*/  FMNMX R5, R95, R6, !PT ;  /* 0x000000065f057209 */ /* 0x000fc60007800000 */
[----:B------:R-:W2:Y:S01]  /*3400*/  MUFU.EX2 R93, R93 ;  /* 0x0000005d005d7308 */ /* 0x000ea20000000800 */
[----:B------:R-:W-:Y:S01]  /*3410*/  FMNMX R6, R98, R5, !PT ;  /* 0x0000000562067209 */ /* 0x000fe20007800000 */
[----:B---3--:R-:W-:Y:S01]  /*3420*/  @!P5 FMUL R53, R53, R53 ;  /* 0x000000353535d220 */ /* 0x008fe20000400000 */
[----:B------:R-:W-:Y:S02]  /*3430*/  FSETP.GEU.AND P5, PT, R61, -126, PT ;  /* 0xc2fc00003d00780b */ /* 0x000fe40003fae000 */
[----:B------:R-:W-:-:S03]  /*3440*/  FMNMX R5, R99, R6, !PT ;  /* 0x0000000663057209 */ /* 0x000fc60007800000 */
[----:B------:R-:W3:Y:S01]  /*3450*/  MUFU.EX2 R22, R22 ;  /* 0x0000001600167308 */ /* 0x000ee20000000800 */
[----:B-1----:R-:W-:Y:S01]  /*3460*/  @!P6 FMUL R68, R68, R68 ;  /* 0x000000444444e220 */ /* 0x002fe20000400000 */
[----:B------:R-:W-:Y:S01]  /*3470*/  FSETP.GEU.AND P6, PT, R16, -126, PT ;  /* 0xc2fc00001000780b */ /* 0x000fe20003fce000 */
[----:B------:R-:W-:Y:S01]  /*3480*/  @!P4 FMUL R11, R11, 0.5 ;  /* 0x3f0000000b0bc820 */ /* 0x000fe20000400000 */
[----:B------:R-:W-:-:S04]  /*3490*/  FMNMX R6, R102, R5, !PT ;  /* 0x0000000566067209 */ /* 0x000fc80007800000 */
[----:B------:R-:W1:Y:S01]  /*34a0*/  MUFU.EX2 R57, R57 ;  /* 0x0000003900397308 */ /* 0x000e620000000800 */
[----:B--2---:R-:W-:Y:S01]  /*34b0*/  @!P3 FMUL R93, R93, R93 ;  /* 0x0000005d5d5db220 */ /* 0x004fe20000400000 */
[----:B------:R-:W-:Y:S01]  /*34c0*/  FSETP.GEU.AND P3, PT, R97, -126, PT ;  /* 0xc2fc00006100780b */ /* 0x000fe20003f6e000 */
[----:B------:R-:W-:Y:S01]  /*34d0*/  @!P5 FMUL R61, R61, 0.5 ;  /* 0x3f0000003d3dd820 */ /* 0x000fe20000400000 */
[----:B------:R-:W-:-:S03]  /*34e0*/  FMNMX R5, R103, R6, !PT ;  /* 0x0000000667057209 */ /* 0x000fc60007800000 */
[----:B------:R-:W-:Y:S01]  /*34f0*/  @!P6 FMUL R16, R16, 0.5 ;  /* 0x3f0000001010e820 */ /* 0x000fe20000400000 */
[----:B------:R-:W-:Y:S01]  /*3500*/  FMNMX R6, R106, R5, !PT ;  /* 0x000000056a067209 */ /* 0x000fe20007800000 */
[----:B---3--:R-:W-:Y:S01]  /*3510*/  @!P2 FMUL R22, R22, R22 ;  /* 0x000000161616a220 */ /* 0x008fe20000400000 */
[----:B------:R-:W-:Y:S01]  /*3520*/  FSETP.GEU.AND P2, PT, R60, -126, PT ;  /* 0xc2fc00003c00780b */ /* 0x000fe20003f4e000 */
[----:B------:R-:W2:Y:S01]  /*3530*/  MUFU.EX2 R72, R11 ;  /* 0x0000000b00487308 */ /* 0x000ea20000000800 */
[----:B------:R-:W-:-:S03]  /*3540*/  FMNMX R5, R107, R6, !PT ;  /* 0x000000066b057209 */ /* 0x000fc60007800000 */
[----:B------:R-:W-:Y:S01]  /*3550*/  @!P3 FMUL R97, R97, 0.5 ;  /* 0x3f0000006161b820 */ /* 0x000fe20000400000 */
[----:B------:R-:W-:Y:S01]  /*3560*/  FMNMX R6, R110, R5, !PT ;  /* 0x000000056e067209 */ /* 0x000fe20007800000 */
[----:B-1----:R-:W-:Y:S01]  /*3570*/  @!P1 FMUL R57, R57, R57 ;  /* 0x0000003939399220 */ /* 0x002fe20000400000 */
[----:B------:R-:W-:Y:S01]  /*3580*/  FSETP.GEU.AND P1, PT, R20, -126, PT ;  /* 0xc2fc00001400780b */ /* 0x000fe20003f2e000 */
[----:B------:R1:W3:Y:S01]  /*3590*/  MUFU.EX2 R80, R16 ;  /* 0x0000001000507308 */ /* 0x0002e20000000800 */
[----:B------:R-:W-:-:S03]  /*35a0*/  FMNMX R5, R111, R6, !PT ;  /* 0x000000066f057209 */ /* 0x000fc60007800000 */
[----:B------:R-:W-:Y:S01]  /*35b0*/  @!P2 FMUL R60, R60, 0.5 ;  /* 0x3f0000003c3ca820 */ /* 0x000fe20000400000 */
[----:B------:R-:W-:-:S03]  /*35c0*/  FMNMX R6, R114, R5, !PT ;  /* 0x0000000572067209 */ /* 0x000fc60007800000 */
[----:B------:R-:W4:Y:S01]  /*35d0*/  MUFU.EX2 R61, R61 ;  /* 0x0000003d003d7308 */ /* 0x000f220000000800 */
[----:B------:R-:W-:Y:S01]  /*35e0*/  FMNMX R5, R115, R6, !PT ;  /* 0x0000000673057209 */ /* 0x000fe20007800000 */
[----:B--2---:R-:W-:Y:S01]  /*35f0*/  @!P4 FMUL R72, R72, R72 ;  /* 0x000000484848c220 */ /* 0x004fe20000400000 */
[----:B------:R-:W-:Y:S01]  /*3600*/  FSETP.GEU.AND P4, PT, R101, -126, PT ;  /* 0xc2fc00006500780b */ /* 0x000fe20003f8e000 */
[----:B------:R-:W-:Y:S01]  /*3610*/  @!P1 FMUL R20, R20, 0.5 ;  /* 0x3f00000014149820 */ /* 0x000fe20000400000 */
[----:B------:R-:W-:Y:S01]  /*3620*/  FMNMX R6, R118, R5, !PT ;  /* 0x0000000576067209 */ /* 0x000fe20007800000 */
[----:B-1----:R-:W-:Y:S02]  /*3630*/  FFMA R16, R144, UR6, -R153 ;  /* 0x0000000690107c23 */ /* 0x002fe40008000899 */
[----:B------:R-:W1:Y:S01]  /*3640*/  MUFU.EX2 R97, R97 ;  /* 0x0000006100617308 */ /* 0x000e620000000800 */
[----:B---3--:R-:W-:Y:S01]  /*3650*/  @!P6 FMUL R80, R80, R80 ;  /* 0x000000505050e220 */ /* 0x008fe20000400000 */
[----:B------:R-:W-:-:S02]  /*3660*/  FSETP.GEU.AND P6, PT, R84, -126, PT ;  /* 0xc2fc00005400780b */ /* 0x000fc40003fce000 */
[----:B------:R-:W-:-:S04]  /*3670*/  FMNMX R5, R119, R6, !PT ;  /* 0x0000000677057209 */ /* 0x000fc80007800000 */
[----:B------:R-:W2:Y:S01]  /*3680*/  MUFU.EX2 R60, R60 ;  /* 0x0000003c003c7308 */ /* 0x000ea20000000800 */
[----:B----4-:R-:W-:Y:S01]  /*3690*/  @!P5 FMUL R61, R61, R61 ;  /* 0x0000003d3d3dd220 */ /* 0x010fe20000400000 */
[----:B------:R-:W-:Y:S01]  /*36a0*/  FSETP.GEU.AND P5, PT, R65, -126, PT ;  /* 0xc2fc00004100780b */ /* 0x000fe20003fae000 */
[----:B------:R-:W-:Y:S01]  /*36b0*/  @!P4 FMUL R101, R101, 0.5 ;  /* 0x3f0000006565c820 */ /* 0x000fe20000400000 */
[----:B------:R-:W-:-:S03]  /*36c0*/  FMNMX R6, R122, R5, !PT ;  /* 0x000000057a067209 */ /* 0x000fc60007800000 */
[----:B------:R-:W-:Y:S01]  /*36d0*/  @!P6 FMUL R84, R84, 0.5 ;  /* 0x3f0000005454e820 */ /* 0x000fe20000400000 */
[----:B------:R-:W3:Y:S01]  /*36e0*/  MUFU.EX2 R20, R20 ;  /* 0x0000001400147308 */ /* 0x000ee20000000800 */
[----:B-1----:R-:W-:Y:S01]  /*36f0*/  @!P3 FMUL R97, R97, R97 ;  /* 0x000000616161b220 */ /* 0x002fe20000400000 */
[----:B------:R-:W-:Y:S02]  /*3700*/  FSETP.GEU.AND P3, PT, R88, -126, PT ;  /* 0xc2fc00005800780b */ /* 0x000fe40003f6e000 */
[----:B------:R-:W-:-:S03]  /*3710*/  FMNMX R5, R123, R6, !PT ;  /* 0x000000067b057209 */ /* 0x000fc60007800000 */
[----:B------:R-:W-:Y:S01]  /*3720*/  @!P5 FMUL R65, R65, 0.5 ;  /* 0x3f0000004141d820 */ /* 0x000fe20000400000 */
[----:B------:R-:W-:Y:S01]  /*3730*/  FMNMX R6, R126, R5, !PT ;  /* 0x000000057e067209 */ /* 0x000fe20007800000 */
[----:B--2---:R-:W-:Y:S01]  /*3740*/  @!P2 FMUL R60, R60, R60 ;  /* 0x0000003c3c3ca220 */ /* 0x004fe20000400000 */
[----:B------:R-:W-:Y:S01]  /*3750*/  FSETP.GEU.AND P2, PT, R77, -126, PT ;  /* 0xc2fc00004d00780b */ /* 0x000fe20003f4e000 */
[----:B------:R-:W1:Y:S01]  /*3760*/  MUFU.EX2 R101, R101 ;  /* 0x0000006500657308 */ /* 0x000e620000000800 */
        /* <DEDUP_REMOVED lines=10> */
[----:B-1----:R-:W-:Y:S01]  /*3810*/  @!P4 FMUL R101, R101, R101 ;  /* 0x000000656565c220 */ /* 0x002fe20000400000 */
[----:B------:R-:W-:Y:S02]  /*3820*/  FSETP.GEU.AND P4, PT, R92, -126, PT ;  /* 0xc2fc00005c00780b */ /* 0x000fe40003f8e000 */
[----:B------:R-:W-:Y:S01]  /*3830*/  @!P1 FMUL R69, R69, 0.5 ;  /* 0x3f00000045459820 */ /* 0x000fe20000400000 */
[----:B------:R-:W-:-:S03]  /*3840*/  FMNMX R5, R135, R6, !PT ;  /* 0x0000000687057209 */ /* 0x000fc60007800000 */
[----:B------:R-:W1:Y:S01]  /*3850*/  MUFU.EX2 R88, R88 ;  /* 0x0000005800587308 */ /* 0x000e620000000800 */
[----:B--2---:R-:W-:Y:S01]  /*3860*/  @!P6 FMUL R84, R84, R84 ;  /* 0x000000545454e220 */ /* 0x004fe20000400000 */
[----:B------:R-:W-:Y:S02]  /*3870*/  FSETP.GEU.AND P6, PT, R96, -126, PT ;  /* 0xc2fc00006000780b */ /* 0x000fe40003fce000 */
[----:B------:R-:W-:-:S03]  /*3880*/  FMNMX R6, R138, R5, !PT ;  /* 0x000000058a067209 */ /* 0x000fc60007800000 */
[----:B------:R-:W-:Y:S01]  /*3890*/  @!P4 FMUL R92, R92, 0.5 ;  /* 0x3f0000005c5cc820 */ /* 0x000fe20000400000 */
[----:B------:R-:W2:Y:S01]  /*38a0*/  MUFU.EX2 R77, R77 ;  /* 0x0000004d004d7308 */ /* 0x000ea20000000800 */
[----:B---3--:R-:W-:Y:S01]  /*38b0*/  @!P5 FMUL R65, R65, R65 ;  /* 0x000000414141d220 */ /* 0x008fe20000400000 */
[----:B------:R-:W-:Y:S02]  /*38c0*/  FSETP.GEU.AND P5, PT, R18, -126, PT ;  /* 0xc2fc00001200780b */ /* 0x000fe40003fae000 */
        /* <DEDUP_REMOVED lines=22> */
[----:B------:R-:W-:Y:S01]  /*3a30*/  FSETP.GEU.AND P4, PT, R105, -126, PT ;  /* 0xc2fc00006900780b */ /* 0x000fe20003f8e000 */
[----:B------:R-:W1:Y:S01]  /*3a40*/  SHFL.BFLY PT, R5, R6, 0x1, 0x1f ;  /* 0x0c201f0006057f89 */ /* 0x000e6200000e0000 */
[----:B------:R-:W-:-:S04]  /*3a50*/  @!P1 FMUL R124, R124, 0.5 ;  /* 0x3f0000007c7c9820 */ /* 0x000fc80000400000 */
[----:B------:R-:W4:Y:S01]  /*3a60*/  MUFU.EX2 R100, R100 ;  /* 0x0000006400647308 */ /* 0x000f220000000800 */
        /* <DEDUP_REMOVED lines=8> */
[----:B----4-:R-:W-:Y:S01]  /*3af0*/  @!P3 FMUL R100, R100, R100 ;  /* 0x000000646464b220 */ /* 0x010fe20000400000 */
[----:B------:R-:W-:Y:S02]  /*3b00*/  FSETP.GEU.AND P3, PT, R121, -126, PT ;  /* 0xc2fc00007900780b */ /* 0x000fe40003f6e000 */
[----:B-1----:R-:W-:-:S03]  /*3b10*/  FMNMX R5, R6, R5, !PT ;  /* 0x0000000506057209 */ /* 0x002fc60007800000 */
[----:B------:R-:W-:Y:S01]  /*3b20*/  @!P6 FMUL R117, R117, 0.5 ;  /* 0x3f0000007575e820 */ /* 0x000fe20000400000 */
[----:B------:R-:W1:Y:S01]  /*3b30*/  MUFU.EX2 R105, R105 ;  /* 0x0000006900697308 */ /* 0x000e620000000800 */
[----:B--2---:R-:W-:Y:S01]  /*3b40*/  @!P2 FMUL R23, R23, R23 ;  /* 0x000000171717a220 */ /* 0x004fe20000400000 */
[----:B------:R-:W-:Y:S01]  /*3b50*/  FSETP.GEU.AND P2, PT, R112, -126, PT ;  /* 0xc2fc00007000780b */ /* 0x000fe20003f4e000 */
[----:B------:R-:W2:Y:S04]  /*3b60*/  SHFL.BFLY PT, R6, R5, 0x2, 0x1f ;  /* 0x0c401f0005067f89 */ /* 0x000ea800000e0000 */
[----:B------:R-:W-:Y:S01]  /*3b70*/  @!P3 FMUL R121, R121, 0.5 ;  /* 0x3f0000007979b820 */ /* 0x000fe20000400000 */
[----:B------:R-:W4:Y:S01]  /*3b80*/  MUFU.EX2 R76, R76 ;  /* 0x0000004c004c7308 */ /* 0x000f220000000800 */
        /* <DEDUP_REMOVED lines=8> */
[----:B----4-:R-:W-:Y:S01]  /*3c10*/  @!P5 FMUL R76, R76, R76 ;  /* 0x0000004c4c4cd220 */ /* 0x010fe20000400000 */
[----:B------:R-:W-:Y:S02]  /*3c20*/  FSETP.GEU.AND P5, PT, R109, -126, PT ;  /* 0xc2fc00006d00780b */ /* 0x000fe40003fae000 */
[----:B--2---:R-:W-:-:S03]  /*3c30*/  FMNMX R11, R5, R6, !PT ;  /* 0x00000006050b7209 */ /* 0x004fc60007800000 */
        /* <DEDUP_REMOVED lines=11> */
[----:B------:R-:W-:-:S05]  /*3cf0*/  FSETP.GEU.AND P2, PT, R16, -126, PT ;  /* 0xc2fc00001000780b */ /* 0x000fca0003f4e000 */
[----:B------:R-:W-:Y:S01]  /*3d00*/  @!P3 FMUL R125, R125, 0.5 ;  /* 0x3f0000007d7db820 */ /* 0x000fe20000400000 */
[----:B------:R-:W2:Y:S01]  /*3d10*/  MUFU.EX2 R109, R109 ;  /* 0x0000006d006d7308 */ /* 0x000ea20000000800 */
[----:B---3--:R-:W-:Y:S01]  /*3d20*/  @!P1 FMUL R113, R113, R113 ;  /* 0x0000007171719220 */ /* 0x008fe20000400000 */
[----:B------:R-:W-:-:S03]  /*3d30*/  FSETP.NEU.AND P1, PT, R11, -INF , PT ;  /* 0xff8000000b00780b */ /* 0x000fc60003f2d000 */
[----:B------:R-:W-:Y:S01]  /*3d40*/  FADD R141, R48, R113 ;  /* 0x00000071308d7221 */ /* 0x000fe20000000000 */
[----:B------:R-:W-:Y:S01]  /*3d50*/  FSEL R5, R11, RZ, P1 ;  /* 0x000000ff0b057208 */ /* 0x000fe20000800000 */
[----:B------:R-:W-:Y:S01]  /*3d60*/  @!P2 FMUL R16, R16, 0.5 ;  /* 0x3f0000001010a820 */ /* 0x000fe20000400000 */
[----:B------:R-:W3:Y:S01]  /*3d70*/  MUFU.EX2 R108, R108 ;  /* 0x0000006c006c7308 */ /* 0x000ee20000000800 */
[----:B------:R-:W-:Y:S01]  /*3d80*/  FSETP.GEU.AND P1, PT, R129, -126, PT ;  /* 0xc2fc00008100780b */ /* 0x000fe20003f2e000 */
[----:B-1----:R-:W-:Y:S01]  /*3d90*/  @!P4 FMUL R104, R104, R104 ;  /* 0x000000686868c220 */ /* 0x002fe20000400000 */
[----:B------:R-:W-:Y:S01]  /*3da0*/  FMUL R5, R5, UR6 ;  /* 0x0000000605057c20 */ /* 0x000fe20008400000 */
[----:B------:R-:W-:Y:S02]  /*3db0*/  FSETP.GEU.AND P4, PT, R120, -126, PT ;  /* 0xc2fc00007800780b */ /* 0x000fe40003f8e000 */
[----:B------:R-:W-:Y:S01]  /*3dc0*/  F2FP.BF16.F32.PACK_AB R48, R85, R48 ;  /* 0x000000305530723e */ /* 0x000fe200000010ff */
[--C-:B------:R-:W-:Y:S01]  /*3dd0*/  FFMA R26, R26, UR6, -R5.reuse ;  /* 0x000000061a1a7c23 */ /* 0x100fe20008000805 */
[----:B------:R-:W1:Y:S01]  /*3de0*/  MUFU.EX2 R125, R125 ;  /* 0x0000007d007d7308 */ /* 0x000e620000000800 */
[--C-:B------:R-:W-:Y:S01]  /*3df0*/  FFMA R124, R27, UR6, -R5.reuse ;  /* 0x000000061b7c7c23 */ /* 0x100fe20008000805 */
[--C-:B------:R-:W-:Y:S01]  /*3e00*/  FFMA R6, R31, UR6, -R5.reuse ;  /* 0x000000061f067c23 */ /* 0x100fe20008000805 */
[----:B--2---:R-:W-:Y:S01]  /*3e10*/  @!P5 FMUL R109, R109, R109 ;  /* 0x0000006d6d6dd220 */ /* 0x004fe20000400000 */
[----:B------:R-:W-:Y:S01]  /*3e20*/  FSETP.GEU.AND P5, PT, R26, -126, PT ;  /* 0xc2fc00001a00780b */ /* 0x000fe20003fae000 */
[--C-:B------:R-:W-:Y:S01]  /*3e30*/  FFMA R30, R30, UR6, -R5.reuse ;  /* 0x000000061e1e7c23 */ /* 0x100fe20008000805 */
[----:B------:R-:W-:Y:S01]  /*3e40*/  @!P1 FMUL R129, R129, 0.5 ;  /* 0x3f00000081819820 */ /* 0x000fe20000400000 */
[--C-:B------:R-:W-:Y:S01]  /*3e50*/  FFMA R41, R34, UR6, -R5.reuse ;  /* 0x0000000622297c23 */ /* 0x100fe20008000805 */
[----:B------:R-:W2:Y:S01]  /*3e60*/  MUFU.EX2 R16, R16 ;  /* 0x0000001000107308 */ /* 0x000ea20000000800 */
[----:B---3--:R-:W-:Y:S01]  /*3e70*/  @!P6 FMUL R108, R108, R108 ;  /* 0x0000006c6c6ce220 */ /* 0x008fe20000400000 */
[----:B------:R-:W-:Y:S01]  /*3e80*/  FSETP.GEU.AND P6, PT, R124, -126, PT ;  /* 0xc2fc00007c00780b */ /* 0x000fe20003fce000 */
[----:B------:R-:W-:Y:S01]  /*3e90*/  @!P4 FMUL R120, R120, 0.5 ;  /* 0x3f0000007878c820 */ /* 0x000fe20000400000 */
[--C-:B------:R-:W-:Y:S01]  /*3ea0*/  FFMA R37, R38, UR6, -R5.reuse ;  /* 0x0000000626257c23 */ /* 0x100fe20008000805 */
[--C-:B------:R-:W-:Y:S01]  /*3eb0*/  FFMA R43, R43, UR6, -R5.reuse ;  /* 0x000000062b2b7c23 */ /* 0x100fe20008000805 */
[--C-:B------:R-:W-:Y:S01]  /*3ec0*/  FFMA R47, R47, UR6, -R5.reuse ;  /* 0x000000062f2f7c23 */ /* 0x100fe20008000805 */
[--C-:B------:R-:W-:Y:S01]  /*3ed0*/  FFMA R51, R51, UR6, -R5.reuse ;  /* 0x0000000633337c23 */ /* 0x100fe20008000805 */
[----:B------:R-:W3:Y:S01]  /*3ee0*/  MUFU.EX2 R129, R129 ;  /* 0x0000008100817308 */ /* 0x000ee20000000800 */
[----:B-1----:R-:W-:Y:S01]  /*3ef0*/  @!P3 FMUL R125, R125, R125 ;  /* 0x0000007d7d7db220 */ /* 0x002fe20000400000 */
[----:B------:R-:W-:Y:S01]  /*3f00*/  FSETP.GEU.AND P3, PT, R6, -126, PT ;  /* 0xc2fc00000600780b */ /* 0x000fe20003f6e000 */
[----:B------:R-:W-:Y:S01]  /*3f10*/  @!P5 FMUL R26, R26, 0.5 ;  /* 0x3f0000001a1ad820 */ /* 0x000fe20000400000 */
        /* <DEDUP_REMOVED lines=12> */
[----:B------:R2:W4:Y:S01]  /*3fe0*/  MUFU.EX2 R27, R26 ;  /* 0x0000001a001b7308 */ /* 0x0005220000000800 */
        /* <DEDUP_REMOVED lines=8> */
[--C-:B--2---:R-:W-:Y:S01]  /*4070*/  FFMA R26, R35, UR6, -R5.reuse ;  /* 0x00000006231a7c23 */ /* 0x104fe20008000805 */
[----:B-1----:R-:W-:Y:S01]  /*4080*/  @!P4 FMUL R120, R120, R120 ;  /* 0x000000787878c220 */ /* 0x002fe20000400000 */
[--C-:B------:R-:W-:Y:S01]  /*4090*/  FFMA R99, R99, UR6, -R5.reuse ;  /* 0x0000000663637c23 */ /* 0x100fe20008000805 */
[--C-:B------:R-:W-:Y:S01]  /*40a0*/  FFMA R103, R103, UR6, -R5.reuse ;  /* 0x0000000667677c23 */ /* 0x100fe20008000805 */
[--C-:B------:R-:W-:Y:S01]  /*40b0*/  FFMA R107, R107, UR6, -R5.reuse ;  /* 0x000000066b6b7c23 */ /* 0x100fe20008000805 */
[----:B------:R-:W-:Y:S01]  /*40c0*/  FSETP.GEU.AND P4, PT, R26, -126, PT ;  /* 0xc2fc00001a00780b */ /* 0x000fe20003f8e000 */
[----:B------:R-:W-:Y:S01]  /*40d0*/  @!P1 FMUL R41, R41, 0.5 ;  /* 0x3f00000029299820 */ /* 0x000fe20000400000 */
[----:B------:R1:W2:Y:S01]  /*40e0*/  MUFU.EX2 R34, R6 ;  /* 0x0000000600227308 */ /* 0x0002a20000000800 */
[----:B----4-:R-:W-:Y:S01]  /*40f0*/  @!P5 FMUL R27, R27, R27 ;  /* 0x0000001b1b1bd220 */ /* 0x010fe20000400000 */
[----:B------:R-:W-:Y:S01]  /*4100*/  FSETP.GEU.AND P5, PT, R37, -126, PT ;  /* 0xc2fc00002500780b */ /* 0x000fe20003fae000 */
[--C-:B------:R-:W-:Y:S01]  /*4110*/  FFMA R111, R111, UR6, -R5.reuse ;  /* 0x000000066f6f7c23 */ /* 0x100fe20008000805 */
[--C-:B------:R-:W-:Y:S01]  /*4120*/  FFMA R115, R115, UR6, -R5.reuse ;  /* 0x0000000673737c23 */ /* 0x100fe20008000805 */
[--C-:B------:R-:W-:Y:S01]  /*4130*/  FFMA R122, R122, UR6, -R5.reuse ;  /* 0x000000067a7a7c23 */ /* 0x100fe20008000805 */
[--C-:B------:R-:W-:Y:S01]  /*4140*/  FFMA R126, R126, UR6, -R5.reuse ;  /* 0x000000067e7e7c23 */ /* 0x100fe20008000805 */
[--C-:B------:R-:W-:Y:S01]  /*4150*/  FFMA R130, R130, UR6, -R5.reuse ;  /* 0x0000000682827c23 */ /* 0x100fe20008000805 */
[----:B------:R4:W5:Y:S01]  /*4160*/  MUFU.EX2 R31, R30 ;  /* 0x0000001e001f7308 */ /* 0x0009620000000800 */
[----:B---3--:R-:W-:Y:S01]  /*4170*/  @!P6 FMUL R124, R124, R124 ;  /* 0x0000007c7c7ce220 */ /* 0x008fe20000400000 */
[--C-:B-1----:R-:W-:Y:S01]  /*4180*/  FFMA R6, R50, UR6, -R5.reuse ;  /* 0x0000000632067c23 */ /* 0x102fe20008000805 */
[----:B------:R-:W-:Y:S01]  /*4190*/  @!P4 FMUL R26, R26, 0.5 ;  /* 0x3f0000001a1ac820 */ /* 0x000fe20000400000 */
[--C-:B------:R-:W-:Y:S01]  /*41a0*/  FFMA R132, R138, UR6, -R5.reuse ;  /* 0x000000068a847c23 */ /* 0x100fe20008000805 */
[--C-:B------:R-:W-:Y:S01]  /*41b0*/  FFMA R140, R134, UR6, -R5.reuse ;  /* 0x00000006868c7c23 */ /* 0x100fe20008000805 */
[--C-:B------:R-:W-:Y:S01]  /*41c0*/  FFMA R137, R135, UR6, -R5.reuse ;  /* 0x0000000687897c23 */ /* 0x100fe20008000805 */
[----:B------:R-:W-:Y:S01]  /*41d0*/  @!P5 FMUL R37, R37, 0.5 ;  /* 0x3f0000002525d820 */ /* 0x000fe20000400000 */
[----:B------:R1:W3:Y:S01]  /*41e0*/  MUFU.EX2 R35, R41 ;  /* 0x0000002900237308 */ /* 0x0002e20000000800 */
[--C-:B----4-:R-:W-:Y:S01]  /*41f0*/  FFMA R30, R39, UR6, -R5.reuse ;  /* 0x00000006271e7c23 */ /* 0x110fe20008000805 */
[----:B--2---:R-:W-:Y:S01]  /*4200*/  @!P3 FMUL R34, R34, R34 ;  /* 0x000000222222b220 */ /* 0x004fe20000400000 */
[----:B------:R-:W-:Y:S01]  /*4210*/  FSETP.GEU.AND P3, PT, R43, -126, PT ;  /* 0xc2fc00002b00780b */ /* 0x000fe20003f6e000 */
[--C-:B------:R-:W-:Y:S01]  /*4220*/  FFMA R39, R42, UR6, -R5.reuse ;  /* 0x000000062a277c23 */ /* 0x100fe20008000805 */
[--C-:B------:R-:W-:Y:S01]  /*4230*/  FFMA R134, R142, UR6, -R5.reuse ;  /* 0x000000068e867c23 */ /* 0x100fe20008000805 */
[----:B------:R-:W-:Y:S01]  /*4240*/  FSETP.GEU.AND P6, PT, R30, -126, PT ;  /* 0xc2fc00001e00780b */ /* 0x000fe20003fce000 */
[--C-:B------:R-:W-:Y:S01]  /*4250*/  FFMA R138, R146, UR6, -R5.reuse ;  /* 0x00000006928a7c23 */ /* 0x100fe20008000805 */
[----:B------:R2:W4:Y:S01]  /*4260*/  MUFU.EX2 R38, R26 ;  /* 0x0000001a00267308 */ /* 0x0005220000000800 */
[--C-:B-1----:R-:W-:Y:S01]  /*4270*/  FFMA R41, R46, UR6, -R5.reuse ;  /* 0x000000062e297c23 */ /* 0x102fe20008000805 */
[----:B-----5:R-:W-:Y:S01]  /*4280*/  @!P2 FMUL R31, R31, R31 ;  /* 0x0000001f1f1fa220 */ /* 0x020fe20000400000 */
[----:B------:R-:W-:Y:S01]  /*4290*/  FSETP.GEU.AND P2, PT, R39, -126, PT ;  /* 0xc2fc00002700780b */ /* 0x000fe20003f4e000 */
[--C-:B------:R-:W-:Y:S01]  /*42a0*/  FFMA R135, R147, UR6, -R5.reuse ;  /* 0x0000000693877c23 */ /* 0x100fe20008000805 */
[--C-:B------:R-:W-:Y:S01]  /*42b0*/  FFMA R128, R118, UR6, -R5.reuse ;  /* 0x0000000676807c23 */ /* 0x100fe20008000805 */
[--C-:B------:R-:W-:Y:S01]  /*42c0*/  FFMA R119, R119, UR6, -R5.reuse ;  /* 0x0000000677777c23 */ /* 0x100fe20008000805 */
[--C-:B------:R-:W-:Y:S01]  /*42d0*/  FFMA R136, R150, UR6, -R5.reuse ;  /* 0x0000000696887c23 */ /* 0x100fe20008000805 */
[----:B------:R-:W-:Y:S01]  /*42e0*/  @!P3 FMUL R43, R43, 0.5 ;  /* 0x3f0000002b2bb820 */ /* 0x000fe20000400000 */
[----:B------:R-:W1:Y:S01]  /*42f0*/  MUFU.EX2 R37, R37 ;  /* 0x0000002500257308 */ /* 0x000e620000000800 */
[----:B---3--:R-:W-:Y:S01]  /*4300*/  @!P1 FMUL R35, R35, R35 ;  /* 0x0000002323239220 */ /* 0x008fe20000400000 */
[----:B------:R-:W-:Y:S01]  /*4310*/  @!P6 FMUL R30, R30, 0.5 ;  /* 0x3f0000001e1ee820 */ /* 0x000fe20000400000 */
[----:B------:R-:W-:Y:S01]  /*4320*/  FSETP.GEU.AND P1, PT, R41, -126, PT ;  /* 0xc2fc00002900780b */ /* 0x000fe20003f2e000 */
[--C-:B--2---:R-:W-:Y:S01]  /*4330*/  FFMA R26, R54, UR6, -R5.reuse ;  /* 0x00000006361a7c23 */ /* 0x104fe20008000805 */
[----:B------:R-:W-:-:S02]  /*4340*/  FFMA R133, R151, UR6, -R5 ;  /* 0x0000000697857c23 */ /* 0x000fc40008000805 */
[----:B------:R-:W-:Y:S01]  /*4350*/  @!P2 FMUL R39, R39, 0.5 ;  /* 0x3f0000002727a820 */ /* 0x000fe20000400000 */
[----:B------:R2:W3:Y:S01]  /*4360*/  MUFU.EX2 R42, R30 ;  /* 0x0000001e002a7308 */ /* 0x0004e20000000800 */
[----:B----4-:R-:W-:Y:S01]  /*4370*/  @!P4 FMUL R38, R38, R38 ;  /* 0x000000262626c220 */ /* 0x010fe20000400000 */
[----:B------:R-:W-:-:S06]  /*4380*/  FSETP.GEU.AND P4, PT, R47, -126, PT ;  /* 0xc2fc00002f00780b */ /* 0x000fcc0003f8e000 */
[----:B------:R-:W4:Y:S01]  /*4390*/  MUFU.EX2 R46, R43 ;  /* 0x0000002b002e7308 */ /* 0x000f220000000800 */
[----:B-1----:R-:W-:Y:S01]  /*43a0*/  @!P5 FMUL R37, R37, R37 ;  /* 0x000000252525d220 */ /* 0x002fe20000400000 */
[----:B------:R-:W-:Y:S01]  /*43b0*/  FSETP.GEU.AND P5, PT, R6, -126, PT ;  /* 0xc2fc00000600780b */ /* 0x000fe20003fae000 */
[----:B------:R-:W-:Y:S01]  /*43c0*/  @!P1 FMUL R41, R41, 0.5 ;  /* 0x3f00000029299820 */ /* 0x000fe20000400000 */
[----:B--2---:R-:W-:-:S03]  /*43d0*/  FFMA R30, R58, UR6, -R5 ;  /* 0x000000063a1e7c23 */ /* 0x004fc60008000805 */
[----:B------:R-:W-:Y:S01]  /*43e0*/  @!P4 FMUL R47, R47, 0.5 ;  /* 0x3f0000002f2fc820 */ /* 0x000fe20000400000 */
[----:B------:R-:W1:Y:S01]  /*43f0*/  MUFU.EX2 R39, R39 ;  /* 0x0000002700277308 */ /* 0x000e620000000800 */
[----:B---3--:R-:W-:Y:S01]  /*4400*/  @!P6 FMUL R42, R42, R42 ;  /* 0x0000002a2a2ae220 */ /* 0x008fe20000400000 */
[----:B------:R-:W-:-:S05]  /*4410*/  FSETP.GEU.AND P6, PT, R51, -126, PT ;  /* 0xc2fc00003300780b */ /* 0x000fca0003fce000 */
[----:B------:R-:W-:Y:S01]  /*4420*/  @!P5 FMUL R6, R6, 0.5 ;  /* 0x3f0000000606d820 */ /* 0x000fe20000400000 */
[----:B------:R-:W2:Y:S01]  /*4430*/  MUFU.EX2 R41, R41 ;  /* 0x0000002900297308 */ /* 0x000ea20000000800 */
[----:B----4-:R-:W-:Y:S01]  /*4440*/  @!P3 FMUL R46, R46, R46 ;  /* 0x0000002e2e2eb220 */ /* 0x010fe20000400000 */
[----:B------:R-:W-:-:S05]  /*4450*/  FSETP.GEU.AND P3, PT, R55, -126, PT ;  /* 0xc2fc00003700780b */ /* 0x000fca0003f6e000 */
[----:B------:R-:W-:Y:S01]  /*4460*/  @!P6 FMUL R51, R51, 0.5 ;  /* 0x3f0000003333e820 */ /* 0x000fe20000400000 */
[----:B------:R-:W3:Y:S01]  /*4470*/  MUFU.EX2 R50, R47 ;  /* 0x0000002f00327308 */ /* 0x000ee20000000800 */
[----:B-1----:R-:W-:Y:S01]  /*4480*/  @!P2 FMUL R39, R39, R39 ;  /* 0x000000272727a220 */ /* 0x002fe20000400000 */
[----:B------:R-:W-:-:S05]  /*4490*/  FSETP.GEU.AND P2, PT, R26, -126, PT ;  /* 0xc2fc00001a00780b */ /* 0x000fca0003f4e000 */
[----:B------:R-:W-:Y:S01]  /*44a0*/  @!P3 FMUL R55, R55, 0.5 ;  /* 0x3f0000003737b820 */ /* 0x000fe20000400000 */
[----:B------:R1:W4:Y:S01]  /*44b0*/  MUFU.EX2 R43, R6 ;  /* 0x00000006002b7308 */ /* 0x0003220000000800 */
[----:B--2---:R-:W-:Y:S01]  /*44c0*/  @!P1 FMUL R41, R41, R41 ;  /* 0x0000002929299220 */ /* 0x004fe20000400000 */
[----:B------:R-:W-:-:S05]  /*44d0*/  FSETP.GEU.AND P1, PT, R30, -126, PT ;  /* 0xc2fc00001e00780b */ /* 0x000fca0003f2e000 */
[----:B------:R-:W-:Y:S01]  /*44e0*/  @!P2 FMUL R26, R26, 0.5 ;  /* 0x3f0000001a1aa820 */ /* 0x000fe20000400000 */
[----:B------:R-:W2:Y:S01]  /*44f0*/  MUFU.EX2 R54, R51 ;  /* 0x0000003300367308 */ /* 0x000ea20000000800 */
[----:B-1----:R-:W-:Y:S01]  /*4500*/  FFMA R6, R62, UR6, -R5 ;  /* 0x000000063e067c23 */ /* 0x002fe20008000805 */
[----:B---3--:R-:W-:Y:S01]  /*4510*/  @!P4 FMUL R50, R50, R50 ;  /* 0x000000323232c220 */ /* 0x008fe20000400000 */
[----:B------:R-:W-:-:S04]  /*4520*/  FSETP.GEU.AND P4, PT, R59, -126, PT ;  /* 0xc2fc00003b00780b */ /* 0x000fc80003f8e000 */
[----:B------:R-:W-:Y:S01]  /*4530*/  @!P1 FMUL R30, R30, 0.5 ;  /* 0x3f0000001e1e9820 */ /* 0x000fe20000400000 */
[----:B------:R-:W1:Y:S01]  /*4540*/  MUFU.EX2 R58, R55 ;  /* 0x00000037003a7308 */ /* 0x000e620000000800 */
[----:B----4-:R-:W-:Y:S01]  /*4550*/  @!P5 FMUL R43, R43, R43 ;  /* 0x0000002b2b2bd220 */ /* 0x010fe20000400000 */
[----:B------:R-:W-:-:S06]  /*4560*/  FSETP.GEU.AND P5, PT, R6, -126, PT ;  /* 0xc2fc00000600780b */ /* 0x000fcc0003fae000 */
[----:B------:R-:W-:Y:S01]  /*4570*/  @!P4 FMUL R59, R59, 0.5 ;  /* 0x3f0000003b3bc820 */ /* 0x000fe20000400000 */
[----:B--2---:R-:W-:Y:S01]  /*4580*/  @!P6 FMUL R54, R54, R54 ;  /* 0x000000363636e220 */ /* 0x004fe20000400000 */
[----:B------:R-:W-:Y:S01]  /*4590*/  FSETP.GEU.AND P6, PT, R63, -126, PT ;  /* 0xc2fc00003f00780b */ /* 0x000fe20003fce000 */
[----:B------:R2:W3:Y:S04]  /*45a0*/  MUFU.EX2 R47, R26 ;  /* 0x0000001a002f7308 */ /* 0x0004e80000000800 */
[----:B------:R-:W-:Y:S01]  /*45b0*/  @!P5 FMUL R6, R6, 0.5 ;  /* 0x3f0000000606d820 */ /* 0x000fe20000400000 */
[----:B-1----:R-:W-:Y:S01]  /*45c0*/  @!P3 FMUL R58, R58, R58 ;  /* 0x0000003a3a3ab220 */ /* 0x002fe20000400000 */
[----:B------:R-:W-:Y:S02]  /*45d0*/  FSETP.GEU.AND P3, PT, R67, -126, PT ;  /* 0xc2fc00004300780b */ /* 0x000fe40003f6e000 */
[----:B------:R1:W4:Y:S01]  /*45e0*/  MUFU.EX2 R51, R30 ;  /* 0x0000001e00337308 */ /* 0x0003220000000800 */
[----:B--2---:R-:W-:-:S03]  /*45f0*/  FFMA R26, R66, UR6, -R5 ;  /* 0x00000006421a7c23 */ /* 0x004fc60008000805 */
[----:B------:R-:W-:-:S04]  /*4600*/  @!P6 FMUL R63, R63, 0.5 ;  /* 0x3f0000003f3fe820 */ /* 0x000fc80000400000 */
[----:B------:R-:W2:Y:S01]  /*4610*/  MUFU.EX2 R62, R59 ;  /* 0x0000003b003e7308 */ /* 0x000ea20000000800 */
[----:B-1----:R-:W-:Y:S01]  /*4620*/  FFMA R30, R70, UR6, -R5 ;  /* 0x00000006461e7c23 */ /* 0x002fe20008000805 */
[----:B---3--:R-:W-:Y:S01]  /*4630*/  @!P2 FMUL R47, R47, R47 ;  /* 0x0000002f2f2fa220 */ /* 0x008fe20000400000 */
[----:B------:R-:W-:Y:S01]  /*4640*/  FSETP.GEU.AND P2, PT, R26, -126, PT ;  /* 0xc2fc00001a00780b */ /* 0x000fe20003f4e000 */
[----:B------:R-:W-:-:S04]  /*4650*/  @!P3 FMUL R67, R67, 0.5 ;  /* 0x3f0000004343b820 */ /* 0x000fc80000400000 */
[----:B------:R1:W3:Y:S01]  /*4660*/  MUFU.EX2 R55, R6 ;  /* 0x0000000600377308 */ /* 0x0002e20000000800 */
[----:B----4-:R-:W-:Y:S01]  /*4670*/  @!P1 FMUL R51, R51, R51 ;  /* 0x0000003333339220 */ /* 0x010fe20000400000 */
[----:B------:R-:W-:-:S06]  /*4680*/  FSETP.GEU.AND P1, PT, R30, -126, PT ;  /* 0xc2fc00001e00780b */ /* 0x000fcc0003f2e000 */
[----:B------:R-:W4:Y:S01]  /*4690*/  MUFU.EX2 R66, R63 ;  /* 0x0000003f00427308 */ /* 0x000f220000000800 */
[----:B-1----:R-:W-:Y:S01]  /*46a0*/  FFMA R6, R74, UR6, -R5 ;  /* 0x000000064a067c23 */ /* 0x002fe20008000805 */
[----:B--2---:R-:W-:Y:S01]  /*46b0*/  @!P4 FMUL R62, R62, R62 ;  /* 0x0000003e3e3ec220 */ /* 0x004fe20000400000 */
[----:B------:R-:W-:Y:S01]  /*46c0*/  FSETP.GEU.AND P4, PT, R71, -126, PT ;  /* 0xc2fc00004700780b */ /* 0x000fe20003f8e000 */
[----:B------:R-:W-:-:S03]  /*46d0*/  @!P2 FMUL R26, R26, 0.5 ;  /* 0x3f0000001a1aa820 */ /* 0x000fc60000400000 */
[----:B------:R-:W-:Y:S01]  /*46e0*/  @!P1 FMUL R30, R30, 0.5 ;  /* 0x3f0000001e1e9820 */ /* 0x000fe20000400000 */
[----:B------:R-:W1:Y:S01]  /*46f0*/  MUFU.EX2 R70, R67 ;  /* 0x0000004300467308 */ /* 0x000e620000000800 */
[----:B---3--:R-:W-:Y:S01]  /*4700*/  @!P5 FMUL R55, R55, R55 ;  /* 0x000000373737d220 */ /* 0x008fe20000400000 */
[----:B------:R-:W-:-:S06]  /*4710*/  FSETP.GEU.AND P5, PT, R6, -126, PT ;  /* 0xc2fc00000600780b */ /* 0x000fcc0003fae000 */
[----:B------:R-:W-:Y:S01]  /*4720*/  @!P4 FMUL R71, R71, 0.5 ;  /* 0x3f0000004747c820 */ /* 0x000fe20000400000 */
[----:B----4-:R-:W-:Y:S01]  /*4730*/  @!P6 FMUL R66, R66, R66 ;  /* 0x000000424242e220 */ /* 0x010fe20000400000 */
        /* <DEDUP_REMOVED lines=32> */
[----:B------:R-:W1:Y:S01]  /*4940*/  MUFU.EX2 R86, R83 ;  /* 0x0000005300567308 */ /* 0x000e620000000800 */
[----:B--2---:R-:W-:-:S03]  /*4950*/  FFMA R26, R90, UR6, -R5 ;  /* 0x000000065a1a7c23 */ /* 0x004fc60008000805 */
[----:B------:R-:W-:-:S04]  /*4960*/  @!P6 FMUL R87, R87, 0.5 ;  /* 0x3f0000005757e820 */ /* 0x000fc80000400000 */
[----:B------:R2:W4:Y:S01]  /*4970*/  MUFU.EX2 R79, R6 ;  /* 0x00000006004f7308 */ /* 0x0005220000000800 */
[----:B---3--:R-:W-:Y:S01]  /*4980*/  @!P2 FMUL R71, R71, R71 ;  /* 0x000000474747a220 */ /* 0x008fe20000400000 */
[----:B------:R-:W-:Y:S01]  /*4990*/  FSETP.GEU.AND P2, PT, R26, -126, PT ;  /* 0xc2fc00001a00780b */ /* 0x000fe20003f4e000 */
[----:B------:R-:W-:-:S05]  /*49a0*/  @!P3 FMUL R91, R91, 0.5 ;  /* 0x3f0000005b5bb820 */ /* 0x000fca0000400000 */
[----:B------:R-:W3:Y:S01]  /*49b0*/  MUFU.EX2 R90, R87 ;  /* 0x00000057005a7308 */ /* 0x000ee20000000800 */
[----:B--2---:R-:W-:Y:S01]  /*49c0*/  FFMA R6, R98, UR6, -R5 ;  /* 0x0000000662067c23 */ /* 0x004fe20008000805 */
[----:B-1----:R-:W-:Y:S01]  /*49d0*/  @!P4 FMUL R86, R86, R86 ;  /* 0x000000565656c220 */ /* 0x002fe20000400000 */
[----:B------:R-:W-:-:S04]  /*49e0*/  FSETP.GEU.AND P4, PT, R95, -126, PT ;  /* 0xc2fc00005f00780b */ /* 0x000fc80003f8e000 */
[----:B------:R-:W-:Y:S01]  /*49f0*/  @!P2 FMUL R26, R26, 0.5 ;  /* 0x3f0000001a1aa820 */ /* 0x000fe20000400000 */
[----:B------:R-:W1:Y:S01]  /*4a00*/  MUFU.EX2 R83, R91 ;  /* 0x0000005b00537308 */ /* 0x000e620000000800 */
[----:B----4-:R-:W-:Y:S01]  /*4a10*/  @!P5 FMUL R79, R79, R79 ;  /* 0x0000004f4f4fd220 */ /* 0x010fe20000400000 */
[----:B------:R-:W-:-:S06]  /*4a20*/  FSETP.GEU.AND P5, PT, R6, -126, PT ;  /* 0xc2fc00000600780b */ /* 0x000fcc0003fae000 */
[----:B------:R-:W-:Y:S01]  /*4a30*/  @!P4 FMUL R95, R95, 0.5 ;  /* 0x3f0000005f5fc820 */ /* 0x000fe20000400000 */
[----:B---3--:R-:W-:Y:S01]  /*4a40*/  @!P6 FMUL R90, R90, R90 ;  /* 0x0000005a5a5ae220 */ /* 0x008fe20000400000 */
        /* <DEDUP_REMOVED lines=17> */
[----:B------:R1:W2:Y:S01]  /*4b60*/  MUFU.EX2 R102, R6 ;  /* 0x0000000600667308 */ /* 0x0002a20000000800 */
[----:B----4-:R-:W-:Y:S01]  /*4b70*/  @!P2 FMUL R94, R94, R94 ;  /* 0x0000005e5e5ea220 */ /* 0x010fe20000400000 */
[----:B------:R-:W-:-:S06]  /*4b80*/  FSETP.GEU.AND P2, PT, R26, -126, PT ;  /* 0xc2fc00001a00780b */ /* 0x000fcc0003f4e000 */
[----:B------:R-:W4:Y:S01]  /*4b90*/  MUFU.EX2 R95, R103 ;  /* 0x00000067005f7308 */ /* 0x000f220000000800 */
[----:B-1----:R-:W-:Y:S01]  /*4ba0*/  FFMA R6, R110, UR6, -R5 ;  /* 0x000000066e067c23 */ /* 0x002fe20008000805 */
[----:B---3--:R-:W-:Y:S01]  /*4bb0*/  @!P6 FMUL R91, R91, R91 ;  /* 0x0000005b5b5be220 */ /* 0x008fe20000400000 */
[----:B------:R-:W-:Y:S01]  /*4bc0*/  FSETP.GEU.AND P6, PT, R111, -126, PT ;  /* 0xc2fc00006f00780b */ /* 0x000fe20003fce000 */
[----:B------:R-:W-:-:S03]  /*4bd0*/  @!P4 FMUL R107, R107, 0.5 ;  /* 0x3f0000006b6bc820 */ /* 0x000fc60000400000 */
[----:B------:R-:W-:Y:S01]  /*4be0*/  @!P2 FMUL R26, R26, 0.5 ;  /* 0x3f0000001a1aa820 */ /* 0x000fe20000400000 */
[----:B------:R1:W3:Y:S01]  /*4bf0*/  MUFU.EX2 R98, R30 ;  /* 0x0000001e00627308 */ /* 0x0002e20000000800 */
[----:B--2---:R-:W-:Y:S01]  /*4c00*/  @!P5 FMUL R102, R102, R102 ;  /* 0x000000666666d220 */ /* 0x004fe20000400000 */
[----:B------:R-:W-:-:S06]  /*4c10*/  FSETP.GEU.AND P5, PT, R6, -126, PT ;  /* 0xc2fc00000600780b */ /* 0x000fcc0003fae000 */
[----:B------:R-:W-:Y:S01]  /*4c20*/  @!P6 FMUL R111, R111, 0.5 ;  /* 0x3f0000006f6fe820 */ /* 0x000fe20000400000 */
[----:B----4-:R-:W-:Y:S01]  /*4c30*/  @!P3 FMUL R95, R95, R95 ;  /* 0x0000005f5f5fb220 */ /* 0x010fe20000400000 */
[----:B------:R-:W-:Y:S01]  /*4c40*/  FSETP.GEU.AND P3, PT, R115, -126, PT ;  /* 0xc2fc00007300780b */ /* 0x000fe20003f6e000 */
[----:B-1----:R-:W-:Y:S01]  /*4c50*/  FFMA R30, R106, UR6, -R5 ;  /* 0x000000066a1e7c23 */ /* 0x002fe20008000805 */
[----:B------:R-:W1:Y:S03]  /*4c60*/  MUFU.EX2 R99, R107 ;  /* 0x0000006b00637308 */ /* 0x000e660000000800 */
[----:B------:R-:W-:Y:S01]  /*4c70*/  @!P5 FMUL R6, R6, 0.5 ;  /* 0x3f0000000606d820 */ /* 0x000fe20000400000 */
[----:B---3--:R-:W-:Y:S01]  /*4c80*/  @!P1 FMUL R98, R98, R98 ;  /* 0x0000006262629220 */ /* 0x008fe20000400000 */
[----:B------:R-:W-:-:S03]  /*4c90*/  FSETP.GEU.AND P1, PT, R30, -126, PT ;  /* 0xc2fc00001e00780b */ /* 0x000fc60003f2e000 */
[----:B------:R2:W3:Y:S03]  /*4ca0*/  MUFU.EX2 R106, R26 ;  /* 0x0000001a006a7308 */ /* 0x0004e60000000800 */
[----:B------:R-:W-:-:S05]  /*4cb0*/  @!P3 FMUL R115, R115, 0.5 ;  /* 0x3f0000007373b820 */ /* 0x000fca0000400000 */
[----:B------:R4:W5:Y:S01]  /*4cc0*/  MUFU.EX2 R103, R111 ;  /* 0x0000006f00677308 */ /* 0x0009620000000800 */
[----:B--2---:R-:W-:Y:S01]  /*4cd0*/  FFMA R26, R114, UR6, -R5 ;  /* 0x00000006721a7c23 */ /* 0x004fe20008000805 */
[----:B-1----:R-:W-:Y:S01]  /*4ce0*/  @!P4 FMUL R99, R99, R99 ;  /* 0x000000636363c220 */ /* 0x002fe20000400000 */
[----:B------:R-:W-:Y:S01]  /*4cf0*/  FSETP.GEU.AND P4, PT, R122, -126, PT ;  /* 0xc2fc00007a00780b */ /* 0x000fe20003f8e000 */
[----:B------:R-:W-:-:S04]  /*4d00*/  @!P1 FMUL R30, R30, 0.5 ;  /* 0x3f0000001e1e9820 */ /* 0x000fc80000400000 */
[----:B------:R1:W2:Y:S01]  /*4d10*/  MUFU.EX2 R114, R6 ;  /* 0x0000000600727308 */ /* 0x0002a20000000800 */
[--C-:B----4-:R-:W-:Y:S01]  /*4d20*/  FFMA R111, R123, UR6, -R5.reuse ;  /* 0x000000067b6f7c23 */ /* 0x110fe20008000805 */
[--C-:B------:R-:W-:Y:S01]  /*4d30*/  FFMA R123, R131, UR6, -R5.reuse ;  /* 0x00000006837b7c23 */ /* 0x100fe20008000805 */
[----:B------:R-:W-:Y:S01]  /*4d40*/  FFMA R131, R143, UR6, -R5 ;  /* 0x000000068f837c23 */ /* 0x000fe20008000805 */
[----:B---3--:R-:W-:Y:S01]  /*4d50*/  @!P2 FMUL R106, R106, R106 ;  /* 0x0000006a6a6aa220 */ /* 0x008fe20000400000 */
[----:B------:R-:W-:Y:S01]  /*4d60*/  FSETP.GEU.AND P2, PT, R26, -126, PT ;  /* 0xc2fc00001a00780b */ /* 0x000fe20003f4e000 */
[----:B------:R-:W-:Y:S02]  /*4d70*/  FADD R143, R52, R109 ;  /* 0x0000006d348f7221 */ /* 0x000fe40000000000 */
[----:B------:R3:W4:Y:S01]  /*4d80*/  MUFU.EX2 R107, R115 ;  /* 0x00000073006b7308 */ /* 0x0007220000000800 */
[----:B-----5:R-:W-:Y:S01]  /*4d90*/  @!P6 FMUL R103, R103, R103 ;  /* 0x000000676767e220 */ /* 0x020fe20000400000 */
[----:B------:R-:W-:Y:S01]  /*4da0*/  FSETP.GEU.AND P6, PT, R126, -126, PT ;  /* 0xc2fc00007e00780b */ /* 0x000fe20003fce000 */
[----:B------:R-:W-:Y:S01]  /*4db0*/  @!P4 FMUL R122, R122, 0.5 ;  /* 0x3f0000007a7ac820 */ /* 0x000fe20000400000 */
[----:B-1----:R-:W-:Y:S01]  /*4dc0*/  FADD R6, R24, R57 ;  /* 0x0000003918067221 */ /* 0x002fe20000000000 */
[----:B------:R-:W-:-:S03]  /*4dd0*/  F2FP.BF16.F32.PACK_AB R24, R9, R24 ;  /* 0x000000180918723e */ /* 0x000fc600000010ff */
[----:B------:R1:W5:Y:S01]  /*4de0*/  MUFU.EX2 R110, R30 ;  /* 0x0000001e006e7308 */ /* 0x0003620000000800 */
[--C-:B---3--:R-:W-:Y:S01]  /*4df0*/  FFMA R115, R127, UR6, -R5.reuse ;  /* 0x000000067f737c23 */ /* 0x108fe20008000805 */
[----:B--2---:R-:W-:Y:S01]  /*4e00*/  @!P5 FMUL R114, R114, R114 ;  /* 0x000000727272d220 */ /* 0x004fe20000400000 */
[----:B------:R-:W-:Y:S01]  /*4e10*/  FSETP.GEU.AND P5, PT, R111, -126, PT ;  /* 0xc2fc00006f00780b */ /* 0x000fe20003fae000 */
[----:B------:R-:W-:Y:S01]  /*4e20*/  FFMA R127, R139, UR6, -R5 ;  /* 0x000000068b7f7c23 */ /* 0x000fe20008000805 */
[----:B------:R-:W-:Y:S01]  /*4e30*/  @!P2 FMUL R26, R26, 0.5 ;  /* 0x3f0000001a1aa820 */ /* 0x000fe20000400000 */
[----:B------:R-:W-:Y:S01]  /*4e40*/  FADD R139, R40, R23 ;  /* 0x00000017288b7221 */ /* 0x000fe20000000000 */
[----:B------:R-:W-:Y:S01]  /*4e50*/  @!P6 FMUL R126, R126, 0.5 ;  /* 0x3f0000007e7ee820 */ /* 0x000fe20000400000 */
[----:B------:R-:W2:Y:S01]  /*4e60*/  MUFU.EX2 R122, R122 ;  /* 0x0000007a007a7308 */ /* 0x000ea20000000800 */
[----:B----4-:R-:W-:Y:S01]  /*4e70*/  @!P3 FMUL R107, R107, R107 ;  /* 0x0000006b6b6bb220 */ /* 0x010fe20000400000 */
[----:B------:R-:W-:Y:S01]  /*4e80*/  FSETP.GEU.AND P3, PT, R115, -126, PT ;  /* 0xc2fc00007300780b */ /* 0x000fe20003f6e000 */
[----:B------:R-:W-:Y:S01]  /*4e90*/  FADD R5, R6, R139 ;  /* 0x0000008b06057221 */ /* 0x000fe20000000000 */
[----:B------:R-:W-:Y:S01]  /*4ea0*/  FADD R6, R9, R72 ;  /* 0x0000004809067221 */ /* 0x000fe20000000000 */
[C---:B------:R-:W-:Y:S01]  /*4eb0*/  FADD R139, R21.reuse, R100 ;  /* 0x00000064158b7221 */ /* 0x040fe20000000000 */
[----:B-1----:R-:W-:Y:S01]  /*4ec0*/  FADD R30, R12, R77 ;  /* 0x0000004d0c1e7221 */ /* 0x002fe20000000000 */
[----:B------:R-:W-:Y:S01]  /*4ed0*/  F2FP.BF16.F32.PACK_AB R40, R21, R40 ;  /* 0x000000281528723e */ /* 0x000fe200000010ff */
[----:B------:R-:W-:Y:S01]  /*4ee0*/  @!P5 FMUL R111, R111, 0.5 ;  /* 0x3f0000006f6fd820 */ /* 0x000fe20000400000 */
[----:B------:R-:W1:Y:S01]  /*4ef0*/  MUFU.EX2 R126, R126 ;  /* 0x0000007e007e7308 */ /* 0x000e620000000800 */
[----:B------:R-:W-:Y:S01]  /*4f00*/  FADD R142, R6, R139 ;  /* 0x0000008b068e7221 */ /* 0x000fe20000000000 */
[----:B------:R-:W-:Y:S01]  /*4f10*/  FADD R6, R14, R61 ;  /* 0x0000003d0e067221 */ /* 0x000fe20000000000 */
[----:B------:R-:W-:Y:S01]  /*4f20*/  FADD R139, R81, R18 ;  /* 0x00000012518b7221 */ /* 0x000fe20000000000 */
[----:B-----5:R-:W-:Y:S01]  /*4f30*/  @!P1 FMUL R110, R110, R110 ;  /* 0x0000006e6e6e9220 */ /* 0x020fe20000400000 */
[----:B------:R-:W-:Y:S01]  /*4f40*/  FSETP.GEU.AND P1, PT, R128, -126, PT ;  /* 0xc2fc00008000780b */ /* 0x000fe20003f2e000 */
[----:B------:R-:W-:Y:S01]  /*4f50*/  @!P3 FMUL R115, R115, 0.5 ;  /* 0x3f0000007373b820 */ /* 0x000fe20000400000 */
[----:B------:R-:W-:Y:S01]  /*4f60*/  FADD R144, R6, R139 ;  /* 0x0000008b06907221 */ /* 0x000fe20000000000 */
[----:B------:R-:W3:Y:S01]  /*4f70*/  MUFU.EX2 R111, R111 ;  /* 0x0000006f006f7308 */ /* 0x000ee20000000800 */
[----:B--2---:R-:W-:Y:S01]  /*4f80*/  @!P4 FMUL R122, R122, R122 ;  /* 0x0000007a7a7ac220 */ /* 0x004fe20000400000 */
[----:B------:R-:W-:Y:S01]  /*4f90*/  FSETP.GEU.AND P4, PT, R130, -126, PT ;  /* 0xc2fc00008200780b */ /* 0x000fe20003f8e000 */
[----:B------:R-:W-:Y:S01]  /*4fa0*/  FADD R6, R25, R80 ;  /* 0x0000005019067221 */ /* 0x000fe20000000000 */
[----:B------:R-:W-:Y:S01]  /*4fb0*/  FADD R139, R44, R105 ;  /* 0x000000692c8b7221 */ /* 0x000fe20000000000 */
[----:B------:R-:W-:Y:S01]  /*4fc0*/  FADD R151, R30, R143 ;  /* 0x0000008f1e977221 */ /* 0x000fe20000000000 */
[----:B------:R-:W-:Y:S01]  /*4fd0*/  FADD R30, R36, R69 ;  /* 0x00000045241e7221 */ /* 0x000fe20000000000 */
[----:B------:R-:W-:Y:S01]  /*4fe0*/  FADD R143, R53, R16 ;  /* 0x00000010358f7221 */ /* 0x000fe20000000000 */
[----:B------:R-:W2:Y:S01]  /*4ff0*/  MUFU.EX2 R115, R115 ;  /* 0x0000007300737308 */ /* 0x000ea20000000800 */
[----:B-1----:R-:W-:Y:S01]  /*5000*/  @!P6 FMUL R126, R126, R126 ;  /* 0x0000007e7e7ee220 */ /* 0x002fe20000400000 */
[----:B------:R-:W-:Y:S01]  /*5010*/  FSETP.GEU.AND P6, PT, R132, -126, PT ;  /* 0xc2fc00008400780b */ /* 0x000fe20003fce000 */
[----:B------:R-:W-:Y:S01]  /*5020*/  FADD R145, R6, R139 ;  /* 0x0000008b06917221 */ /* 0x000fe20000000000 */
[----:B------:R-:W-:Y:S01]  /*5030*/  FADD R6, R29, R60 ;  /* 0x0000003c1d067221 */ /* 0x000fe20000000000 */
[----:B------:R-:W-:Y:S01]  /*5040*/  FADD R139, R45, R76 ;  /* 0x0000004c2d8b7221 */ /* 0x000fe20000000000 */
[----:B------:R-:W-:Y:S01]  /*5050*/  @!P1 FMUL R128, R128, 0.5 ;  /* 0x3f00000080809820 */ /* 0x000fe20000400000 */
[----:B------:R-:W-:Y:S01]  /*5060*/  @!P4 FMUL R130, R130, 0.5 ;  /* 0x3f0000008282c820 */ /* 0x000fe20000400000 */
[----:B------:R1:W4:Y:S01]  /*5070*/  MUFU.EX2 R118, R26 ;  /* 0x0000001a00767308 */ /* 0x0003220000000800 */
[----:B---3--:R-:W-:Y:S01]  /*5080*/  @!P5 FMUL R111, R111, R111 ;  /* 0x0000006f6f6fd220 */ /* 0x008fe20000400000 */
[----:B------:R-:W-:Y:S01]  /*5090*/  FSETP.GEU.AND P5, PT, R123, -126, PT ;  /* 0xc2fc00007b00780b */ /* 0x000fe20003fae000 */
[----:B------:R-:W-:Y:S01]  /*50a0*/  FADD R146, R6, R139 ;  /* 0x0000008b06927221 */ /* 0x000fe20000000000 */
[----:B------:R-:W-:Y:S01]  /*50b0*/  FADD R6, R33, R20 ;  /* 0x0000001421067221 */ /* 0x000fe20000000000 */
[----:B------:R-:W-:Y:S01]  /*50c0*/  FADD R139, R49, R112 ;  /* 0x00000070318b7221 */ /* 0x000fe20000000000 */
[----:B------:R-:W-:Y:S01]  /*50d0*/  FADD R153, R30, R143 ;  /* 0x0000008f1e997221 */ /* 0x000fe20000000000 */
[----:B------:R-:W-:Y:S01]  /*50e0*/  @!P6 FMUL R132, R132, 0.5 ;  /* 0x3f0000008484e820 */ /* 0x000fe20000400000 */
[----:B------:R-:W3:Y:S01]  /*50f0*/  MUFU.EX2 R130, R130 ;  /* 0x0000008200827308 */ /* 0x000ee20000000800 */
[----:B--2---:R-:W-:Y:S01]  /*5100*/  @!P3 FMUL R115, R115, R115 ;  /* 0x000000737373b220 */ /* 0x004fe20000400000 */
[----:B------:R-:W-:Y:S01]  /*5110*/  FSETP.GEU.AND P3, PT, R127, -126, PT ;  /* 0xc2fc00007f00780b */ /* 0x000fe20003f6e000 */
[----:B-1----:R-:W-:Y:S01]  /*5120*/  FADD R26, R32, R65 ;  /* 0x00000041201a7221 */ /* 0x002fe20000000000 */
[----:B------:R-:W-:Y:S01]  /*5130*/  FADD R148, R6, R139 ;  /* 0x0000008b06947221 */ /* 0x000fe20000000000 */
[----:B------:R-:W-:Y:S01]  /*5140*/  FADD R6, R116, R101 ;  /* 0x0000006574067221 */ /* 0x000fe20000000000 */
[----:B------:R-:W-:Y:S01]  /*5150*/  FADD R139, R64, R121 ;  /* 0x00000079408b7221 */ /* 0x000fe20000000000 */
[----:B------:R-:W-:Y:S01]  /*5160*/  @!P5 FMUL R123, R123, 0.5 ;  /* 0x3f0000007b7bd820 */ /* 0x000fe20000400000 */
[----:B------:R-:W1:Y:S01]  /*5170*/  MUFU.EX2 R132, R132 ;  /* 0x0000008400847308 */ /* 0x000e620000000800 */
[----:B------:R-:W-:Y:S01]  /*5180*/  FADD R150, R26, R141 ;  /* 0x0000008d1a967221 */ /* 0x000fe20000000000 */
[----:B------:R-:W-:Y:S01]  /*5190*/  FADD R26, R15, R84 ;  /* 0x000000540f1a7221 */ /* 0x000fe20000000000 */
[----:B------:R-:W-:Y:S01]  /*51a0*/  FADD R141, R85, R104 ;  /* 0x00000068558d7221 */ /* 0x000fe20000000000 */
[----:B----4-:R-:W-:Y:S01]  /*51b0*/  @!P2 FMUL R118, R118, R118 ;  /* 0x000000767676a220 */ /* 0x010fe20000400000 */
[----:B------:R-:W-:Y:S01]  /*51c0*/  FSETP.GEU.AND P2, PT, R119, -126, PT ;  /* 0xc2fc00007700780b */ /* 0x000fe20003f4e000 */
[----:B------:R-:W-:Y:S01]  /*51d0*/  FADD R30, R13, R96 ;  /* 0x000000600d1e7221 */ /* 0x000fe20000000000 */
[----:B------:R-:W-:Y:S01]  /*51e0*/  @!P3 FMUL R127, R127, 0.5 ;  /* 0x3f0000007f7fb820 */ /* 0x000fe20000400000 */
[----:B------:R-:W2:Y:S01]  /*51f0*/  MUFU.EX2 R123, R123 ;  /* 0x0000007b007b7308 */ /* 0x000ea20000000800 */
[----:B---3--:R-:W-:Y:S01]  /*5200*/  @!P4 FMUL R130, R130, R130 ;  /* 0x000000828282c220 */ /* 0x008fe20000400000 */
[----:B------:R-:W-:Y:S01]  /*5210*/  FSETP.GEU.AND P4, PT, R134, -126, PT ;  /* 0xc2fc00008600780b */ /* 0x000fe20003f8e000 */
[----:B------:R-:W-:Y:S01]  /*5220*/  FADD R149, R26, R141 ;  /* 0x0000008d1a957221 */ /* 0x000fe20000000000 */
[----:B------:R-:W-:Y:S01]  /*5230*/  FADD R26, R17, R88 ;  /* 0x00000058111a7221 */ /* 0x000fe20000000000 */
[----:B------:R-:W-:Y:S01]  /*5240*/  FADD R141, R89, R108 ;  /* 0x0000006c598d7221 */ /* 0x000fe20000000000 */
[----:B------:R-:W-:Y:S01]  /*5250*/  FADD R143, R93, R120 ;  /* 0x000000785d8f7221 */ /* 0x000fe20000000000 */
[----:B------:R-:W-:Y:S01]  /*5260*/  FADD R6, R6, R139 ;  /* 0x0000008b06067221 */ /* 0x000fe20000000000 */
[----:B------:R-:W3:Y:S01]  /*5270*/  MUFU.EX2 R127, R127 ;  /* 0x0000007f007f7308 */ /* 0x000ee20000000800 */
[----:B-1----:R-:W-:Y:S01]  /*5280*/  @!P6 FMUL R132, R132, R132 ;  /* 0x000000848484e220 */ /* 0x002fe20000400000 */
[----:B------:R-:W-:Y:S01]  /*5290*/  FSETP.GEU.AND P6, PT, R138, -126, PT ;  /* 0xc2fc00008a00780b */ /* 0x000fe20003fce000 */
[----:B------:R-:W-:Y:S01]  /*52a0*/  FADD R152, R26, R141 ;  /* 0x0000008d1a987221 */ /* 0x000fe20000000000 */
[----:B------:R-:W-:Y:S01]  /*52b0*/  FADD R26, R28, R97 ;  /* 0x000000611c1a7221 */ /* 0x000fe20000000000 */
[----:B------:R-:W-:Y:S01]  /*52c0*/  FADD R141, R56, R117 ;  /* 0x00000075388d7221 */ /* 0x000fe20000000000 */
[----:B------:R-:W-:Y:S01]  /*52d0*/  @!P2 FMUL R119, R119, 0.5 ;  /* 0x3f0000007777a820 */ /* 0x000fe20000400000 */
[----:B------:R-:W-:Y:S01]  /*52e0*/  @!P4 FMUL R134, R134, 0.5 ;  /* 0x3f0000008686c820 */ /* 0x000fe20000400000 */
[----:B------:R-:W-:Y:S01]  /*52f0*/  MUFU.EX2 R128, R128 ;  /* 0x0000008000807308 */ /* 0x000fe20000000800 */
[----:B--2---:R-:W-:Y:S01]  /*5300*/  @!P5 FMUL R123, R123, R123 ;  /* 0x0000007b7b7bd220 */ /* 0x004fe20000400000 */
[----:B------:R-:W-:Y:S01]  /*5310*/  FSETP.GEU.AND P5, PT, R131, -126, PT ;  /* 0xc2fc00008300780b */ /* 0x000fe20003fae000 */
[----:B------:R-:W-:Y:S01]  /*5320*/  FADD R147, R26, R141 ;  /* 0x0000008d1a937221 */ /* 0x000fe20000000000 */
[----:B------:R-:W-:Y:S01]  /*5330*/  FADD R26, R19, R92 ;  /* 0x0000005c131a7221 */ /* 0x000fe20000000000 */
[----:B------:R-:W-:Y:S01]  /*5340*/  FADD R141, R68, R125 ;  /* 0x0000007d448d7221 */ /* 0x000fe20000000000 */
[----:B------:R-:W-:Y:S01]  /*5350*/  FADD R143, R30, R143 ;  /* 0x0000008f1e8f7221 */ /* 0x000fe20000000000 */
[----:B------:R-:W-:Y:S01]  /*5360*/  @!P6 FMUL R138, R138, 0.5 ;  /* 0x3f0000008a8ae820 */ /* 0x000fe20000400000 */
[----:B------:R-:W1:Y:S01]  /*5370*/  MUFU.EX2 R134, R134 ;  /* 0x0000008600867308 */ /* 0x000e620000000800 */
[----:B---3--:R-:W-:Y:S01]  /*5380*/  @!P3 FMUL R127, R127, R127 ;  /* 0x0000007f7f7fb220 */ /* 0x008fe20000400000 */
[----:B------:R-:W-:Y:S01]  /*5390*/  FSETP.GEU.AND P3, PT, R135, -126, PT ;  /* 0xc2fc00008700780b */ /* 0x000fe20003f6e000 */
[----:B------:R-:W-:Y:S01]  /*53a0*/  FADD R154, R26, R141 ;  /* 0x0000008d1a9a7221 */ /* 0x000fe20000000000 */
[----:B------:R-:W-:Y:S01]  /*53b0*/  FADD R26, R8, R73 ;  /* 0x00000049081a7221 */ /* 0x000fe20000000000 */
[----:B------:R-:W-:Y:S01]  /*53c0*/  FADD R141, R22, R129 ;  /* 0x00000081168d7221 */ /* 0x000fe20000000000 */
[----:B------:R-:W-:Y:S01]  /*53d0*/  FADD R139, R51, R122 ;  /* 0x0000007a338b7221 */ /* 0x000fe20000000000 */
[----:B------:R-:W-:Y:S01]  /*53e0*/  @!P5 FMUL R131, R131, 0.5 ;  /* 0x3f0000008383d820 */ /* 0x000fe20000400000 */
[----:B------:R-:W2:Y:S01]  /*53f0*/  MUFU.EX2 R138, R138 ;  /* 0x0000008a008a7308 */ /* 0x000ea20000000800 */
[----:B------:R-:W-:Y:S01]  /*5400*/  FADD R141, R26, R141 ;  /* 0x0000008d1a8d7221 */ /* 0x000fe20000000000 */
[----:B------:R-:W-:Y:S01]  /*5410*/  FADD R26, R27, R94 ;  /* 0x0000005e1b1a7221 */ /* 0x000fe20000000000 */
[----:B------:R-:W-:Y:S01]  /*5420*/  FADD R30, R39, R110 ;  /* 0x0000006e271e7221 */ /* 0x000fe20000000000 */
[----:B------:R-:W-:Y:S01]  /*5430*/  FADD R155, R67, R132 ;  /* 0x00000084439b7221 */ /* 0x000fe20000000000 */
[----:B------:R-:W-:Y:S01]  /*5440*/  FADD R156, R78, R127 ;  /* 0x0000007f4e9c7221 */ /* 0x000fe20000000000 */
[----:B------:R-:W-:Y:S01]  /*5450*/  FADD R160, R26, R139 ;  /* 0x0000008b1aa07221 */ /* 0x000fe20000000000 */
[----:B------:R-:W-:Y:S01]  /*5460*/  @!P3 FMUL R135, R135, 0.5 ;  /* 0x3f0000008787b820 */ /* 0x000fe20000400000 */
[----:B------:R-:W3:Y:S01]  /*5470*/  MUFU.EX2 R131, R131 ;  /* 0x0000008300837308 */ /* 0x000ee20000000800 */
[----:B-1----:R-:W-:Y:S01]  /*5480*/  @!P4 FMUL R134, R134, R134 ;  /* 0x000000868686c220 */ /* 0x002fe20000400000 */
[----:B------:R-:W-:Y:S01]  /*5490*/  FSETP.GEU.AND P4, PT, R140, -126, PT ;  /* 0xc2fc00008c00780b */ /* 0x000fe20003f8e000 */
[----:B------:R-:W-:Y:S01]  /*54a0*/  FADD R167, R30, R155 ;  /* 0x0000009b1ea77221 */ /* 0x000fe20000000000 */
[----:B------:R-:W-:Y:S01]  /*54b0*/  FADD R26, R124, R83 ;  /* 0x000000537c1a7221 */ /* 0x000fe20000000000 */
[----:B------:R-:W-:Y:S01]  /*54c0*/  FADD R155, R62, R111 ;  /* 0x0000006f3e9b7221 */ /* 0x000fe20000000000 */
[----:B------:R-:W-:Y:S01]  /*54d0*/  FADD R139, R46, R99 ;  /* 0x000000632e8b7221 */ /* 0x000fe20000000000 */
[----:B------:R-:W-:Y:S01]  /*54e0*/  FADD R30, R31, R98 ;  /* 0x000000621f1e7221 */ /* 0x000fe20000000000 */
[----:B------:R-:W1:Y:S01]  /*54f0*/  MUFU.EX2 R135, R135 ;  /* 0x0000008700877308 */ /* 0x000e620000000800 */
[----:B--2---:R-:W-:Y:S01]  /*5500*/  @!P6 FMUL R138, R138, R138 ;  /* 0x0000008a8a8ae220 */ /* 0x004fe20000400000 */
[----:B------:R-:W-:Y:S01]  /*5510*/  FSETP.GEU.AND P6, PT, R136, -126, PT ;  /* 0xc2fc00008800780b */ /* 0x000fe20003fce000 */
[----:B------:R-:W-:Y:S01]  /*5520*/  FADD R157, R55, R126 ;  /* 0x0000007e379d7221 */ /* 0x000fe20000000000 */
[----:B------:R-:W-:Y:S01]  /*5530*/  FADD R161, R26, R155 ;  /* 0x0000009b1aa17221 */ /* 0x000fe20000000000 */
[----:B------:R-:W-:Y:S01]  /*5540*/  FADD R166, R139, R156 ;  /* 0x0000009c8ba67221 */ /* 0x000fe20000000000 */
        /* <DEDUP_REMOVED lines=22> */
[----:B------:R-:W-:Y:S01]  /*56b0*/  FADD R139, R43, R118 ;  /* 0x000000762b8b7221 */ /* 0x000fe20000000000 */
[----:B------:R-:W-:Y:S01]  /*56c0*/  FADD R156, R75, R138 ;  /* 0x0000008a4b9c7221 */ /* 0x000fe20000000000 */
[----:B------:R-:W-:Y:S01]  /*56d0*/  FADD R30, R38, R91 ;  /* 0x0000005b261e7221 */ /* 0x000fe20000000000 */
[----:B------:R-:W-:Y:S01]  /*56e0*/  @!P3 FMUL R133, R133, 0.5 ;  /* 0x3f0000008585b820 */ /* 0x000fe20000400000 */
[----:B------:R-:W4:Y:S01]  /*56f0*/  MUFU.EX2 R137, R137 ;  /* 0x0000008900897308 */ /* 0x000f220000000800 */
[----:B------:R-:W-:Y:S01]  /*5700*/  FADD R159, R70, R123 ;  /* 0x0000007b469f7221 */ /* 0x000fe20000000000 */
[----:B------:R-:W-:Y:S01]  /*5710*/  FADD R155, R54, R107 ;  /* 0x0000006b369b7221 */ /* 0x000fe20000000000 */
[----:B------:R-:W-:Y:S01]  /*5720*/  FADD R158, R86, R135 ;  /* 0x00000087569e7221 */ /* 0x000fe20000000000 */
[----:B------:R-:W-:Y:S01]  /*5730*/  @!P1 FMUL R128, R128, R128 ;  /* 0x0000008080809220 */ /* 0x000fe20000400000 */
[----:B--2---:R-:W-:Y:S01]  /*5740*/  @!P2 FMUL R119, R119, R119 ;  /* 0x000000777777a220 */ /* 0x004fe20000400000 */
[----:B---3--:R-:W-:Y:S01]  /*5750*/  @!P4 FMUL R140, R140, R140 ;  /* 0x0000008c8c8cc220 */ /* 0x008fe20000400000 */
[----:B------:R-:W-:Y:S01]  /*5760*/  FADD R164, R26, R157 ;  /* 0x0000009d1aa47221 */ /* 0x000fe20000000000 */
[----:B------:R-:W2:Y:S01]  /*5770*/  MUFU.EX2 R133, R133 ;  /* 0x0000008500857308 */ /* 0x000ea20000000800 */
[----:B-1----:R-:W-:Y:S01]  /*5780*/  @!P6 FMUL R136, R136, R136 ;  /* 0x000000888888e220 */ /* 0x002fe20000400000 */
[----:B------:R-:W-:Y:S01]  /*5790*/  FADD R171, R139, R156 ;  /* 0x0000009c8bab7221 */ /* 0x000fe20000000000 */
[----:B------:R-:W-:Y:S01]  /*57a0*/  FADD R165, R30, R159 ;  /* 0x0000009f1ea57221 */ /* 0x000fe20000000000 */
[----:B------:R-:W-:Y:S01]  /*57b0*/  FADD R170, R155, R158 ;  /* 0x0000009e9baa7221 */ /* 0x000fe20000000000 */
[----:B------:R-:W-:Y:S01]  /*57c0*/  FADD R26, R37, R106 ;  /* 0x0000006a251a7221 */ /* 0x000fe20000000000 */
[----:B------:R-:W-:Y:S01]  /*57d0*/  FADD R157, R63, R140 ;  /* 0x0000008c3f9d7221 */ /* 0x000fe20000000000 */
[----:B------:R-:W-:Y:S01]  /*57e0*/  FADD R139, R47, R128 ;  /* 0x000000802f8b7221 */ /* 0x000fe20000000000 */
[----:B------:R-:W-:Y:S01]  /*57f0*/  FADD R156, R79, R136 ;  /* 0x000000884f9c7221 */ /* 0x000fe20000000000 */
[----:B----4-:R-:W-:Y:S01]  /*5800*/  @!P5 FMUL R137, R137, R137 ;  /* 0x000000898989d220 */ /* 0x010fe20000400000 */
[----:B------:R-:W-:Y:S01]  /*5810*/  FADD R30, R42, R95 ;  /* 0x0000005f2a1e7221 */ /* 0x000fe20000000000 */
[----:B------:R-:W-:Y:S01]  /*5820*/  FADD R155, R58, R119 ;  /* 0x000000773a9b7221 */ /* 0x000fe20000000000 */
[----:B------:R-:W-:Y:S01]  /*5830*/  FADD R26, R26, R157 ;  /* 0x0000009d1a1a7221 */ /* 0x000fe20000000000 */
[----:B------:R-:W-:Y:S01]  /*5840*/  FADD R159, R74, R137 ;  /* 0x000000894a9f7221 */ /* 0x000fe20000000000 */
[----:B------:R-:W-:Y:S01]  /*5850*/  FADD R139, R139, R156 ;  /* 0x0000009c8b8b7221 */ /* 0x000fe20000000000 */
[----:B------:R-:W-:Y:S01]  /*5860*/  FADD R5, R5, R150 ;  /* 0x0000009605057221 */ /* 0x000fe20000000000 */
[----:B------:R-:W-:Y:S01]  /*5870*/  FADD R142, R142, R149 ;  /* 0x000000958e8e7221 */ /* 0x000fe20000000000 */
[----:B--2---:R-:W-:Y:S01]  /*5880*/  @!P3 FMUL R133, R133, R133 ;  /* 0x000000858585b220 */ /* 0x004fe20000400000 */
[----:B------:R-:W-:Y:S01]  /*5890*/  FADD R30, R30, R159 ;  /* 0x0000009f1e1e7221 */ /* 0x000fe20000000000 */
        /* <DEDUP_REMOVED lines=24> */
[----:B------:R-:W-:-:S02]  /*5a20*/  IMAD.U32 R6, RZ, RZ, UR7 ;  /* 0x00000007ff067e24 */ /* 0x000fc4000f8e00ff */
[----:B------:R-:W-:Y:S01]  /*5a30*/  FADD R5, R5, R144 ;  /* 0x0000009005057221 */ /* 0x000fe20000000000 */
[----:B------:R-:W-:Y:S01]  /*5a40*/  FADD R142, R142, R145 ;  /* 0x000000918e8e7221 */ /* 0x000fe20000000000 */
[----:B------:R-:W-:Y:S01]  /*5a50*/  FADD R139, R160, R139 ;  /* 0x0000008ba08b7221 */ /* 0x000fe20000000000 */
[----:B------:R-:W-:Y:S01]  /*5a60*/  FADD R30, R161, R30 ;  /* 0x0000001ea11e7221 */ /* 0x000fe20000000000 */
[----:B------:R1:W-:Y:S01]  /*5a70*/  SYNCS.ARRIVE.TRANS64.A1T0 RZ, [R6+UR13], RZ ;  /* 0x000000ff06ff79a7 */ /* 0x0003e2000810000d */
[----:B------:R-:W-:Y:S02]  /*5a80*/  F2FP.BF16.F32.PACK_AB R26, R25, R14 ;  /* 0x0000000e191a723e */ /* 0x000fe400000010ff */
[----:B------:R-:W-:Y:S02]  /*5a90*/  F2FP.BF16.F32.PACK_AB R28, R28, R29 ;  /* 0x0000001d1c1c723e */ /* 0x000fe400000010ff */
[----:B------:R-:W-:Y:S02]  /*5aa0*/  F2FP.BF16.F32.PACK_AB R25, R124, R27 ;  /* 0x0000001b7c19723e */ /* 0x000fe400000010ff */
[----:B------:R-:W-:Y:S01]  /*5ab0*/  F2FP.BF16.F32.PACK_AB R27, R34, R31 ;  /* 0x0000001f221b723e */ /* 0x000fe200000010ff */
[----:B-1----:R-:W-:Y:S01]  /*5ac0*/  FADD R6, R5, R142 ;  /* 0x0000008e05067221 */ /* 0x002fe20000000000 */
[----:B------:R-:W-:Y:S01]  /*5ad0*/  FADD R5, R139, R30 ;  /* 0x0000001e8b057221 */ /* 0x000fe20000000000 */
[----:B------:R-:W-:-:S02]  /*5ae0*/  F2FP.BF16.F32.PACK_AB R29, R38, R35 ;  /* 0x00000023261d723e */ /* 0x000fc400000010ff */
[----:B------:R-:W-:Y:S02]  /*5af0*/  F2FP.BF16.F32.PACK_AB R30, R116, R33 ;  /* 0x00000021741e723e */ /* 0x000fe400000010ff */
[----:B------:R-:W-:Y:S02]  /*5b00*/  F2FP.BF16.F32.PACK_AB R31, R42, R37 ;  /* 0x000000252a1f723e */ /* 0x000fe400000010ff */
[----:B------:R-:W-:Y:S02]  /*5b10*/  F2FP.BF16.F32.PACK_AB R35, R50, R41 ;  /* 0x000000293223723e */ /* 0x000fe400000010ff */
[----:B------:R-:W-:Y:S02]  /*5b20*/  F2FP.BF16.F32.PACK_AB R33, R46, R39 ;  /* 0x000000272e21723e */ /* 0x000fe400000010ff */
[----:B------:R-:W-:Y:S02]  /*5b30*/  F2FP.BF16.F32.PACK_AB R42, R44, R81 ;  /* 0x000000512c2a723e */ /* 0x000fe400000010ff */
        /* <DEDUP_REMOVED lines=49> */
[----:B------:R-:W-:Y:S01]  /*5e50*/  F2FP.BF16.F32.PACK_AB R82, R120, R129 ;  /* 0x000000817852723e */ /* 0x000fe200000010ff */
[----:B------:R-:W-:Y:S06]  /*5e60*/  @!P0 BRA `(.L_x_19) ;  /* 0x0000000000048947 */ /* 0x000fec0003800000 */
[----:B------:R-:W-:Y:S01]  /*5e70*/  BPT.TRAP 0x1 ;  /* 0x000000040000795c */ /* 0x000fe20000300000 */
.L_x_19:
[----:B------:R-:W1:Y:S02]  /*5e80*/  SYNCS.PHASECHK.TRANS64.TRYWAIT P1, [UR38+0x16008], R4 ;  /* 0x01600804ff0075a7 */ /* 0x000e640008020166 */
[----:B-1----:R-:W-:Y:S05]  /*5e90*/  @!P1 BRA `(.L_x_20) ;  /* 0x000000cc005c9947 */ /* 0x002fea0003800000 */
.L_x_102:
[----:B------:R-:W-:Y:S01]  /*5ea0*/  UIADD3 UR6, UR12, 0x400, URZ ;  /* 0x000004000c067890 */ /* 0x000fe2000fffe03f */
[----:B------:R-:W-:Y:S01]  /*5eb0*/  WARPGROUP.ARRIVE ;  /* 0x00000000000079c5 */ /* 0x000fe20000000000 */
[----:B------:R-:W-:Y:S01]  /*5ec0*/  UMOV UR7, 0x80000020 ;  /* 0x8000002000077882 */ /* 0x000fe20000000000 */
[----:B------:R-:W-:-:S06]  /*5ed0*/  F2FP.BF16.F32.PACK_AB R83, R133, R136 ;  /* 0x000000888553723e */ /* 0x000fcc00000010ff */
[----:B------:R-:W-:Y:S01]  /*5ee0*/  HGMMA.64x32x16.F32.BF16 R152, R24, gdesc[UR4].tnspB, RZ, !UPT, gsb0 ;  /* 0x4060000418987df0 */ /* 0x000fe2000c0018ff */
[----:B------:R-:W-:Y:S01]  /*5ef0*/  UIADD3 UR6, UR12, 0x440, URZ ;  /* 0x000004400c067890 */ /* 0x000fe2000fffe03f */
[----:B------:R-:W-:Y:S01]  /*5f00*/  UMOV UR7, 0x80000020 ;  /* 0x8000002000077882 */ /* 0x000fe20000000000 */
[----:B------:R-:W-:Y:S02]  /*5f10*/  WARPGROUP.DEPBAR.LE gsb0, 0x0 ;  /* 0x00008000000079c5 */ /* 0x000fe40000010000 */
[----:B------:R-:W-:-:S06]  /*5f20*/  WARPGROUP.ARRIVE ;  /* 0x00000000000079c5 */ /* 0x000fcc0000000000 */
[----:B------:R-:W-:Y:S01]  /*5f30*/  HGMMA.64x32x16.F32.BF16 R152, R28, gdesc[UR4].tnspB, R152, gsb0 ;  /* 0x406000041c987df0 */ /* 0x000fe20008001898 */
        /* <DEDUP_REMOVED lines=69> */
[----:B------:R-:W-:Y:S03]  /*6390*/  HGMMA.64x32x16.F32.BF16 R152, R80, gdesc[UR4].tnspB, R152, gsb0 ;  /* 0x4060000450987df0 */ /* 0x000fe60008001898 */
[----:B------:R-:W-:Y:S02]  /*63a0*/  WARPGROUP.DEPBAR.LE gsb0, 0x0 ;  /* 0x00008000000079c5 */ /* 0x000fe40000010000 */
[----:B------:R-:W-:Y:S05]  /*63b0*/  @!P0 BRA `(.L_x_21) ;  /* 0x0000000000048947 */ /* 0x000fea0003800000 */
[----:B------:R-:W-:Y:S01]  /*63c0*/  BPT.TRAP 0x1 ;  /* 0x000000040000795c */ /* 0x000fe20000300000 */
.L_x_21:
[----:B------:R-:W-:Y:S01]  /*63d0*/  UISETP.EQ.AND UP0, UPT, UR36, URZ, !UP0 ;  /* 0x0000003f2400728c */ /* 0x000fe2000c702270 */
[----:B-1----:R-:W-:Y:S01]  /*63e0*/  MOV R4, RZ ;  /* 0x000000ff00047202 */ /* 0x002fe20000000f00 */
[----:B------:R-:W-:Y:S02]  /*63f0*/  UIADD3 UR6, UR38, 0x16028, URZ ;  /* 0x0001602826067890 */ /* 0x000fe4000fffe03f */
[----:B------:R-:W-:Y:S02]  /*6400*/  USEL UR7, URZ, 0x1, !UP0 ;  /* 0x000000013f077887 */ /* 0x000fe4000c000000 */
[----:B------:R-:W-:Y:S02]  /*6410*/  UPRMT UR6, URZ, 0x654, UR6 ;  /* 0x000006543f067896 */ /* 0x000fe40008000006 */
[----:B------:R-:W-:-:S04]  /*6420*/  USEL UR7, UR7, 0x2, UP1 ;  /* 0x0000000207077887 */ /* 0x000fc80008800000 */
[----:B------:R-:W-:-:S03]  /*6430*/  UISETP.GT.U32.AND UP0, UPT, UR7, 0x1, UPT ;  /* 0x000000010700788c */ /* 0x000fc6000bf04070 */
[----:B------:R-:W-:Y:S03]  /*6440*/  SYNCS.ARRIVE.TRANS64.RED.A1T0 RZ, [UR6], RZ ;  /* 0x000000ffffff79a7 */ /* 0x000fe60008100406 */
[----:B------:R-:W-:-:S13]  /*6450*/  PLOP3.LUT P1, PT, PT, PT, UP0, 0x80, 0x0 ;  /* 0x000000000000781c */ /* 0x000fda0003f2f008 */
[----:B------:R-:W-:Y:S05]  /*6460*/  @P1 BRA `(.L_x_22) ;  /* 0x0000000000041947 */ /* 0x000fea0003800000 */
[----:B------:R-:W-:Y:S01]  /*6470*/  BPT.TRAP 0x1 ;  /* 0x000000040000795c */ /* 0x000fe20000300000 */
.L_x_22:
[C---:B------:R-:W-:Y:S01]  /*6480*/  ISETP.GE.AND P2, PT, R10.reuse, 0x3, PT ;  /* 0x000000030a00780c */ /* 0x040fe20003f46270 */
[----:B------:R-:W-:Y:S01]  /*6490*/  UMOV UR13, 0x1 ;  /* 0x00000001000d7882 */ /* 0x000fe20000000000 */
[----:B------:R-:W-:Y:S01]  /*64a0*/  UMOV UR16, 0x2 ;  /* 0x0000000200107882 */ /* 0x000fe20000000000 */
[----:B------:R-:W-:Y:S01]  /*64b0*/  VIADD R3, R3, 0x100 ;  /* 0x0000010003037836 */ /* 0x000fe20000000000 */
[----:B------:R-:W-:-:S09]  /*64c0*/  IADD3 R10, R10, -0x1, RZ ;  /* 0xffffffff0a0a7810 */ /* 0x000fd20007ffe0ff */
[----:B------:R-:W-:Y:S05]  /*64d0*/  @!P2 BRA `(.L_x_23) ;  /* 0x00000048003ca947 */ /* 0x000fea0003800000 */
[----:B------:R-:W-:Y:S01]  /*64e0*/  IMAD.MOV.U32 R13, RZ, RZ, R7 ;  /* 0x000000ffff0d7224 */ /* 0x000fe200078e0007 */
[----:B------:R-:W-:Y:S01]  /*64f0*/  MOV R9, R11 ;  /* 0x0000000b00097202 */ /* 0x000fe20000000f00 */
[----:B------:R-:W-:Y:S01]  /*6500*/  IMAD.MOV.U32 R4, RZ, RZ, RZ ;  /* 0x000000ffff047224 */ /* 0x000fe200078e00ff */
[----:B------:R-:W-:Y:S01]  /*6510*/  UMOV UR16, 0x2 ;  /* 0x0000000200107882 */ /* 0x000fe20000000000 */
[----:B------:R-:W-:Y:S01]  /*6520*/  UMOV UR13, 0x1 ;  /* 0x00000001000d7882 */ /* 0x000fe20000000000 */
[----:B------:R-:W-:-:S05]  /*6530*/  ULDC UR17, c[0x0][0x604] ;  /* 0x0001810000117ab9 */ /* 0x000fca0000000800 */
.L_x_34:
[----:B------:R-:W-:-:S13]  /*6540*/  PLOP3.LUT P3, PT, PT, PT, UP1, 0x80, 0x0 ;  /* 0x000000000000781c */ /* 0x000fda0003f6f018 */
[----:B-1----:R-:W-:Y:S05]  /*6550*/  @!P3 BRA `(.L_x_24) ;  /* 0x000000000004b947 */ /* 0x002fea0003800000 */
[----:B------:R-:W-:Y:S01]  /*6560*/  BPT.TRAP 0x1 ;  /* 0x000000040000795c */ /* 0x000fe20000300000 */
.L_x_24:
[----:B------:R-:W-:Y:S01]  /*6570*/  ULEA UR6, UR16, UR38, 0x3 ;  /* 0x0000002610067291 */ /* 0x000fe2000f8e183f */
[----:B------:R-:W-:-:S08]  /*6580*/  SHF.L.U32 R7, R4, 0x1f, RZ ;  /* 0x0000001f04077819 */ /* 0x000fd000000006ff */
[----:B------:R-:W1:Y:S02]  /*6590*/  SYNCS.PHASECHK.TRANS64.TRYWAIT P2, [UR6+0x16000], R7 ;  /* 0x01600007ff0075a7 */ /* 0x000e640008040146 */
[----:B-1----:R-:W-:Y:S05]  /*65a0*/  @!P2 BRA `(.L_x_25) ;  /* 0x000000c400b0a947 */ /* 0x002fea0003800000 */
.L_x_103:
[----:B------:R-:W-:Y:S01]  /*65b0*/  ULEA UR6, UR16, UR14, 0xa ;  /* 0x0000000e10067291 */ /* 0x000fe2000f8e503f */
[----:B------:R-:W-:Y:S01]  /*65c0*/  WARPGROUP.ARRIVE ;  /* 0x00000000000079c5 */ /* 0x000fe20000000000 */
[----:B------:R-:W-:Y:S01]  /*65d0*/  UMOV UR7, 0x80000020 ;  /* 0x8000002000077882 */ /* 0x000fe20000000000 */
[----:B------:R-:W-:Y:S01]  /*65e0*/  UMOV UR11, 0x80000020 ;  /* 0x80000020000b7882 */ /* 0x000fe20000000000 */
[----:B------:R-:W-:-:S05]  /*65f0*/  UIADD3 UR10, UR6, 0x2, URZ ;  /* 0x00000002060a7890 */ /* 0x000fca000fffe03f */
[----:B------:R-:W-:Y:S01]  /*6600*/  HGMMA.64x256x16.F32.BF16 R24, gdesc[UR4], RZ, !UPT, gsb0 ;  /* 0x03e00000041879f0 */ /* 0x000fe2000c0018ff */
[----:B------:R-:W-:-:S04]  /*6610*/  UIADD3 UR6, UR16, 0x1, URZ ;  /* 0x0000000110067890 */ /* 0x000fc8000fffe03f */
[----:B------:R-:W-:-:S04]  /*6620*/  UISETP.NE.AND UP0, UPT, UR6, 0x5, UPT ;  /* 0x000000050600788c */ /* 0x000fc8000bf05270 */
[----:B------:R-:W-:Y:S02]  /*6630*/  USEL UR7, URZ, 0x1, UP0 ;  /* 0x000000013f077887 */ /* 0x000fe40008000000 */
[----:B------:R-:W-:-:S04]  /*6640*/  USEL UR6, UR6, URZ, UP0 ;  /* 0x0000003f06067287 */ /* 0x000fc80008000000 */
[----:B------:R-:W-:Y:S01]  /*6650*/  LOP3.LUT R4, R4, UR7, RZ, 0x3c, !PT ;  /* 0x0000000704047c12 */ /* 0x000fe2000f8e3cff */
[----:B------:R-:W-:Y:S02]  /*6660*/  WARPGROUP.DEPBAR.LE gsb0, 0x0 ;  /* 0x00008000000079c5 */ /* 0x000fe40000010000 */
[----:B------:R-:W-:-:S10]  /*6670*/  WARPGROUP.ARRIVE ;  /* 0x00000000000079c5 */ /* 0x000fd40000000000 */
[----:B------:R-:W-:Y:S03]  /*6680*/  HGMMA.64x256x16.F32.BF16 R24, gdesc[UR8], R24, gsb0 ;  /* 0x03e00000081879f0 */ /* 0x000fe60008001818 */
[----:B------:R-:W-:Y:S02]  /*6690*/  WARPGROUP.DEPBAR.LE gsb0, 0x0 ;  /* 0x00008000000079c5 */ /* 0x000fe40000010000 */
[----:B------:R-:W-:Y:S05]  /*66a0*/  @!P3 BRA `(.L_x_26) ;  /* 0x000000000004b947 */ /* 0x000fea0003800000 */
[----:B------:R-:W-:Y:S01]  /*66b0*/  BPT.TRAP 0x1 ;  /* 0x000000040000795c */ /* 0x000fe20000300000 */
.L_x_26:
[----:B-1----:R-:W-:Y:S01]  /*66c0*/  FMNMX R8, R24, R13, !PT ;  /* 0x0000000d18087209 */ /* 0x002fe20007800000 */
[----:B------:R-:W-:-:S03]  /*66d0*/  ULEA UR7, UR6, UR38, 0x3 ;  /* 0x0000002606077291 */ /* 0x000fc6000f8e183f */
[----:B------:R-:W-:-:S04]  /*66e0*/  FMNMX R7, R25, R8, !PT ;  /* 0x0000000819077209 */ /* 0x000fc80007800000 */
        /* <DEDUP_REMOVED lines=61> */
[----:B------:R-:W-:-:S05]  /*6ac0*/  FMNMX R11, R149, R8, !PT ;  /* 0x00000008950b7209 */ /* 0x000fca0007800000 */
[----:B------:R-:W1:Y:S02]  /*6ad0*/  SHFL.BFLY PT, R8, R11, 0x1, 0x1f ;  /* 0x0c201f000b087f89 */ /* 0x000e6400000e0000 */
[----:B-1----:R-:W-:-:S05]  /*6ae0*/  FMNMX R12, R11, R8, !PT ;  /* 0x000000080b0c7209 */ /* 0x002fca0007800000 */
[----:B------:R-:W1:Y:S02]  /*6af0*/  SHFL.BFLY PT, R7, R12, 0x2, 0x1f ;  /* 0x0c401f000c077f89 */ /* 0x000e6400000e0000 */
[----:B-1----:R-:W-:Y:S02]  /*6b00*/  FMNMX R7, R12, R7, !PT ;  /* 0x000000070c077209 */ /* 0x002fe40007800000 */
[----:B------:R-:W-:Y:S02]  /*6b10*/  FMNMX R12, R26, R9, !PT ;  /* 0x000000091a0c7209 */ /* 0x000fe40007800000 */
[----:B------:R-:W-:Y:S02]  /*6b20*/  FSETP.NEU.AND P2, PT, R7, -INF , PT ;  /* 0xff8000000700780b */ /* 0x000fe40003f4d000 */
[----:B------:R-:W-:Y:S02]  /*6b30*/  FMNMX R11, R27, R12, !PT ;  /* 0x0000000c1b0b7209 */ /* 0x000fe40007800000 */
[----:B------:R-:W-:-:S02]  /*6b40*/  FSEL R8, R7, RZ, P2 ;  /* 0x000000ff07087208 */ /* 0x000fc40001000000 */
[----:B------:R-:W-:-:S03]  /*6b50*/  FMNMX R12, R30, R11, !PT ;  /* 0x0000000b1e0c7209 */ /* 0x000fc60007800000 */
[----:B------:R-:W-:Y:S01]  /*6b60*/  FMUL R177, R8, UR17 ;  /* 0x0000001108b17c20 */ /* 0x000fe20008400000 */
[----:B------:R-:W-:-:S03]  /*6b70*/  FMNMX R11, R31, R12, !PT ;  /* 0x0000000c1f0b7209 */ /* 0x000fc60007800000 */
        /* <DEDUP_REMOVED lines=16> */
[--C-:B------:R-:W-:Y:S01]  /*6c80*/  FFMA R16, R45, UR17, -R177.reuse ;  /* 0x000000112d107c23 */ /* 0x100fe200080008b1 */
        /* <DEDUP_REMOVED lines=9> */
[----:B------:R-:W-:Y:S01]  /*6d20*/  @!P4 FMUL R32, R32, 0.5 ;  /* 0x3f0000002020c820 */ /* 0x000fe20000400000 */
[--C-:B------:R-:W-:Y:S01]  /*6d30*/  FFMA R40, R57, UR17, -R177.reuse ;  /* 0x0000001139287c23 */ /* 0x100fe200080008b1 */
[--C-:B------:R-:W-:Y:S01]  /*6d40*/  FFMA R45, R64, UR17, -R177.reuse ;  /* 0x00000011402d7c23 */ /* 0x100fe200080008b1 */
[--C-:B------:R-:W-:Y:S01]  /*6d50*/  FFMA R18, R61, UR17, -R177.reuse ;  /* 0x000000113d127c23 */ /* 0x100fe200080008b1 */
[--C-:B------:R-:W-:Y:S01]  /*6d60*/  FFMA R19, R69, UR17, -R177.reuse ;  /* 0x0000001145137c23 */ /* 0x100fe200080008b1 */
[----:B------:R-:W-:Y:S01]  /*6d70*/  FMNMX R12, R34, R11, !PT ;  /* 0x0000000b220c7209 */ /* 0x000fe20007800000 */
[----:B------:R-:W2:Y:S01]  /*6d80*/  MUFU.EX2 R175, R175 ;  /* 0x000000af00af7308 */ /* 0x000ea20000000800 */
[--C-:B------:R-:W-:Y:S01]  /*6d90*/  FFMA R68, R68, UR17, -R177.reuse ;  /* 0x0000001144447c23 */ /* 0x100fe200080008b1 */
[--C-:B------:R-:W-:Y:S01]  /*6da0*/  FFMA R48, R73, UR17, -R177.reuse ;  /* 0x0000001149307c23 */ /* 0x100fe200080008b1 */
[----:B------:R-:W-:Y:S01]  /*6db0*/  FMNMX R11, R35, R12, !PT ;  /* 0x0000000c230b7209 */ /* 0x000fe20007800000 */
[--C-:B------:R-:W-:Y:S01]  /*6dc0*/  FFMA R53, R80, UR17, -R177.reuse ;  /* 0x0000001150357c23 */ /* 0x100fe200080008b1 */
[--C-:B------:R-:W-:Y:S01]  /*6dd0*/  FFMA R76, R76, UR17, -R177.reuse ;  /* 0x000000114c4c7c23 */ /* 0x100fe200080008b1 */
[--C-:B------:R-:W-:Y:S01]  /*6de0*/  FFMA R20, R77, UR17, -R177.reuse ;  /* 0x000000114d147c23 */ /* 0x100fe200080008b1 */
[----:B------:R-:W-:Y:S01]  /*6df0*/  FMNMX R12, R38, R11, !PT ;  /* 0x0000000b260c7209 */ /* 0x000fe20007800000 */
[----:B------:R-:W3:Y:S01]  /*6e00*/  MUFU.EX2 R25, R25 ;  /* 0x0000001900197308 */ /* 0x000ee20000000800 */
[----:B-1----:R-:W-:Y:S01]  /*6e10*/  @!P5 FMUL R24, R24, R24 ;  /* 0x000000181818d220 */ /* 0x002fe20000400000 */
[----:B------:R-:W-:Y:S01]  /*6e20*/  FSETP.GEU.AND P5, PT, R29, -126, PT ;  /* 0xc2fc00001d00780b */ /* 0x000fe20003fae000 */
[--C-:B------:R-:W-:Y:S01]  /*6e30*/  FFMA R84, R84, UR17, -R177.reuse ;  /* 0x0000001154547c23 */ /* 0x100fe200080008b1 */
[----:B------:R-:W-:Y:S01]  /*6e40*/  FMNMX R11, R39, R12, !PT ;  /* 0x0000000c270b7209 */ /* 0x000fe20007800000 */
[--C-:B------:R-:W-:Y:S01]  /*6e50*/  FFMA R21, R85, UR17, -R177.reuse ;  /* 0x0000001155157c23 */ /* 0x100fe200080008b1 */
[--C-:B------:R-:W-:Y:S01]  /*6e60*/  FFMA R57, R88, UR17, -R177.reuse ;  /* 0x0000001158397c23 */ /* 0x100fe200080008b1 */
[--C-:B------:R-:W-:Y:S01]  /*6e70*/  FFMA R22, R93, UR17, -R177.reuse ;  /* 0x000000115d167c23 */ /* 0x100fe200080008b1 */
[----:B------:R-:W1:Y:S01]  /*6e80*/  MUFU.EX2 R176, R28 ;  /* 0x0000001c00b07308 */ /* 0x000e620000000800 */
[----:B--2---:R-:W-:Y:S01]  /*6e90*/  @!P3 FMUL R175, R175, R175 ;  /* 0x000000afafafb220 */ /* 0x004fe20000400000 */
[----:B------:R-:W-:Y:S01]  /*6ea0*/  FSETP.GEU.AND P3, PT, R33, -126, PT ;  /* 0xc2fc00002100780b */ /* 0x000fe20003f6e000 */
[--C-:B------:R-:W-:Y:S01]  /*6eb0*/  FFMA R92, R92, UR17, -R177.reuse ;  /* 0x000000115c5c7c23 */ /* 0x100fe200080008b1 */
[----:B------:R-:W-:Y:S01]  /*6ec0*/  FMNMX R12, R42, R11, !PT ;  /* 0x0000000b2a0c7209 */ /* 0x000fe20007800000 */
[--C-:B------:R-:W-:Y:S01]  /*6ed0*/  FFMA R61, R96, UR17, -R177.reuse ;  /* 0x00000011603d7c23 */ /* 0x100fe200080008b1 */
[--C-:B------:R-:W-:Y:S01]  /*6ee0*/  FFMA R64, R101, UR17, -R177.reuse ;  /* 0x0000001165407c23 */ /* 0x100fe200080008b1 */
[----:B------:R-:W-:Y:S01]  /*6ef0*/  @!P5 FMUL R29, R29, 0.5 ;  /* 0x3f0000001d1dd820 */ /* 0x000fe20000400000 */
[----:B------:R-:W2:Y:S01]  /*6f00*/  MUFU.EX2 R28, R32 ;  /* 0x00000020001c7308 */ /* 0x000ea20000000800 */
[----:B---3--:R-:W-:Y:S01]  /*6f10*/  @!P2 FMUL R25, R25, R25 ;  /* 0x000000191919a220 */ /* 0x008fe20000400000 */
[----:B------:R-:W-:Y:S01]  /*6f20*/  FSETP.GEU.AND P2, PT, R36, -126, PT ;  /* 0xc2fc00002400780b */ /* 0x000fe20003f4e000 */
[--C-:B------:R-:W-:Y:S01]  /*6f30*/  FFMA R69, R109, UR17, -R177.reuse ;  /* 0x000000116d457c23 */ /* 0x100fe200080008b1 */
[----:B------:R-:W-:Y:S01]  /*6f40*/  FMNMX R11, R43, R12, !PT ;  /* 0x0000000c2b0b7209 */ /* 0x000fe20007800000 */
[--C-:B------:R-:W-:Y:S01]  /*6f50*/  FFMA R23, R105, UR17, -R177.reuse ;  /* 0x0000001169177c23 */ /* 0x100fe200080008b1 */
[--C-:B------:R-:W-:Y:S01]  /*6f60*/  FFMA R88, R108, UR17, -R177.reuse ;  /* 0x000000116c587c23 */ /* 0x100fe200080008b1 */
[----:B------:R-:W-:Y:S01]  /*6f70*/  @!P3 FMUL R33, R33, 0.5 ;  /* 0x3f0000002121b820 */ /* 0x000fe20000400000 */
[----:B------:R-:W3:Y:S01]  /*6f80*/  MUFU.EX2 R29, R29 ;  /* 0x0000001d001d7308 */ /* 0x000ee20000000800 */
[----:B-1----:R-:W-:Y:S01]  /*6f90*/  @!P6 FMUL R176, R176, R176 ;  /* 0x000000b0b0b0e220 */ /* 0x002fe20000400000 */
[----:B------:R-:W-:Y:S01]  /*6fa0*/  FSETP.GEU.AND P6, PT, R15, -126, PT ;  /* 0xc2fc00000f00780b */ /* 0x000fe20003fce000 */
[--C-:B------:R-:W-:Y:S01]  /*6fb0*/  FFMA R73, R113, UR17, -R177.reuse ;  /* 0x0000001171497c23 */ /* 0x100fe200080008b1 */
[----:B------:R-:W-:Y:S01]  /*6fc0*/  FMNMX R12, R46, R11, !PT ;  /* 0x0000000b2e0c7209 */ /* 0x000fe20007800000 */
[--C-:B------:R-:W-:Y:S01]  /*6fd0*/  FFMA R93, R116, UR17, -R177.reuse ;  /* 0x00000011745d7c23 */ /* 0x100fe200080008b1 */
[--C-:B------:R-:W-:Y:S01]  /*6fe0*/  FFMA R77, R124, UR17, -R177.reuse ;  /* 0x000000117c4d7c23 */ /* 0x100fe200080008b1 */
[----:B------:R-:W-:Y:S01]  /*6ff0*/  @!P2 FMUL R36, R36, 0.5 ;  /* 0x3f0000002424a820 */ /* 0x000fe20000400000 */
        /* <DEDUP_REMOVED lines=8> */
[----:B------:R2:W4:Y:S01]  /*7080*/  MUFU.EX2 R174, R36 ;  /* 0x0000002400ae7308 */ /* 0x0005220000000800 */
        /* <DEDUP_REMOVED lines=8> */
[--C-:B--2---:R-:W-:Y:S01]  /*7110*/  FFMA R36, R49, UR17, -R177.reuse ;  /* 0x0000001131247c23 */ /* 0x104fe200080008b1 */
[----:B-1----:R-:W-:Y:S01]  /*7120*/  @!P3 FMUL R33, R33, R33 ;  /* 0x000000212121b220 */ /* 0x002fe20000400000 */
[--C-:B------:R-:W-:Y:S01]  /*7130*/  FFMA R49, R72, UR17, -R177.reuse ;  /* 0x0000001148317c23 */ /* 0x100fe200080008b1 */
[----:B------:R-:W-:Y:S01]  /*7140*/  FMNMX R11, R51, R12, !PT ;  /* 0x0000000c330b7209 */ /* 0x000fe20007800000 */
[--C-:B------:R-:W-:Y:S01]  /*7150*/  FFMA R72, R117, UR17, -R177.reuse ;  /* 0x0000001175487c23 */ /* 0x100fe200080008b1 */
[----:B------:R-:W-:Y:S01]  /*7160*/  FSETP.GEU.AND P3, PT, R36, -126, PT ;  /* 0xc2fc00002400780b */ /* 0x000fe20003f6e000 */
[----:B------:R-:W-:Y:S01]  /*7170*/  @!P5 FMUL R44, R44, 0.5 ;  /* 0x3f0000002c2cd820 */ /* 0x000fe20000400000 */
[----:B------:R1:W2:Y:S01]  /*7180*/  MUFU.EX2 R32, R41 ;  /* 0x0000002900207308 */ /* 0x0002a20000000800 */
[----:B----4-:R-:W-:Y:S01]  /*7190*/  @!P2 FMUL R174, R174, R174 ;  /* 0x000000aeaeaea220 */ /* 0x010fe20000400000 */
[----:B------:R-:W-:Y:S01]  /*71a0*/  FSETP.GEU.AND P2, PT, R16, -126, PT ;  /* 0xc2fc00001000780b */ /* 0x000fe20003f4e000 */
[--C-:B------:R-:W-:Y:S01]  /*71b0*/  FFMA R109, R145, UR17, -R177.reuse ;  /* 0x00000011916d7c23 */ /* 0x100fe200080008b1 */
[----:B------:R-:W-:Y:S01]  /*71c0*/  FMNMX R12, R54, R11, !PT ;  /* 0x0000000b360c7209 */ /* 0x000fe20007800000 */
[----:B------:R-:W-:-:S03]  /*71d0*/  FFMA R113, R148, UR17, -R177 ;  /* 0x0000001194717c23 */ /* 0x000fc600080008b1 */
[----:B------:R4:W5:Y:S01]  /*71e0*/  MUFU.EX2 R173, R44 ;  /* 0x0000002c00ad7308 */ /* 0x0009620000000800 */
[----:B---3--:R-:W-:Y:S01]  /*71f0*/  @!P6 FMUL R15, R15, R15 ;  /* 0x0000000f0f0fe220 */ /* 0x008fe20000400000 */
[----:B------:R-:W-:Y:S01]  /*7200*/  FSETP.GEU.AND P6, PT, R37, -126, PT ;  /* 0xc2fc00002500780b */ /* 0x000fe20003fce000 */
[----:B------:R-:W-:Y:S01]  /*7210*/  @!P3 FMUL R36, R36, 0.5 ;  /* 0x3f0000002424b820 */ /* 0x000fe20000400000 */
[--C-:B-1----:R-:W-:Y:S01]  /*7220*/  FFMA R41, R56, UR17, -R177.reuse ;  /* 0x0000001138297c23 */ /* 0x102fe200080008b1 */
[----:B------:R-:W-:Y:S01]  /*7230*/  FMNMX R11, R55, R12, !PT ;  /* 0x0000000c370b7209 */ /* 0x000fe20007800000 */
[--C-:B------:R-:W-:Y:S01]  /*7240*/  FFMA R56, R89, UR17, -R177.reuse ;  /* 0x0000001159387c23 */ /* 0x100fe200080008b1 */
[----:B------:R-:W-:Y:S01]  /*7250*/  @!P2 FMUL R16, R16, 0.5 ;  /* 0x3f0000001010a820 */ /* 0x000fe20000400000 */
[--C-:B------:R-:W-:Y:S01]  /*7260*/  FFMA R89, R132, UR17, -R177.reuse ;  /* 0x0000001184597c23 */ /* 0x100fe200080008b1 */
[----:B------:R-:W1:Y:S01]  /*7270*/  MUFU.EX2 R36, R36 ;  /* 0x0000002400247308 */ /* 0x000e620000000800 */
[----:B--2---:R-:W-:Y:S01]  /*7280*/  @!P4 FMUL R32, R32, R32 ;  /* 0x000000202020c220 */ /* 0x004fe20000400000 */
[----:B------:R-:W-:Y:S01]  /*7290*/  FSETP.GEU.AND P4, PT, R52, -126, PT ;  /* 0xc2fc00003400780b */ /* 0x000fe20003f8e000 */
[--C-:B----4-:R-:W-:Y:S01]  /*72a0*/  FFMA R44, R65, UR17, -R177.reuse ;  /* 0x00000011412c7c23 */ /* 0x110fe200080008b1 */
[----:B------:R-:W-:Y:S01]  /*72b0*/  FMNMX R12, R58, R11, !PT ;  /* 0x0000000b3a0c7209 */ /* 0x000fe20007800000 */
[----:B------:R-:W-:Y:S01]  /*72c0*/  FFMA R65, R100, UR17, -R177 ;  /* 0x0000001164417c23 */ /* 0x000fe200080008b1 */
[----:B------:R-:W-:Y:S01]  /*72d0*/  @!P6 FMUL R37, R37, 0.5 ;  /* 0x3f0000002525e820 */ /* 0x000fe20000400000 */
[----:B-----5:R-:W-:Y:S01]  /*72e0*/  @!P5 FMUL R173, R173, R173 ;  /* 0x000000adadadd220 */ /* 0x020fe20000400000 */
[----:B------:R-:W-:Y:S01]  /*72f0*/  FSETP.GEU.AND P5, PT, R17, -126, PT ;  /* 0xc2fc00001100780b */ /* 0x000fe20003fae000 */
[----:B------:R-:W2:Y:S01]  /*7300*/  MUFU.EX2 R16, R16 ;  /* 0x0000001000107308 */ /* 0x000ea20000000800 */
[----:B------:R-:W-:-:S05]  /*7310*/  FMNMX R11, R59, R12, !PT ;  /* 0x0000000c3b0b7209 */ /* 0x000fca0007800000 */
[----:B------:R-:W-:Y:S01]  /*7320*/  @!P4 FMUL R52, R52, 0.5 ;  /* 0x3f0000003434c820 */ /* 0x000fe20000400000 */
[----:B------:R-:W-:Y:S01]  /*7330*/  FMNMX R12, R62, R11, !PT ;  /* 0x0000000b3e0c7209 */ /* 0x000fe20007800000 */
[----:B-1----:R-:W-:Y:S01]  /*7340*/  @!P3 FMUL R36, R36, R36 ;  /* 0x000000242424b220 */ /* 0x002fe20000400000 */
[----:B------:R-:W1:Y:S01]  /*7350*/  MUFU.EX2 R37, R37 ;  /* 0x0000002500257308 */ /* 0x000e620000000800 */
[----:B------:R-:W-:Y:S02]  /*7360*/  FSETP.GEU.AND P3, PT, R60, -126, PT ;  /* 0xc2fc00003c00780b */ /* 0x000fe40003f6e000 */
[----:B------:R-:W-:Y:S01]  /*7370*/  FMNMX R11, R63, R12, !PT ;  /* 0x0000000c3f0b7209 */ /* 0x000fe20007800000 */
[----:B------:R-:W-:-:S03]  /*7380*/  @!P5 FMUL R17, R17, 0.5 ;  /* 0x3f0000001111d820 */ /* 0x000fc60000400000 */
[----:B------:R-:W-:Y:S01]  /*7390*/  FMNMX R12, R66, R11, !PT ;  /* 0x0000000b420c7209 */ /* 0x000fe20007800000 */
[----:B------:R3:W4:Y:S01]  /*73a0*/  MUFU.EX2 R172, R52 ;  /* 0x0000003400ac7308 */ /* 0x0007220000000800 */
[----:B--2---:R-:W-:Y:S01]  /*73b0*/  @!P2 FMUL R16, R16, R16 ;  /* 0x000000101010a220 */ /* 0x004fe20000400000 */
[----:B------:R-:W-:Y:S02]  /*73c0*/  FSETP.GEU.AND P2, PT, R41, -126, PT ;  /* 0xc2fc00002900780b */ /* 0x000fe40003f4e000 */
[----:B------:R-:W-:Y:S02]  /*73d0*/  FMNMX R11, R67, R12, !PT ;  /* 0x0000000c430b7209 */ /* 0x000fe40007800000 */
[----:B------:R-:W-:Y:S02]  /*73e0*/  @!P3 FMUL R60, R60, 0.5 ;  /* 0x3f0000003c3cb820 */ /* 0x000fe40000400000 */
[----:B------:R-:W2:Y:S01]  /*73f0*/  MUFU.EX2 R17, R17 ;  /* 0x0000001100117308 */ /* 0x000ea20000000800 */
[----:B-1----:R-:W-:Y:S01]  /*7400*/  @!P6 FMUL R37, R37, R37 ;  /* 0x000000252525e220 */ /* 0x002fe20000400000 */
[----:B------:R-:W-:Y:S01]  /*7410*/  FSETP.GEU.AND P6, PT, R40, -126, PT ;  /* 0xc2fc00002800780b */ /* 0x000fe20003fce000 */
[--C-:B---3--:R-:W-:Y:S01]  /*7420*/  FFMA R52, R81, UR17, -R177.reuse ;  /* 0x0000001151347c23 */ /* 0x108fe200080008b1 */
[----:B------:R-:W-:Y:S01]  /*7430*/  FMNMX R12, R70, R11, !PT ;  /* 0x0000000b460c7209 */ /* 0x000fe20007800000 */
[----:B------:R-:W-:-:S02]  /*7440*/  FFMA R81, R137, UR17, -R177 ;  /* 0x0000001189517c23 */ /* 0x000fc400080008b1 */
[----:B------:R-:W-:Y:S01]  /*7450*/  @!P2 FMUL R41, R41, 0.5 ;  /* 0x3f0000002929a820 */ /* 0x000fe20000400000 */
[----:B------:R1:W3:Y:S01]  /*7460*/  MUFU.EX2 R171, R60 ;  /* 0x0000003c00ab7308 */ /* 0x0002e20000000800 */
[----:B----4-:R-:W-:Y:S01]  /*7470*/  @!P4 FMUL R172, R172, R172 ;  /* 0x000000acacacc220 */ /* 0x010fe20000400000 */
[----:B------:R-:W-:Y:S02]  /*7480*/  FSETP.GEU.AND P4, PT, R18, -126, PT ;  /* 0xc2fc00001200780b */ /* 0x000fe40003f8e000 */
[----:B------:R-:W-:-:S03]  /*7490*/  FMNMX R11, R71, R12, !PT ;  /* 0x0000000c470b7209 */ /* 0x000fc60007800000 */
[----:B------:R-:W-:Y:S01]  /*74a0*/  @!P6 FMUL R40, R40, 0.5 ;  /* 0x3f0000002828e820 */ /* 0x000fe20000400000 */
[----:B------:R-:W4:Y:S01]  /*74b0*/  MUFU.EX2 R41, R41 ;  /* 0x0000002900297308 */ /* 0x000f220000000800 */
[----:B--2---:R-:W-:Y:S01]  /*74c0*/  @!P5 FMUL R17, R17, R17 ;  /* 0x000000111111d220 */ /* 0x004fe20000400000 */
[----:B------:R-:W-:Y:S01]  /*74d0*/  FSETP.GEU.AND P5, PT, R45, -126, PT ;  /* 0xc2fc00002d00780b */ /* 0x000fe20003fae000 */
[----:B-1----:R-:W-:Y:S01]  /*74e0*/  FFMA R60, R97, UR17, -R177 ;  /* 0x00000011613c7c23 */ /* 0x002fe200080008b1 */
[----:B------:R-:W-:-:S03]  /*74f0*/  FMNMX R12, R74, R11, !PT ;  /* 0x0000000b4a0c7209 */ /* 0x000fc60007800000 */
[----:B------:R-:W-:Y:S01]  /*7500*/  @!P4 FMUL R18, R18, 0.5 ;  /* 0x3f0000001212c820 */ /* 0x000fe20000400000 */
[----:B------:R-:W1:Y:S01]  /*7510*/  MUFU.EX2 R40, R40 ;  /* 0x0000002800287308 */ /* 0x000e620000000800 */
[----:B---3--:R-:W-:Y:S01]  /*7520*/  @!P3 FMUL R171, R171, R171 ;  /* 0x000000abababb220 */ /* 0x008fe20000400000 */
[----:B------:R-:W-:Y:S02]  /*7530*/  FSETP.GEU.AND P3, PT, R19, -126, PT ;  /* 0xc2fc00001300780b */ /* 0x000fe40003f6e000 */
[----:B------:R-:W-:-:S03]  /*7540*/  FMNMX R11, R75, R12, !PT ;  /* 0x0000000c4b0b7209 */ /* 0x000fc60007800000 */
[----:B------:R-:W-:Y:S01]  /*7550*/  @!P5 FMUL R45, R45, 0.5 ;  /* 0x3f0000002d2dd820 */ /* 0x000fe20000400000 */
[----:B------:R-:W2:Y:S01]  /*7560*/  MUFU.EX2 R18, R18 ;  /* 0x0000001200127308 */ /* 0x000ea20000000800 */
[----:B----4-:R-:W-:Y:S01]  /*7570*/  @!P2 FMUL R41, R41, R41 ;  /* 0x000000292929a220 */ /* 0x010fe20000400000 */
        /* <DEDUP_REMOVED lines=18> */
[----:B------:R3:W4:Y:S01]  /*76a0*/  MUFU.EX2 R170, R68 ;  /* 0x0000004400aa7308 */ /* 0x0007220000000800 */
[----:B-1----:R-:W-:Y:S01]  /*76b0*/  @!P3 FMUL R19, R19, R19 ;  /* 0x000000131313b220 */ /* 0x002fe20000400000 */
[----:B------:R-:W-:Y:S02]  /*76c0*/  FSETP.GEU.AND P3, PT, R53, -126, PT ;  /* 0xc2fc00003500780b */ /* 0x000fe40003f6e000 */
[----:B------:R-:W-:-:S03]  /*76d0*/  FMNMX R12, R86, R11, !PT ;  /* 0x0000000b560c7209 */ /* 0x000fc60007800000 */
[----:B------:R-:W-:Y:S01]  /*76e0*/  @!P5 FMUL R48, R48, 0.5 ;  /* 0x3f0000003030d820 */ /* 0x000fe20000400000 */
[----:B------:R-:W1:Y:S01]  /*76f0*/  MUFU.EX2 R49, R49 ;  /* 0x0000003100317308 */ /* 0x000e620000000800 */
[----:B--2---:R-:W-:Y:S01]  /*7700*/  @!P2 FMUL R44, R44, R44 ;  /* 0x0000002c2c2ca220 */ /* 0x004fe20000400000 */
[----:B------:R-:W-:Y:S01]  /*7710*/  FSETP.GEU.AND P2, PT, R76, -126, PT ;  /* 0xc2fc00004c00780b */ /* 0x000fe20003f4e000 */
[----:B---3--:R-:W-:Y:S01]  /*7720*/  FFMA R68, R112, UR17, -R177 ;  /* 0x0000001170447c23 */ /* 0x008fe200080008b1 */
        /* <DEDUP_REMOVED lines=12> */
[----:B------:R1:W4:Y:S01]  /*77f0*/  MUFU.EX2 R169, R76 ;  /* 0x0000004c00a97308 */ /* 0x0003220000000800 */
[----:B--2---:R-:W-:Y:S01]  /*7800*/  @!P5 FMUL R48, R48, R48 ;  /* 0x000000303030d220 */ /* 0x004fe20000400000 */
[----:B------:R-:W-:Y:S02]  /*7810*/  FSETP.GEU.AND P5, PT, R84, -126, PT ;  /* 0xc2fc00005400780b */ /* 0x000fe40003fae000 */
[----:B------:R-:W-:-:S03]  /*7820*/  FMNMX R12, R94, R11, !PT ;  /* 0x0000000b5e0c7209 */ /* 0x000fc60007800000 */
[----:B------:R-:W-:Y:S01]  /*7830*/  @!P4 FMUL R52, R52, 0.5 ;  /* 0x3f0000003434c820 */ /* 0x000fe20000400000 */
[----:B------:R-:W2:Y:S01]  /*7840*/  MUFU.EX2 R20, R20 ;  /* 0x0000001400147308 */ /* 0x000ea20000000800 */
[----:B---3--:R-:W-:Y:S01]  /*7850*/  @!P3 FMUL R53, R53, R53 ;  /* 0x000000353535b220 */ /* 0x008fe20000400000 */
[----:B------:R-:W-:Y:S01]  /*7860*/  FSETP.GEU.AND P3, PT, R56, -126, PT ;  /* 0xc2fc00003800780b */ /* 0x000fe20003f6e000 */
[----:B-1----:R-:W-:Y:S01]  /*7870*/  FFMA R76, R128, UR17, -R177 ;  /* 0x00000011804c7c23 */ /* 0x002fe200080008b1 */
[----:B------:R-:W-:-:S03]  /*7880*/  FMNMX R11, R95, R12, !PT ;  /* 0x0000000c5f0b7209 */ /* 0x000fc60007800000 */
[----:B------:R-:W-:Y:S01]  /*7890*/  @!P5 FMUL R84, R84, 0.5 ;  /* 0x3f0000005454d820 */ /* 0x000fe20000400000 */
[----:B------:R-:W1:Y:S01]  /*78a0*/  MUFU.EX2 R52, R52 ;  /* 0x0000003400347308 */ /* 0x000e620000000800 */
[----:B----4-:R-:W-:Y:S01]  /*78b0*/  @!P2 FMUL R169, R169, R169 ;  /* 0x000000a9a9a9a220 */ /* 0x010fe20000400000 */
        /* <DEDUP_REMOVED lines=9> */
[----:B-1----:R-:W-:Y:S01]  /*7950*/  @!P4 FMUL R52, R52, R52 ;  /* 0x000000343434c220 */ /* 0x002fe20000400000 */
[----:B------:R-:W-:Y:S01]  /*7960*/  FSETP.GEU.AND P4, PT, R92, -126, PT ;  /* 0xc2fc00005c00780b */ /* 0x000fe20003f8e000 */
[----:B---3--:R-:W-:Y:S01]  /*7970*/  FFMA R84, R120, UR17, -R177 ;  /* 0x0000001178547c23 */ /* 0x008fe200080008b1 */
[----:B------:R-:W-:-:S03]  /*7980*/  FMNMX R12, R102, R11, !PT ;  /* 0x0000000b660c7209 */ /* 0x000fc60007800000 */
[----:B------:R-:W-:Y:S01]  /*7990*/  @!P6 FMUL R57, R57, 0.5 ;  /* 0x3f0000003939e820 */ /* 0x000fe20000400000 */
[----:B------:R-:W1:Y:S01]  /*79a0*/  MUFU.EX2 R21, R21 ;  /* 0x0000001500157308 */ /* 0x000e620000000800 */
[----:B----4-:R-:W-:Y:S01]  /*79b0*/  @!P5 FMUL R168, R168, R168 ;  /* 0x000000a8a8a8d220 */ /* 0x010fe20000400000 */
[----:B------:R-:W-:Y:S02]  /*79c0*/  FSETP.GEU.AND P5, PT, R22, -126, PT ;  /* 0xc2fc00001600780b */ /* 0x000fe40003fae000 */
[----:B------:R-:W-:-:S03]  /*79d0*/  FMNMX R11, R103, R12, !PT ;  /* 0x0000000c670b7209 */ /* 0x000fc60007800000 */
[----:B------:R-:W-:Y:S01]  /*79e0*/  @!P4 FMUL R92, R92, 0.5 ;  /* 0x3f0000005c5cc820 */ /* 0x000fe20000400000 */
[----:B------:R-:W3:Y:S01]  /*79f0*/  MUFU.EX2 R57, R57 ;  /* 0x0000003900397308 */ /* 0x000ee20000000800 */
[----:B--2---:R-:W-:Y:S01]  /*7a00*/  @!P3 FMUL R56, R56, R56 ;  /* 0x000000383838b220 */ /* 0x004fe20000400000 */
        /* <DEDUP_REMOVED lines=9> */
[----:B---3--:R-:W-:Y:S01]  /*7aa0*/  @!P6 FMUL R57, R57, R57 ;  /* 0x000000393939e220 */ /* 0x008fe20000400000 */
[----:B------:R-:W-:Y:S01]  /*7ab0*/  FSETP.GEU.AND P6, PT, R60, -126, PT ;  /* 0xc2fc00003c00780b */ /* 0x000fe20003fce000 */
[--C-:B--2---:R-:W-:Y:S01]  /*7ac0*/  FFMA R92, R104, UR17, -R177.reuse ;  /* 0x00000011685c7c23 */ /* 0x104fe200080008b1 */
[----:B------:R-:W-:Y:S01]  /*7ad0*/  FMNMX R12, R110, R11, !PT ;  /* 0x0000000b6e0c7209 */ /* 0x000fe20007800000 */
[----:B------:R-:W-:Y:S02]  /*7ae0*/  FFMA R104, R136, UR17, -R177 ;  /* 0x0000001188687c23 */ /* 0x000fe400080008b1 */
[----:B------:R-:W-:Y:S01]  /*7af0*/  @!P2 FMUL R61, R61, 0.5 ;  /* 0x3f0000003d3da820 */ /* 0x000fe20000400000 */
[----:B------:R-:W2:Y:S01]  /*7b00*/  MUFU.EX2 R65, R65 ;  /* 0x0000004100417308 */ /* 0x000ea20000000800 */
[----:B----4-:R-:W-:Y:S01]  /*7b10*/  @!P4 FMUL R97, R97, R97 ;  /* 0x000000616161c220 */ /* 0x010fe20000400000 */
[----:B------:R-:W-:-:S02]  /*7b20*/  FSETP.GEU.AND P4, PT, R64, -126, PT ;  /* 0xc2fc00004000780b */ /* 0x000fc40003f8e000 */
        /* <DEDUP_REMOVED lines=20> */
[----:B------:R-:W-:Y:S01]  /*7c70*/  FMNMX R11, R119, R12, !PT ;  /* 0x0000000c770b7209 */ /* 0x000fe20007800000 */
[----:B------:R-:W-:Y:S01]  /*7c80*/  FADD R141, R29, R60 ;  /* 0x0000003c1d8d7221 */ /* 0x000fe20000000000 */
[----:B------:R-:W-:Y:S01]  /*7c90*/  F2FP.BF16.F32.PACK_AB R60, R60, R61 ;  /* 0x0000003d3c3c723e */ /* 0x000fe200000010ff */
[----:B------:R-:W-:Y:S01]  /*7ca0*/  @!P2 FMUL R23, R23, 0.5 ;  /* 0x3f0000001717a820 */ /* 0x000fe20000400000 */
[----:B------:R-:W1:Y:S01]  /*7cb0*/  MUFU.EX2 R69, R69 ;  /* 0x0000004500457308 */ /* 0x000e620000000800 */
[----:B--2---:R-:W-:Y:S01]  /*7cc0*/  @!P4 FMUL R64, R64, R64 ;  /* 0x000000404040c220 */ /* 0x004fe20000400000 */
[----:B------:R-:W-:-:S02]  /*7cd0*/  FSETP.GEU.AND P4, PT, R68, -126, PT ;  /* 0xc2fc00004400780b */ /* 0x000fc40003f8e000 */
[----:B------:R-:W-:-:S03]  /*7ce0*/  FMNMX R12, R122, R11, !PT ;  /* 0x0000000b7a0c7209 */ /* 0x000fc60007800000 */
[----:B------:R-:W-:Y:S01]  /*7cf0*/  @!P6 FMUL R88, R88, 0.5 ;  /* 0x3f0000005858e820 */ /* 0x000fe20000400000 */
[----:B------:R-:W2:Y:S01]  /*7d00*/  MUFU.EX2 R23, R23 ;  /* 0x0000001700177308 */ /* 0x000ea20000000800 */
[----:B---3--:R-:W-:Y:S01]  /*7d10*/  @!P5 FMUL R92, R92, R92 ;  /* 0x0000005c5c5cd220 */ /* 0x008fe20000400000 */
[----:B------:R-:W-:Y:S02]  /*7d20*/  FSETP.GEU.AND P5, PT, R73, -126, PT ;  /* 0xc2fc00004900780b */ /* 0x000fe40003fae000 */
[----:B------:R-:W-:-:S03]  /*7d30*/  FMNMX R11, R123, R12, !PT ;  /* 0x0000000c7b0b7209 */ /* 0x000fc60007800000 */
[----:B------:R-:W-:Y:S01]  /*7d40*/  @!P4 FMUL R68, R68, 0.5 ;  /* 0x3f0000004444c820 */ /* 0x000fe20000400000 */
[----:B------:R-:W-:Y:S01]  /*7d50*/  FMNMX R12, R126, R11, !PT ;  /* 0x0000000b7e0c7209 */ /* 0x000fe20007800000 */
[----:B------:R-:W3:Y:S01]  /*7d60*/  MUFU.EX2 R88, R88 ;  /* 0x0000005800587308 */ /* 0x000ee20000000800 */
[----:B-1----:R-:W-:Y:S01]  /*7d70*/  @!P3 FMUL R69, R69, R69 ;  /* 0x000000454545b220 */ /* 0x002fe20000400000 */
[----:B------:R-:W-:Y:S02]  /*7d80*/  FSETP.GEU.AND P3, PT, R84, -126, PT ;  /* 0xc2fc00005400780b */ /* 0x000fe40003f6e000 */
[----:B------:R-:W-:Y:S02]  /*7d90*/  FMNMX R11, R127, R12, !PT ;  /* 0x0000000c7f0b7209 */ /* 0x000fe40007800000 */
[----:B------:R-:W-:Y:S01]  /*7da0*/  @!P5 FMUL R73, R73, 0.5 ;  /* 0x3f0000004949d820 */ /* 0x000fe20000400000 */
[----:B--2---:R-:W-:Y:S01]  /*7db0*/  @!P2 FMUL R23, R23, R23 ;  /* 0x000000171717a220 */ /* 0x004fe20000400000 */
[----:B------:R-:W-:Y:S01]  /*7dc0*/  FMNMX R12, R130, R11, !PT ;  /* 0x0000000b820c7209 */ /* 0x000fe20007800000 */
[----:B------:R-:W1:Y:S01]  /*7dd0*/  MUFU.EX2 R68, R68 ;  /* 0x0000004400447308 */ /* 0x000e620000000800 */
[----:B------:R-:W-:-:S02]  /*7de0*/  FSETP.GEU.AND P2, PT, R93, -126, PT ;  /* 0xc2fc00005d00780b */ /* 0x000fc40003f4e000 */
[----:B------:R-:W-:-:S03]  /*7df0*/  FMNMX R11, R131, R12, !PT ;  /* 0x0000000c830b7209 */ /* 0x000fc60007800000 */
[----:B------:R-:W-:Y:S01]  /*7e00*/  @!P3 FMUL R84, R84, 0.5 ;  /* 0x3f0000005454b820 */ /* 0x000fe20000400000 */
[----:B------:R-:W-:Y:S01]  /*7e10*/  FMNMX R12, R134, R11, !PT ;  /* 0x0000000b860c7209 */ /* 0x000fe20007800000 */
[----:B------:R-:W2:Y:S01]  /*7e20*/  MUFU.EX2 R73, R73 ;  /* 0x0000004900497308 */ /* 0x000ea20000000800 */
[----:B---3--:R-:W-:Y:S01]  /*7e30*/  @!P6 FMUL R88, R88, R88 ;  /* 0x000000585858e220 */ /* 0x008fe20000400000 */
[----:B------:R-:W-:Y:S02]  /*7e40*/  FSETP.GEU.AND P6, PT, R72, -126, PT ;  /* 0xc2fc00004800780b */ /* 0x000fe40003fce000 */
[----:B------:R-:W-:Y:S02]  /*7e50*/  FMNMX R11, R135, R12, !PT ;  /* 0x0000000c870b7209 */ /* 0x000fe40007800000 */
[----:B------:R-:W-:Y:S02]  /*7e60*/  @!P2 FMUL R93, R93, 0.5 ;  /* 0x3f0000005d5da820 */ /* 0x000fe40000400000 */
[----:B------:R-:W-:Y:S01]  /*7e70*/  FMNMX R12, R138, R11, !PT ;  /* 0x0000000b8a0c7209 */ /* 0x000fe20007800000 */
[----:B------:R-:W3:Y:S01]  /*7e80*/  MUFU.EX2 R84, R84 ;  /* 0x0000005400547308 */ /* 0x000ee20000000800 */
[----:B-1----:R-:W-:Y:S01]  /*7e90*/  @!P4 FMUL R68, R68, R68 ;  /* 0x000000444444c220 */ /* 0x002fe20000400000 */
[----:B------:R-:W-:-:S02]  /*7ea0*/  FSETP.GEU.AND P4, PT, R101, -126, PT ;  /* 0xc2fc00006500780b */ /* 0x000fc40003f8e000 */
[----:B------:R-:W-:Y:S02]  /*7eb0*/  FMNMX R11, R139, R12, !PT ;  /* 0x0000000c8b0b7209 */ /* 0x000fe40007800000 */
[----:B------:R-:W-:Y:S01]  /*7ec0*/  @!P6 FMUL R72, R72, 0.5 ;  /* 0x3f0000004848e820 */ /* 0x000fe20000400000 */
[----:B--2---:R-:W-:Y:S01]  /*7ed0*/  @!P5 FMUL R73, R73, R73 ;  /* 0x000000494949d220 */ /* 0x004fe20000400000 */
[----:B------:R-:W-:Y:S01]  /*7ee0*/  FSETP.GEU.AND P5, PT, R77, -126, PT ;  /* 0xc2fc00004d00780b */ /* 0x000fe20003fae000 */
[----:B------:R-:W1:Y:S01]  /*7ef0*/  MUFU.EX2 R93, R93 ;  /* 0x0000005d005d7308 */ /* 0x000e620000000800 */
[----:B------:R-:W-:-:S04]  /*7f00*/  FMNMX R12, R142, R11, !PT ;  /* 0x0000000b8e0c7209 */ /* 0x000fc80007800000 */
[----:B------:R-:W-:Y:S01]  /*7f10*/  FMNMX R11, R143, R12, !PT ;  /* 0x0000000c8f0b7209 */ /* 0x000fe20007800000 */
[----:B------:R-:W-:Y:S01]  /*7f20*/  @!P4 FMUL R101, R101, 0.5 ;  /* 0x3f0000006565c820 */ /* 0x000fe20000400000 */
[----:B---3--:R-:W-:Y:S01]  /*7f30*/  @!P3 FMUL R84, R84, R84 ;  /* 0x000000545454b220 */ /* 0x008fe20000400000 */
[----:B------:R-:W2:Y:S01]  /*7f40*/  MUFU.EX2 R72, R72 ;  /* 0x0000004800487308 */ /* 0x000ea20000000800 */
[----:B------:R-:W-:Y:S02]  /*7f50*/  FMNMX R12, R146, R11, !PT ;  /* 0x0000000b920c7209 */ /* 0x000fe40007800000 */
[----:B------:R-:W-:Y:S01]  /*7f60*/  FSETP.GEU.AND P3, PT, R105, -126, PT ;  /* 0xc2fc00006900780b */ /* 0x000fe20003f6e000 */
[----:B------:R-:W-:Y:S01]  /*7f70*/  @!P5 FMUL R77, R77, 0.5 ;  /* 0x3f0000004d4dd820 */ /* 0x000fe20000400000 */
[----:B------:R-:W-:-:S03]  /*7f80*/  FMNMX R11, R147, R12, !PT ;  /* 0x0000000c930b7209 */ /* 0x000fc60007800000 */
[----:B------:R-:W3:Y:S01]  /*7f90*/  MUFU.EX2 R101, R101 ;  /* 0x0000006500657308 */ /* 0x000ee20000000800 */
[----:B-1----:R-:W-:Y:S01]  /*7fa0*/  @!P2 FMUL R93, R93, R93 ;  /* 0x0000005d5d5da220 */ /* 0x002fe20000400000 */
[----:B------:R-:W-:Y:S02]  /*7fb0*/  FSETP.GEU.AND P2, PT, R96, -126, PT ;  /* 0xc2fc00006000780b */ /* 0x000fe40003f4e000 */
[----:B------:R-:W-:-:S04]  /*7fc0*/  FMNMX R12, R150, R11, !PT ;  /* 0x0000000b960c7209 */ /* 0x000fc80007800000 */
[----:B------:R-:W1:Y:S01]  /*7fd0*/  MUFU.EX2 R77, R77 ;  /* 0x0000004d004d7308 */ /* 0x000e620000000800 */
[----:B------:R-:W-:Y:S01]  /*7fe0*/  FMNMX R12, R151, R12, !PT ;  /* 0x0000000c970c7209 */ /* 0x000fe20007800000 */
[----:B--2---:R-:W-:Y:S01]  /*7ff0*/  @!P6 FMUL R72, R72, R72 ;  /* 0x000000484848e220 */ /* 0x004fe20000400000 */
[----:B------:R-:W-:Y:S01]  /*8000*/  @!P3 FMUL R105, R105, 0.5 ;  /* 0x3f0000006969b820 */ /* 0x000fe20000400000 */
[----:B------:R-:W-:Y:S02]  /*8010*/  FSETP.GEU.AND P6, PT, R76, -126, PT ;  /* 0xc2fc00004c00780b */ /* 0x000fe40003fce000 */
[----:B------:R-:W2:Y:S01]  /*8020*/  SHFL.BFLY PT, R11, R12, 0x1, 0x1f ;  /* 0x0c201f000c0b7f89 */ /* 0x000ea200000e0000 */
[----:B------:R-:W-:Y:S02]  /*8030*/  @!P2 FMUL R96, R96, 0.5 ;  /* 0x3f0000006060a820 */ /* 0x000fe40000400000 */
[----:B------:R-:W4:Y:S01]  /*8040*/  MUFU.EX2 R105, R105 ;  /* 0x0000006900697308 */ /* 0x000f220000000800 */
[----:B---3--:R-:W-:Y:S01]  /*8050*/  @!P4 FMUL R101, R101, R101 ;  /* 0x000000656565c220 */ /* 0x008fe20000400000 */
[----:B------:R-:W-:Y:S01]  /*8060*/  FSETP.GEU.AND P4, PT, R89, -126, PT ;  /* 0xc2fc00005900780b */ /* 0x000fe20003f8e000 */
[----:B-1----:R-:W-:Y:S01]  /*8070*/  @!P5 FMUL R77, R77, R77 ;  /* 0x0000004d4d4dd220 */ /* 0x002fe20000400000 */
[----:B------:R-:W-:-:S04]  /*8080*/  FSETP.GEU.AND P5, PT, R80, -126, PT ;  /* 0xc2fc00005000780b */ /* 0x000fc80003fae000 */
[----:B------:R-:W1:Y:S01]  /*8090*/  MUFU.EX2 R96, R96 ;  /* 0x0000006000607308 */ /* 0x000e620000000800 */
[----:B------:R-:W-:-:S06]  /*80a0*/  @!P6 FMUL R76, R76, 0.5 ;  /* 0x3f0000004c4ce820 */ /* 0x000fcc0000400000 */
[----:B------:R-:W-:Y:S01]  /*80b0*/  @!P4 FMUL R89, R89, 0.5 ;  /* 0x3f0000005959c820 */ /* 0x000fe20000400000 */
[----:B----4-:R-:W-:Y:S01]  /*80c0*/  @!P3 FMUL R105, R105, R105 ;  /* 0x000000696969b220 */ /* 0x010fe20000400000 */
[----:B------:R-:W3:Y:S01]  /*80d0*/  MUFU.EX2 R76, R76 ;  /* 0x0000004c004c7308 */ /* 0x000ee20000000800 */
[----:B------:R-:W-:Y:S02]  /*80e0*/  FSETP.GEU.AND P3, PT, R14, -126, PT ;  /* 0xc2fc00000e00780b */ /* 0x000fe40003f6e000 */
[----:B--2---:R-:W-:Y:S01]  /*80f0*/  FMNMX R11, R12, R11, !PT ;  /* 0x0000000b0c0b7209 */ /* 0x004fe20007800000 */
[----:B------:R-:W-:Y:S01]  /*8100*/  @!P5 FMUL R80, R80, 0.5 ;  /* 0x3f0000005050d820 */ /* 0x000fe20000400000 */
[----:B------:R-:W-:-:S03]  /*8110*/  FFMA R12, R144, UR17, -R177 ;  /* 0x00000011900c7c23 */ /* 0x000fc600080008b1 */
[----:B------:R-:W2:Y:S01]  /*8120*/  MUFU.EX2 R89, R89 ;  /* 0x0000005900597308 */ /* 0x000ea20000000800 */
[----:B-1----:R-:W-:Y:S01]  /*8130*/  @!P2 FMUL R96, R96, R96 ;  /* 0x000000606060a220 */ /* 0x002fe20000400000 */
[----:B------:R-:W-:Y:S01]  /*8140*/  FSETP.GEU.AND P2, PT, R104, -126, PT ;  /* 0xc2fc00006800780b */ /* 0x000fe20003f4e000 */
[----:B------:R-:W1:Y:S03]  /*8150*/  SHFL.BFLY PT, R100, R11, 0x2, 0x1f ;  /* 0x0c401f000b647f89 */ /* 0x000e6600000e0000 */
[----:B------:R-:W-:Y:S02]  /*8160*/  @!P3 FMUL R14, R14, 0.5 ;  /* 0x3f0000000e0eb820 */ /* 0x000fe40000400000 */
[----:B------:R-:W4:Y:S01]  /*8170*/  MUFU.EX2 R80, R80 ;  /* 0x0000005000507308 */ /* 0x000f220000000800 */
[----:B---3--:R-:W-:Y:S01]  /*8180*/  @!P6 FMUL R76, R76, R76 ;  /* 0x0000004c4c4ce220 */ /* 0x008fe20000400000 */
[----:B------:R-:W-:-:S05]  /*8190*/  FSETP.GEU.AND P6, PT, R81, -126, PT ;  /* 0xc2fc00005100780b */ /* 0x000fca0003fce000 */
[----:B------:R-:W-:Y:S01]  /*81a0*/  @!P2 FMUL R104, R104, 0.5 ;  /* 0x3f0000006868a820 */ /* 0x000fe20000400000 */
[----:B------:R-:W3:Y:S01]  /*81b0*/  MUFU.EX2 R14, R14 ;  /* 0x0000000e000e7308 */ /* 0x000ee20000000800 */
[----:B--2---:R-:W-:Y:S01]  /*81c0*/  @!P4 FMUL R89, R89, R89 ;  /* 0x000000595959c220 */ /* 0x004fe20000400000 */
[----:B------:R-:W-:-:S05]  /*81d0*/  FSETP.GEU.AND P4, PT, R85, -126, PT ;  /* 0xc2fc00005500780b */ /* 0x000fca0003f8e000 */
[----:B------:R-:W-:Y:S01]  /*81e0*/  @!P6 FMUL R81, R81, 0.5 ;  /* 0x3f0000005151e820 */ /* 0x000fe20000400000 */
[----:B------:R-:W2:Y:S01]  /*81f0*/  MUFU.EX2 R104, R104 ;  /* 0x0000006800687308 */ /* 0x000ea20000000800 */
[----:B----4-:R-:W-:Y:S01]  /*8200*/  @!P5 FMUL R80, R80, R80 ;  /* 0x000000505050d220 */ /* 0x010fe20000400000 */
[----:B------:R-:W-:Y:S02]  /*8210*/  FSETP.GEU.AND P5, PT, R12, -126, PT ;  /* 0xc2fc00000c00780b */ /* 0x000fe40003fae000 */
[----:B-1----:R-:W-:Y:S01]  /*8220*/  FMNMX R11, R11, R100, !PT ;  /* 0x000000640b0b7209 */ /* 0x002fe20007800000 */
[----:B------:R-:W-:Y:S02]  /*8230*/  FFMA R100, R149, UR17, -R177 ;  /* 0x0000001195647c23 */ /* 0x000fe400080008b1 */
[----:B------:R-:W-:Y:S01]  /*8240*/  @!P4 FMUL R85, R85, 0.5 ;  /* 0x3f0000005555c820 */ /* 0x000fe20000400000 */
[----:B------:R-:W1:Y:S01]  /*8250*/  MUFU.EX2 R81, R81 ;  /* 0x0000005100517308 */ /* 0x000e620000000800 */
[----:B---3--:R-:W-:Y:S01]  /*8260*/  @!P3 FMUL R14, R14, R14 ;  /* 0x0000000e0e0eb220 */ /* 0x008fe20000400000 */
[----:B------:R-:W-:-:S05]  /*8270*/  FSETP.GEU.AND P3, PT, R100, -126, PT ;  /* 0xc2fc00006400780b */ /* 0x000fca0003f6e000 */
[----:B------:R-:W-:Y:S01]  /*8280*/  @!P5 FMUL R12, R12, 0.5 ;  /* 0x3f0000000c0cd820 */ /* 0x000fe20000400000 */
[----:B------:R-:W3:Y:S01]  /*8290*/  MUFU.EX2 R85, R85 ;  /* 0x0000005500557308 */ /* 0x000ee20000000800 */
[----:B--2---:R-:W-:Y:S01]  /*82a0*/  @!P2 FMUL R104, R104, R104 ;  /* 0x000000686868a220 */ /* 0x004fe20000400000 */
[----:B------:R-:W-:-:S04]  /*82b0*/  FSETP.NEU.AND P2, PT, R11, -INF , PT ;  /* 0xff8000000b00780b */ /* 0x000fc80003f4d000 */
[----:B------:R-:W-:Y:S01]  /*82c0*/  FSEL R140, R11, RZ, P2 ;  /* 0x000000ff0b8c7208 */ /* 0x000fe20001000000 */
[----:B------:R-:W-:Y:S01]  /*82d0*/  @!P3 FMUL R100, R100, 0.5 ;  /* 0x3f0000006464b820 */ /* 0x000fe20000400000 */
[----:B------:R-:W2:Y:S01]  /*82e0*/  MUFU.EX2 R12, R12 ;  /* 0x0000000c000c7308 */ /* 0x000ea20000000800 */
[----:B-1----:R-:W-:Y:S01]  /*82f0*/  @!P6 FMUL R81, R81, R81 ;  /* 0x000000515151e220 */ /* 0x002fe20000400000 */
[----:B------:R-:W-:Y:S01]  /*8300*/  FSETP.GEU.AND P6, PT, R109, -126, PT ;  /* 0xc2fc00006d00780b */ /* 0x000fe20003fce000 */
[C---:B------:R-:W-:Y:S01]  /*8310*/  FMUL R137, R140.reuse, UR17 ;  /* 0x000000118c897c20 */ /* 0x040fe20008400000 */
[----:B------:R-:W-:Y:S01]  /*8320*/  FSETP.GEU.AND P2, PT, R113, -126, PT ;  /* 0xc2fc00007100780b */ /* 0x000fe20003f4e000 */
[----:B------:R-:W-:Y:S02]  /*8330*/  FADD R140, -R140, R9 ;  /* 0x000000098c8c7221 */ /* 0x000fe40000000100 */
[--C-:B------:R-:W-:Y:S01]  /*8340*/  FFMA R112, R27, UR17, -R137.reuse ;  /* 0x000000111b707c23 */ /* 0x100fe20008000889 */
[--C-:B------:R-:W-:Y:S01]  /*8350*/  FFMA R26, R26, UR17, -R137.reuse ;  /* 0x000000111a1a7c23 */ /* 0x100fe20008000889 */
[----:B------:R-:W1:Y:S01]  /*8360*/  MUFU.EX2 R100, R100 ;  /* 0x0000006400647308 */ /* 0x000e620000000800 */
[----:B---3--:R-:W-:Y:S01]  /*8370*/  @!P4 FMUL R85, R85, R85 ;  /* 0x000000555555c220 */ /* 0x008fe20000400000 */
[--C-:B------:R-:W-:Y:S01]  /*8380*/  FFMA R129, R31, UR17, -R137.reuse ;  /* 0x000000111f817c23 */ /* 0x100fe20008000889 */
[--C-:B------:R-:W-:Y:S01]  /*8390*/  FFMA R31, R34, UR17, -R137.reuse ;  /* 0x00000011221f7c23 */ /* 0x100fe20008000889 */
[----:B------:R-:W-:Y:S01]  /*83a0*/  FSETP.GEU.AND P4, PT, R26, -126, PT ;  /* 0xc2fc00001a00780b */ /* 0x000fe20003f8e000 */
[--C-:B------:R-:W-:Y:S01]  /*83b0*/  FFMA R108, R30, UR17, -R137.reuse ;  /* 0x000000111e6c7c23 */ /* 0x100fe20008000889 */
[----:B------:R-:W-:Y:S01]  /*83c0*/  @!P6 FMUL R109, R109, 0.5 ;  /* 0x3f0000006d6de820 */ /* 0x000fe20000400000 */
[--C-:B------:R-:W-:Y:S01]  /*83d0*/  FFMA R34, R38, UR17, -R137.reuse ;  /* 0x0000001126227c23 */ /* 0x100fe20008000889 */
[----:B--2---:R-:W-:Y:S01]  /*83e0*/  @!P5 FMUL R12, R12, R12 ;  /* 0x0000000c0c0cd220 */ /* 0x004fe20000400000 */
[----:B------:R-:W-:Y:S01]  /*83f0*/  FSETP.GEU.AND P5, PT, R112, -126, PT ;  /* 0xc2fc00007000780b */ /* 0x000fe20003fae000 */
[--C-:B------:R-:W-:Y:S01]  /*8400*/  FFMA R35, R35, UR17, -R137.reuse ;  /* 0x0000001123237c23 */ /* 0x100fe20008000889 */
[----:B------:R-:W-:Y:S01]  /*8410*/  @!P2 FMUL R113, R113, 0.5 ;  /* 0x3f0000007171a820 */ /* 0x000fe20000400000 */
[----:B------:R-:W2:Y:S01]  /*8420*/  MUFU.EX2 R109, R109 ;  /* 0x0000006d006d7308 */ /* 0x000ea20000000800 */
[--C-:B------:R-:W-:Y:S01]  /*8430*/  FFMA R39, R39, UR17, -R137.reuse ;  /* 0x0000001127277c23 */ /* 0x100fe20008000889 */
[--C-:B------:R-:W-:Y:S01]  /*8440*/  FFMA R38, R46, UR17, -R137.reuse ;  /* 0x000000112e267c23 */ /* 0x100fe20008000889 */
[--C-:B------:R-:W-:Y:S01]  /*8450*/  FFMA R47, R47, UR17, -R137.reuse ;  /* 0x000000112f2f7c23 */ /* 0x100fe20008000889 */
[--C-:B------:R-:W-:Y:S01]  /*8460*/  FFMA R50, R50, UR17, -R137.reuse ;  /* 0x0000001132327c23 */ /* 0x100fe20008000889 */
[----:B------:R-:W-:Y:S01]  /*8470*/  @!P4 FMUL R26, R26, 0.5 ;  /* 0x3f0000001a1ac820 */ /* 0x000fe20000400000 */
[----:B-1----:R-:W-:Y:S01]  /*8480*/  @!P3 FMUL R100, R100, R100 ;  /* 0x000000646464b220 */ /* 0x002fe20000400000 */
[----:B------:R-:W-:Y:S01]  /*8490*/  FSETP.GEU.AND P3, PT, R31, -126, PT ;  /* 0xc2fc00001f00780b */ /* 0x000fe20003f6e000 */
[----:B------:R-:W1:Y:S01]  /*84a0*/  MUFU.EX2 R113, R113 ;  /* 0x0000007100717308 */ /* 0x000e620000000800 */
[--C-:B------:R-:W-:Y:S01]  /*84b0*/  FFMA R58, R58, UR17, -R137.reuse ;  /* 0x000000113a3a7c23 */ /* 0x100fe20008000889 */
[----:B------:R-:W-:Y:S01]  /*84c0*/  @!P5 FMUL R112, R112, 0.5 ;  /* 0x3f0000007070d820 */ /* 0x000fe20000400000 */
[--C-:B------:R-:W-:Y:S01]  /*84d0*/  FFMA R55, R55, UR17, -R137.reuse ;  /* 0x0000001137377c23 */ /* 0x100fe20008000889 */
[--C-:B------:R-:W-:Y:S01]  /*84e0*/  FFMA R63, R63, UR17, -R137.reuse ;  /* 0x000000113f3f7c23 */ /* 0x100fe20008000889 */
[--C-:B------:R-:W-:Y:S01]  /*84f0*/  FFMA R59, R59, UR17, -R137.reuse ;  /* 0x000000113b3b7c23 */ /* 0x100fe20008000889 */
[--C-:B------:R-:W-:Y:S01]  /*8500*/  FFMA R67, R67, UR17, -R137.reuse ;  /* 0x0000001143437c23 */ /* 0x100fe20008000889 */
[--C-:B------:R-:W-:Y:S01]  /*8510*/  FFMA R46, R66, UR17, -R137.reuse ;  /* 0x00000011422e7c23 */ /* 0x100fe20008000889 */
[----:B------:R-:W3:Y:S01]  /*8520*/  MUFU.EX2 R30, R112 ;  /* 0x00000070001e7308 */ /* 0x000ee20000000800 */
[----:B--2---:R-:W-:Y:S01]  /*8530*/  @!P6 FMUL R109, R109, R109 ;  /* 0x0000006d6d6de220 */ /* 0x004fe20000400000 */
[----:B------:R-:W-:Y:S01]  /*8540*/  FSETP.GEU.AND P6, PT, R108, -126, PT ;  /* 0xc2fc00006c00780b */ /* 0x000fe20003fce000 */
[--C-:B------:R-:W-:Y:S01]  /*8550*/  FFMA R51, R51, UR17, -R137.reuse ;  /* 0x0000001133337c23 */ /* 0x100fe20008000889 */
[----:B------:R-:W-:Y:S01]  /*8560*/  @!P3 FMUL R31, R31, 0.5 ;  /* 0x3f0000001f1fb820 */ /* 0x000fe20000400000 */
[--C-:B------:R-:W-:Y:S01]  /*8570*/  FFMA R132, R71, UR17, -R137.reuse ;  /* 0x0000001147847c23 */ /* 0x100fe20008000889 */
[--C-:B------:R-:W-:Y:S01]  /*8580*/  FFMA R75, R75, UR17, -R137.reuse ;  /* 0x000000114b4b7c23 */ /* 0x100fe20008000889 */
[--C-:B------:R-:W-:Y:S01]  /*8590*/  FFMA R83, R83, UR17, -R137.reuse ;  /* 0x0000001153537c23 */ /* 0x100fe20008000889 */
[----:B------:R2:W4:Y:S01]  /*85a0*/  MUFU.EX2 R27, R26 ;  /* 0x0000001a001b7308 */ /* 0x0005220000000800 */
        /* <DEDUP_REMOVED lines=9> */
[----:B------:R-:W-:Y:S01]  /*8640*/  FSETP.GEU.AND P5, PT, R34, -126, PT ;  /* 0xc2fc00002200780b */ /* 0x000fe20003fae000 */
[--C-:B--2---:R-:W-:Y:S01]  /*8650*/  FFMA R26, R42, UR17, -R137.reuse ;  /* 0x000000112a1a7c23 */ /* 0x104fe20008000889 */
[--C-:B------:R-:W-:Y:S01]  /*8660*/  FFMA R42, R43, UR17, -R137.reuse ;  /* 0x000000112b2a7c23 */ /* 0x100fe20008000889 */
[--C-:B------:R-:W-:Y:S01]  /*8670*/  FFMA R43, R62, UR17, -R137.reuse ;  /* 0x000000113e2b7c23 */ /* 0x100fe20008000889 */
[--C-:B------:R-:W-:Y:S01]  /*8680*/  FFMA R62, R98, UR17, -R137.reuse ;  /* 0x00000011623e7c23 */ /* 0x100fe20008000889 */
[----:B------:R-:W-:Y:S01]  /*8690*/  @!P2 FMUL R129, R129, 0.5 ;  /* 0x3f0000008181a820 */ /* 0x000fe20000400000 */
[----:B------:R-:W2:Y:S01]  /*86a0*/  MUFU.EX2 R108, R108 ;  /* 0x0000006c006c7308 */ /* 0x000ea20000000800 */
[----:B----4-:R-:W-:Y:S01]  /*86b0*/  @!P4 FMUL R27, R27, R27 ;  /* 0x0000001b1b1bc220 */ /* 0x010fe20000400000 */
[----:B------:R-:W-:Y:S01]  /*86c0*/  FSETP.GEU.AND P4, PT, R35, -126, PT ;  /* 0xc2fc00002300780b */ /* 0x000fe20003f8e000 */
[--C-:B------:R-:W-:Y:S01]  /*86d0*/  FFMA R139, R139, UR17, -R137.reuse ;  /* 0x000000118b8b7c23 */ /* 0x100fe20008000889 */
[--C-:B------:R-:W-:Y:S01]  /*86e0*/  FFMA R131, R131, UR17, -R137.reuse ;  /* 0x0000001183837c23 */ /* 0x100fe20008000889 */
[--C-:B------:R-:W-:Y:S01]  /*86f0*/  FFMA R138, R138, UR17, -R137.reuse ;  /* 0x000000118a8a7c23 */ /* 0x100fe20008000889 */
[----:B------:R-:W-:Y:S01]  /*8700*/  FADD R106, R49, R104 ;  /* 0x00000068316a7221 */ /* 0x000fe20000000000 */
[----:B------:R-:W-:Y:S01]  /*8710*/  @!P5 FMUL R34, R34, 0.5 ;  /* 0x3f0000002222d820 */ /* 0x000fe20000400000 */
[----:B------:R-:W3:Y:S01]  /*8720*/  MUFU.EX2 R129, R129 ;  /* 0x0000008100817308 */ /* 0x000ee20000000800 */
[----:B-1----:R-:W-:Y:S01]  /*8730*/  @!P3 FMUL R31, R31, R31 ;  /* 0x0000001f1f1fb220 */ /* 0x002fe20000400000 */
[----:B------:R-:W-:Y:S01]  /*8740*/  FSETP.GEU.AND P3, PT, R42, -126, PT ;  /* 0xc2fc00002a00780b */ /* 0x000fe20003f6e000 */
[--C-:B------:R-:W-:Y:S01]  /*8750*/  FFMA R149, R135, UR17, -R137.reuse ;  /* 0x0000001187957c23 */ /* 0x100fe20008000889 */
[----:B------:R-:W-:Y:S01]  /*8760*/  FADD R135, R173, R88 ;  /* 0x00000058ad877221 */ /* 0x000fe20000000000 */
        /* <DEDUP_REMOVED lines=8> */
[----:B------:R-:W-:Y:S01]  /*87f0*/  FADD R118, R53, R12 ;  /* 0x0000000c35767221 */ /* 0x000fe20000000000 */
[--C-:B------:R-:W-:Y:S01]  /*8800*/  FFMA R148, R119, UR17, -R137.reuse ;  /* 0x0000001177947c23 */ /* 0x100fe20008000889 */
[----:B------:R-:W-:Y:S01]  /*8810*/  @!P3 FMUL R42, R42, 0.5 ;  /* 0x3f0000002a2ab820 */ /* 0x000fe20000400000 */
[----:B------:R-:W2:Y:S01]  /*8820*/  MUFU.EX2 R112, R35 ;  /* 0x0000002300707308 */ /* 0x000ea20000000800 */
[----:B---3--:R-:W-:Y:S01]  /*8830*/  @!P2 FMUL R129, R129, R129 ;  /* 0x000000818181a220 */ /* 0x008fe20000400000 */
[----:B------:R-:W-:Y:S01]  /*8840*/  FSETP.GEU.AND P2, PT, R26, -126, PT ;  /* 0xc2fc00001a00780b */ /* 0x000fe20003f4e000 */
[----:B------:R-:W-:Y:S01]  /*8850*/  FFMA R150, R150, UR17, -R137 ;  /* 0x0000001196967c23 */ /* 0x000fe20008000889 */
[----:B------:R-:W-:Y:S01]  /*8860*/  FADD R119, R52, R109 ;  /* 0x0000006d34777221 */ /* 0x000fe20000000000 */
[----:B------:R-:W-:Y:S01]  /*8870*/  FMUL R140, R140, UR17 ;  /* 0x000000118c8c7c20 */ /* 0x000fe20008400000 */
[----:B------:R-:W-:Y:S01]  /*8880*/  F2FP.BF16.F32.PACK_AB R52, R52, R53 ;  /* 0x000000353434723e */ /* 0x000fe200000010ff */
[----:B------:R-:W-:Y:S01]  /*8890*/  @!P6 FMUL R39, R39, 0.5 ;  /* 0x3f0000002727e820 */ /* 0x000fe20000400000 */
[----:B------:R-:W3:Y:S01]  /*88a0*/  MUFU.EX2 R42, R42 ;  /* 0x0000002a002a7308 */ /* 0x000ee20000000800 */
[----:B-1----:R-:W-:Y:S01]  /*88b0*/  @!P5 FMUL R34, R34, R34 ;  /* 0x000000222222d220 */ /* 0x002fe20000400000 */
[----:B------:R-:W-:-:S02]  /*88c0*/  FSETP.GEU.AND P5, PT, R47, -126, PT ;  /* 0xc2fc00002f00780b */ /* 0x000fc40003fae000 */
[----:B------:R-:W-:-:S03]  /*88d0*/  F2FP.BF16.F32.PACK_AB R104, R81, R104 ;  /* 0x000000685168723e */ /* 0x000fc600000010ff */
[----:B------:R-:W-:Y:S01]  /*88e0*/  @!P2 FMUL R26, R26, 0.5 ;  /* 0x3f0000001a1aa820 */ /* 0x000fe20000400000 */
[----:B------:R1:W4:Y:S01]  /*88f0*/  MUFU.EX2 R125, R39 ;  /* 0x00000027007d7308 */ /* 0x0003220000000800 */
[----:B--2---:R-:W-:Y:S01]  /*8900*/  @!P4 FMUL R112, R112, R112 ;  /* 0x000000707070c220 */ /* 0x004fe20000400000 */
[----:B------:R-:W-:-:S05]  /*8910*/  FSETP.GEU.AND P4, PT, R38, -126, PT ;  /* 0xc2fc00002600780b */ /* 0x000fca0003f8e000 */
[----:B------:R-:W-:Y:S01]  /*8920*/  @!P5 FMUL R47, R47, 0.5 ;  /* 0x3f0000002f2fd820 */ /* 0x000fe20000400000 */
[----:B------:R2:W5:Y:S01]  /*8930*/  MUFU.EX2 R35, R26 ;  /* 0x0000001a00237308 */ /* 0x0005620000000800 */
[--C-:B-1----:R-:W-:Y:S01]  /*8940*/  FFMA R39, R54, UR17, -R137.reuse ;  /* 0x0000001136277c23 */ /* 0x102fe20008000889 */
[----:B---3--:R-:W-:Y:S01]  /*8950*/  @!P3 FMUL R42, R42, R42 ;  /* 0x0000002a2a2ab220 */ /* 0x008fe20000400000 */
[--C-:B------:R-:W-:Y:S01]  /*8960*/  FFMA R54, R82, UR17, -R137.reuse ;  /* 0x0000001152367c23 */ /* 0x100fe20008000889 */
[--C-:B------:R-:W-:Y:S01]  /*8970*/  FFMA R82, R87, UR17, -R137.reuse ;  /* 0x0000001157527c23 */ /* 0x100fe20008000889 */
[--C-:B------:R-:W-:Y:S01]  /*8980*/  FFMA R87, R91, UR17, -R137.reuse ;  /* 0x000000115b577c23 */ /* 0x100fe20008000889 */
[----:B------:R-:W-:Y:S01]  /*8990*/  FSETP.GEU.AND P3, PT, R39, -126, PT ;  /* 0xc2fc00002700780b */ /* 0x000fe20003f6e000 */
[----:B------:R-:W-:Y:S01]  /*89a0*/  @!P4 FMUL R38, R38, 0.5 ;  /* 0x3f0000002626c820 */ /* 0x000fe20000400000 */
[----:B------:R1:W3:Y:S01]  /*89b0*/  MUFU.EX2 R133, R47 ;  /* 0x0000002f00857308 */ /* 0x0002e20000000800 */
[----:B----4-:R-:W-:Y:S01]  /*89c0*/  @!P6 FMUL R125, R125, R125 ;  /* 0x0000007d7d7de220 */ /* 0x010fe20000400000 */
[----:B------:R-:W-:Y:S01]  /*89d0*/  FSETP.GEU.AND P6, PT, R50, -126, PT ;  /* 0xc2fc00003200780b */ /* 0x000fe20003fce000 */
[--C-:B------:R-:W-:Y:S01]  /*89e0*/  FFMA R91, R99, UR17, -R137.reuse ;  /* 0x00000011635b7c23 */ /* 0x100fe20008000889 */
[----:B------:R-:W-:Y:S01]  /*89f0*/  FFMA R99, R115, UR17, -R137 ;  /* 0x0000001173637c23 */ /* 0x000fe20008000889 */
[----:B--2---:R-:W-:Y:S01]  /*8a00*/  FADD R26, -R8, R13 ;  /* 0x0000000d081a7221 */ /* 0x004fe20000000100 */
[----:B------:R-:W-:-:S02]  /*8a10*/  FFMA R115, R151, UR17, -R137 ;  /* 0x0000001197737c23 */ /* 0x000fc40008000889 */
[----:B------:R-:W2:Y:S01]  /*8a20*/  MUFU.EX2 R38, R38 ;  /* 0x0000002600267308 */ /* 0x000ea20000000800 */
[----:B-----5:R-:W-:Y:S01]  /*8a30*/  @!P2 FMUL R35, R35, R35 ;  /* 0x000000232323a220 */ /* 0x020fe20000400000 */
[----:B------:R-:W-:Y:S01]  /*8a40*/  FSETP.GEU.AND P2, PT, R51, -126, PT ;  /* 0xc2fc00003300780b */ /* 0x000fe20003f4e000 */
[----:B------:R-:W-:Y:S01]  /*8a50*/  @!P3 FMUL R39, R39, 0.5 ;  /* 0x3f0000002727b820 */ /* 0x000fe20000400000 */
[--C-:B-1----:R-:W-:Y:S01]  /*8a60*/  FFMA R47, R70, UR17, -R137.reuse ;  /* 0x00000011462f7c23 */ /* 0x102fe20008000889 */
[----:B------:R-:W-:Y:S01]  /*8a70*/  FFMA R70, R114, UR17, -R137 ;  /* 0x0000001172467c23 */ /* 0x000fe20008000889 */
[----:B------:R-:W-:Y:S01]  /*8a80*/  FADD R114, R44, R105 ;  /* 0x000000692c727221 */ /* 0x000fe20000000000 */
[----:B------:R-:W-:Y:S01]  /*8a90*/  @!P6 FMUL R50, R50, 0.5 ;  /* 0x3f0000003232e820 */ /* 0x000fe20000400000 */
[----:B------:R-:W-:Y:S01]  /*8aa0*/  FMUL R26, R26, UR17 ;  /* 0x000000111a1a7c20 */ /* 0x000fe20008400000 */
[----:B---3--:R-:W-:Y:S01]  /*8ab0*/  @!P5 FMUL R133, R133, R133 ;  /* 0x000000858585d220 */ /* 0x008fe20000400000 */
[----:B------:R-:W-:Y:S01]  /*8ac0*/  FSETP.GEU.AND P5, PT, R58, -126, PT ;  /* 0xc2fc00003a00780b */ /* 0x000fe20003fae000 */
[----:B------:R-:W1:Y:S01]  /*8ad0*/  MUFU.EX2 R39, R39 ;  /* 0x0000002700277308 */ /* 0x000e620000000800 */
[----:B------:R-:W-:Y:S01]  /*8ae0*/  FADD R141, R141, R114 ;  /* 0x000000728d8d7221 */ /* 0x000fe20000000000 */
[----:B------:R-:W-:Y:S01]  /*8af0*/  FADD R114, R170, R89 ;  /* 0x00000059aa727221 */ /* 0x000fe20000000000 */
[----:B------:R-:W-:Y:S01]  /*8b00*/  F2FP.BF16.F32.PACK_AB R44, R44, R45 ;  /* 0x0000002d2c2c723e */ /* 0x000fe200000010ff */
[----:B------:R-:W-:Y:S01]  /*8b10*/  @!P2 FMUL R51, R51, 0.5 ;  /* 0x3f0000003333a820 */ /* 0x000fe20000400000 */
[----:B--2---:R-:W-:Y:S01]  /*8b20*/  @!P4 FMUL R38, R38, R38 ;  /* 0x000000262626c220 */ /* 0x004fe20000400000 */
[----:B------:R-:W-:-:S02]  /*8b30*/  FSETP.GEU.AND P4, PT, R55, -126, PT ;  /* 0xc2fc00003700780b */ /* 0x000fc40003f8e000 */
[----:B------:R2:W3:Y:S04]  /*8b40*/  MUFU.EX2 R121, R50 ;  /* 0x0000003200797308 */ /* 0x0004e80000000800 */
[----:B------:R-:W-:-:S04]  /*8b50*/  @!P5 FMUL R58, R58, 0.5 ;  /* 0x3f0000003a3ad820 */ /* 0x000fc80000400000 */
[----:B------:R4:W5:Y:S01]  /*8b60*/  MUFU.EX2 R117, R58 ;  /* 0x0000003a00757308 */ /* 0x0009620000000800 */
[----:B-1----:R-:W-:Y:S01]  /*8b70*/  @!P3 FMUL R39, R39, R39 ;  /* 0x000000272727b220 */ /* 0x002fe20000400000 */
[----:B------:R-:W-:Y:S01]  /*8b80*/  FSETP.GEU.AND P3, PT, R63, -126, PT ;  /* 0xc2fc00003f00780b */ /* 0x000fe20003f6e000 */
[--C-:B--2---:R-:W-:Y:S01]  /*8b90*/  FFMA R50, R74, UR17, -R137.reuse ;  /* 0x000000114a327c23 */ /* 0x104fe20008000889 */
[----:B------:R-:W-:Y:S01]  /*8ba0*/  @!P4 FMUL R55, R55, 0.5 ;  /* 0x3f0000003737c820 */ /* 0x000fe20000400000 */
[----:B------:R-:W-:Y:S01]  /*8bb0*/  FFMA R74, R122, UR17, -R137 ;  /* 0x000000117a4a7c23 */ /* 0x000fe20008000889 */
[----:B------:R-:W-:Y:S01]  /*8bc0*/  FADD R122, R24, R57 ;  /* 0x00000039187a7221 */ /* 0x000fe20000000000 */
[----:B------:R-:W-:Y:S01]  /*8bd0*/  F2FP.BF16.F32.PACK_AB R24, R25, R24 ;  /* 0x000000181918723e */ /* 0x000fe200000010ff */
[----:B------:R1:W2:Y:S01]  /*8be0*/  MUFU.EX2 R120, R55 ;  /* 0x0000003700787308 */ /* 0x0002a20000000800 */
[----:B---3--:R-:W-:Y:S01]  /*8bf0*/  @!P6 FMUL R121, R121, R121 ;  /* 0x000000797979e220 */ /* 0x008fe20000400000 */
[----:B------:R-:W-:Y:S01]  /*8c00*/  FSETP.GEU.AND P6, PT, R59, -126, PT ;  /* 0xc2fc00003b00780b */ /* 0x000fe20003fce000 */
[--C-:B----4-:R-:W-:Y:S01]  /*8c10*/  FFMA R58, R90, UR17, -R137.reuse ;  /* 0x000000115a3a7c23 */ /* 0x110fe20008000889 */
[----:B------:R-:W-:Y:S01]  /*8c20*/  FFMA R90, R103, UR17, -R137 ;  /* 0x00000011675a7c23 */ /* 0x000fe20008000889 */
[----:B------:R-:W-:-:S02]  /*8c30*/  FADD R103, R41, R84 ;  /* 0x0000005429677221 */ /* 0x000fc40000000000 */
[----:B------:R-:W-:Y:S01]  /*8c40*/  @!P3 FMUL R63, R63, 0.5 ;  /* 0x3f0000003f3fb820 */ /* 0x000fe20000400000 */
[----:B------:R3:W4:Y:S01]  /*8c50*/  MUFU.EX2 R116, R51 ;  /* 0x0000003300747308 */ /* 0x0007220000000800 */
[----:B-----5:R-:W-:Y:S01]  /*8c60*/  @!P5 FMUL R117, R117, R117 ;  /* 0x000000757575d220 */ /* 0x020fe20000400000 */
[----:B------:R-:W-:Y:S01]  /*8c70*/  FSETP.GEU.AND P5, PT, R67, -126, PT ;  /* 0xc2fc00004300780b */ /* 0x000fe20003fae000 */
[--C-:B-1----:R-:W-:Y:S01]  /*8c80*/  FFMA R55, R86, UR17, -R137.reuse ;  /* 0x0000001156377c23 */ /* 0x102fe20008000889 */
[--C-:B------:R-:W-:Y:S01]  /*8c90*/  FFMA R86, R95, UR17, -R137.reuse ;  /* 0x000000115f567c23 */ /* 0x100fe20008000889 */
[----:B------:R-:W-:Y:S01]  /*8ca0*/  FFMA R95, R107, UR17, -R137 ;  /* 0x000000116b5f7c23 */ /* 0x000fe20008000889 */
[----:B------:R-:W-:Y:S01]  /*8cb0*/  FADD R122, R122, R103 ;  /* 0x000000677a7a7221 */ /* 0x000fe20000000000 */
[----:B------:R-:W-:Y:S01]  /*8cc0*/  @!P6 FMUL R59, R59, 0.5 ;  /* 0x3f0000003b3be820 */ /* 0x000fe20000400000 */
[----:B------:R1:W5:Y:S01]  /*8cd0*/  MUFU.EX2 R128, R63 ;  /* 0x0000003f00807308 */ /* 0x0003620000000800 */
[----:B--2---:R-:W-:Y:S01]  /*8ce0*/  @!P4 FMUL R120, R120, R120 ;  /* 0x000000787878c220 */ /* 0x004fe20000400000 */
[----:B------:R-:W-:Y:S01]  /*8cf0*/  FSETP.GEU.AND P4, PT, R46, -126, PT ;  /* 0xc2fc00002e00780b */ /* 0x000fe20003f8e000 */
[--C-:B---3--:R-:W-:Y:S01]  /*8d00*/  FFMA R51, R78, UR17, -R137.reuse ;  /* 0x000000114e337c23 */ /* 0x108fe20008000889 */
[----:B------:R-:W-:Y:S01]  /*8d10*/  FFMA R78, R126, UR17, -R137 ;  /* 0x000000117e4e7c23 */ /* 0x000fe20008000889 */
[----:B------:R-:W-:Y:S01]  /*8d20*/  FADD R103, R40, R101 ;  /* 0x0000006528677221 */ /* 0x000fe20000000000 */
[----:B------:R-:W-:Y:S01]  /*8d30*/  FADD R126, R25, R56 ;  /* 0x00000038197e7221 */ /* 0x000fe20000000000 */
[----:B------:R-:W-:Y:S01]  /*8d40*/  @!P5 FMUL R67, R67, 0.5 ;  /* 0x3f0000004343d820 */ /* 0x000fe20000400000 */
[----:B------:R2:W3:Y:S01]  /*8d50*/  MUFU.EX2 R124, R59 ;  /* 0x0000003b007c7308 */ /* 0x0004e20000000800 */
[----:B----4-:R-:W-:Y:S01]  /*8d60*/  @!P2 FMUL R116, R116, R116 ;  /* 0x000000747474a220 */ /* 0x010fe20000400000 */
[----:B------:R-:W-:Y:S01]  /*8d70*/  FSETP.GEU.AND P2, PT, R43, -126, PT ;  /* 0xc2fc00002b00780b */ /* 0x000fe20003f4e000 */
[--C-:B-1----:R-:W-:Y:S01]  /*8d80*/  FFMA R63, R102, UR17, -R137.reuse ;  /* 0x00000011663f7c23 */ /* 0x102fe20008000889 */
[----:B------:R-:W-:Y:S01]  /*8d90*/  FFMA R102, R134, UR17, -R137 ;  /* 0x0000001186667c23 */ /* 0x000fe20008000889 */
[----:B------:R-:W-:Y:S01]  /*8da0*/  FADD R126, R126, R103 ;  /* 0x000000677e7e7221 */ /* 0x000fe20000000000 */
[----:B------:R-:W-:Y:S01]  /*8db0*/  FADD R107, R171, R77 ;  /* 0x0000004dab6b7221 */ /* 0x000fe20000000000 */
[----:B------:R-:W-:Y:S01]  /*8dc0*/  @!P4 FMUL R46, R46, 0.5 ;  /* 0x3f0000002e2ec820 */ /* 0x000fe20000400000 */
[----:B------:R1:W4:Y:S01]  /*8dd0*/  MUFU.EX2 R71, R67 ;  /* 0x0000004300477308 */ /* 0x0003220000000800 */
[----:B-----5:R-:W-:Y:S01]  /*8de0*/  @!P3 FMUL R128, R128, R128 ;  /* 0x000000808080b220 */ /* 0x020fe20000400000 */
[----:B------:R-:W-:Y:S01]  /*8df0*/  FSETP.GEU.AND P3, PT, R50, -126, PT ;  /* 0xc2fc00003200780b */ /* 0x000fe20003f6e000 */
[--C-:B--2---:R-:W-:Y:S01]  /*8e00*/  FFMA R59, R94, UR17, -R137.reuse ;  /* 0x000000115e3b7c23 */ /* 0x104fe20008000889 */
[--C-:B------:R-:W-:Y:S01]  /*8e10*/  FFMA R94, R111, UR17, -R137.reuse ;  /* 0x000000116f5e7c23 */ /* 0x100fe20008000889 */
[----:B------:R-:W-:Y:S01]  /*8e20*/  FADD R134, R175, R22 ;  /* 0x00000016af867221 */ /* 0x000fe20000000000 */
[----:B------:R-:W-:Y:S01]  /*8e30*/  FADD R111, R45, R76 ;  /* 0x0000004c2d6f7221 */ /* 0x000fe20000000000 */
[----:B------:R-:W-:Y:S01]  /*8e40*/  @!P2 FMUL R43, R43, 0.5 ;  /* 0x3f0000002b2ba820 */ /* 0x000fe20000400000 */
[----:B------:R-:W2:Y:S01]  /*8e50*/  MUFU.EX2 R46, R46 ;  /* 0x0000002e002e7308 */ /* 0x000ea20000000800 */
[----:B---3--:R-:W-:Y:S01]  /*8e60*/  @!P6 FMUL R124, R124, R124 ;  /* 0x0000007c7c7ce220 */ /* 0x008fe20000400000 */
[----:B------:R-:W-:Y:S01]  /*8e70*/  FSETP.GEU.AND P6, PT, R47, -126, PT ;  /* 0xc2fc00002f00780b */ /* 0x000fe20003fce000 */
[----:B-1----:R-:W-:Y:S01]  /*8e80*/  FFMA R67, R110, UR17, -R137 ;  /* 0x000000116e437c23 */ /* 0x002fe20008000889 */
[----:B------:R-:W-:Y:S01]  /*8e90*/  FADD R110, R48, R81 ;  /* 0x00000051306e7221 */ /* 0x000fe20000000000 */
[----:B------:R-:W-:-:S02]  /*8ea0*/  F2FP.BF16.F32.PACK_AB R25, R30, R27 ;  /* 0x0000001b1e19723e */ /* 0x000fc400000010ff */
[----:B------:R-:W-:Y:S01]  /*8eb0*/  @!P3 FMUL R50, R50, 0.5 ;  /* 0x3f0000003232b820 */ /* 0x000fe20000400000 */
[----:B------:R-:W1:Y:S01]  /*8ec0*/  MUFU.EX2 R43, R43 ;  /* 0x0000002b002b7308 */ /* 0x000e620000000800 */
[----:B----4-:R-:W-:Y:S01]  /*8ed0*/  @!P5 FMUL R71, R71, R71 ;  /* 0x000000474747d220 */ /* 0x010fe20000400000 */
[----:B------:R-:W-:Y:S02]  /*8ee0*/  FSETP.GEU.AND P5, PT, R51, -126, PT ;  /* 0xc2fc00003300780b */ /* 0x000fe40003fae000 */
[----:B------:R-:W-:Y:S02]  /*8ef0*/  F2FP.BF16.F32.PACK_AB R48, R48, R49 ;  /* 0x000000313030723e */ /* 0x000fe400000010ff */
[----:B------:R-:W-:Y:S01]  /*8f00*/  F2FP.BF16.F32.PACK_AB R56, R56, R57 ;  /* 0x000000393838723e */ /* 0x000fe200000010ff */
[----:B------:R-:W-:Y:S01]  /*8f10*/  @!P6 FMUL R47, R47, 0.5 ;  /* 0x3f0000002f2fe820 */ /* 0x000fe20000400000 */
[----:B------:R-:W3:Y:S01]  /*8f20*/  MUFU.EX2 R50, R50 ;  /* 0x0000003200327308 */ /* 0x000ee20000000800 */
[----:B--2---:R-:W-:Y:S01]  /*8f30*/  @!P4 FMUL R46, R46, R46 ;  /* 0x0000002e2e2ec220 */ /* 0x004fe20000400000 */
[----:B------:R-:W-:-:S02]  /*8f40*/  FSETP.GEU.AND P4, PT, R75, -126, PT ;  /* 0xc2fc00004b00780b */ /* 0x000fc40003f8e000 */
[----:B------:R-:W-:Y:S02]  /*8f50*/  F2FP.BF16.F32.PACK_AB R76, R105, R76 ;  /* 0x0000004c694c723e */ /* 0x000fe400000010ff */
[----:B------:R-:W-:Y:S01]  /*8f60*/  F2FP.BF16.F32.PACK_AB R40, R40, R41 ;  /* 0x000000292828723e */ /* 0x000fe200000010ff */
[----:B------:R-:W-:Y:S01]  /*8f70*/  @!P5 FMUL R51, R51, 0.5 ;  /* 0x3f0000003333d820 */ /* 0x000fe20000400000 */
[----:B------:R-:W2:Y:S01]  /*8f80*/  MUFU.EX2 R47, R47 ;  /* 0x0000002f002f7308 */ /* 0x000ea20000000800 */
[----:B-1----:R-:W-:Y:S01]  /*8f90*/  @!P2 FMUL R43, R43, R43 ;  /* 0x0000002b2b2ba220 */ /* 0x002fe20000400000 */
[----:B------:R-:W-:Y:S02]  /*8fa0*/  FSETP.GEU.AND P2, PT, R132, -126, PT ;  /* 0xc2fc00008400780b */ /* 0x000fe40003f4e000 */
[----:B------:R-:W-:Y:S02]  /*8fb0*/  F2FP.BF16.F32.PACK_AB R45, R71, R46 ;  /* 0x0000002e472d723e */ /* 0x000fe400000010ff */
[----:B------:R-:W-:Y:S01]  /*8fc0*/  F2FP.BF16.F32.PACK_AB R41, R124, R117 ;  /* 0x000000757c29723e */ /* 0x000fe200000010ff */
[----:B------:R-:W-:Y:S01]  /*8fd0*/  @!P4 FMUL R75, R75, 0.5 ;  /* 0x3f0000004b4bc820 */ /* 0x000fe20000400000 */
[----:B------:R-:W1:Y:S01]  /*8fe0*/  MUFU.EX2 R51, R51 ;  /* 0x0000003300337308 */ /* 0x000e620000000800 */
[----:B---3--:R-:W-:Y:S01]  /*8ff0*/  @!P3 FMUL R50, R50, R50 ;  /* 0x000000323232b220 */ /* 0x008fe20000400000 */
[----:B------:R-:W-:-:S05]  /*9000*/  FSETP.GEU.AND P3, PT, R83, -126, PT ;  /* 0xc2fc00005300780b */ /* 0x000fca0003f6e000 */
[----:B------:R-:W-:Y:S01]  /*9010*/  @!P2 FMUL R132, R132, 0.5 ;  /* 0x3f0000008484a820 */ /* 0x000fe20000400000 */
[----:B------:R3:W4:Y:S01]  /*9020*/  MUFU.EX2 R79, R75 ;  /* 0x0000004b004f7308 */ /* 0x0007220000000800 */
[----:B--2---:R-:W-:Y:S01]  /*9030*/  @!P6 FMUL R47, R47, R47 ;  /* 0x0000002f2f2fe220 */ /* 0x004fe20000400000 */
[----:B------:R-:W-:-:S05]  /*9040*/  FSETP.GEU.AND P6, PT, R136, -126, PT ;  /* 0xc2fc00008800780b */ /* 0x000fca0003fce000 */
[----:B------:R-:W-:Y:S01]  /*9050*/  @!P3 FMUL R83, R83, 0.5 ;  /* 0x3f0000005353b820 */ /* 0x000fe20000400000 */
[----:B------:R-:W2:Y:S01]  /*9060*/  MUFU.EX2 R132, R132 ;  /* 0x0000008400847308 */ /* 0x000ea20000000800 */
[----:B-1----:R-:W-:Y:S01]  /*9070*/  @!P5 FMUL R51, R51, R51 ;  /* 0x000000333333d220 */ /* 0x002fe20000400000 */
[----:B------:R-:W-:Y:S01]  /*9080*/  FSETP.GEU.AND P5, PT, R82, -126, PT ;  /* 0xc2fc00005200780b */ /* 0x000fe20003fae000 */
[--C-:B---3--:R-:W-:Y:S01]  /*9090*/  FFMA R75, R123, UR17, -R137.reuse ;  /* 0x000000117b4b7c23 */ /* 0x108fe20008000889 */
[----:B------:R-:W-:Y:S01]  /*90a0*/  FFMA R123, R143, UR17, -R137 ;  /* 0x000000118f7b7c23 */ /* 0x000fe20008000889 */
[----:B------:R-:W-:Y:S01]  /*90b0*/  FADD R137, R16, R69 ;  /* 0x0000004510897221 */ /* 0x000fe20000000000 */
[----:B------:R-:W-:Y:S01]  /*90c0*/  FADD R143, R174, R65 ;  /* 0x00000041ae8f7221 */ /* 0x000fe20000000000 */
[----:B------:R-:W-:Y:S01]  /*90d0*/  @!P6 FMUL R136, R136, 0.5 ;  /* 0x3f0000008888e820 */ /* 0x000fe20000400000 */
[----:B------:R-:W1:Y:S01]  /*90e0*/  MUFU.EX2 R83, R83 ;  /* 0x0000005300537308 */ /* 0x000e620000000800 */
[----:B----4-:R-:W-:Y:S01]  /*90f0*/  @!P4 FMUL R79, R79, R79 ;  /* 0x0000004f4f4fc220 */ /* 0x010fe20000400000 */
[----:B------:R-:W-:Y:S01]  /*9100*/  FSETP.GEU.AND P4, PT, R55, -126, PT ;  /* 0xc2fc00003700780b */ /* 0x000fe20003f8e000 */
[----:B------:R-:W-:Y:S01]  /*9110*/  FADD R143, R143, R114 ;  /* 0x000000728f8f7221 */ /* 0x000fe20000000000 */
[----:B------:R-:W-:-:S02]  /*9120*/  FADD R114, R15, R64 ;  /* 0x000000400f727221 */ /* 0x000fc40000000000 */
[----:B------:R-:W-:Y:S01]  /*9130*/  F2FP.BF16.F32.PACK_AB R49, R79, R50 ;  /* 0x000000324f31723e */ /* 0x000fe200000010ff */
[----:B------:R-:W-:Y:S01]  /*9140*/  @!P5 FMUL R82, R82, 0.5 ;  /* 0x3f0000005252d820 */ /* 0x000fe20000400000 */
[----:B------:R-:W3:Y:S01]  /*9150*/  MUFU.EX2 R136, R136 ;  /* 0x0000008800887308 */ /* 0x000ee20000000800 */
[----:B--2---:R-:W-:Y:S01]  /*9160*/  @!P2 FMUL R132, R132, R132 ;  /* 0x000000848484a220 */ /* 0x004fe20000400000 */
[----:B------:R-:W-:-:S05]  /*9170*/  FSETP.GEU.AND P2, PT, R54, -126, PT ;  /* 0xc2fc00003600780b */ /* 0x000fca0003f4e000 */
[----:B------:R-:W-:Y:S01]  /*9180*/  @!P4 FMUL R55, R55, 0.5 ;  /* 0x3f0000003737c820 */ /* 0x000fe20000400000 */
[----:B------:R-:W2:Y:S01]  /*9190*/  MUFU.EX2 R82, R82 ;  /* 0x0000005200527308 */ /* 0x000ea20000000800 */
[----:B-1----:R-:W-:Y:S01]  /*91a0*/  @!P3 FMUL R83, R83, R83 ;  /* 0x000000535353b220 */ /* 0x002fe20000400000 */
[----:B------:R-:W-:-:S05]  /*91b0*/  FSETP.GEU.AND P3, PT, R59, -126, PT ;  /* 0xc2fc00003b00780b */ /* 0x000fca0003f6e000 */
[----:B------:R-:W-:Y:S01]  /*91c0*/  @!P2 FMUL R54, R54, 0.5 ;  /* 0x3f0000003636a820 */ /* 0x000fe20000400000 */
[----:B------:R-:W1:Y:S01]  /*91d0*/  MUFU.EX2 R55, R55 ;  /* 0x0000003700377308 */ /* 0x000e620000000800 */
        /* <DEDUP_REMOVED lines=13> */
[----:B------:R-:W-:-:S04]  /*92b0*/  FSETP.GEU.AND P2, PT, R87, -126, PT ;  /* 0xc2fc00005700780b */ /* 0x000fc80003f4e000 */
        /* <DEDUP_REMOVED lines=20> */
[----:B------:R-:W-:-:S04]  /*9400*/  FSETP.GEU.AND P2, PT, R63, -126, PT ;  /* 0xc2fc00003f00780b */ /* 0x000fc80003f4e000 */
[----:B------:R-:W-:Y:S01]  /*9410*/  F2FP.BF16.F32.PACK_AB R57, R87, R58 ;  /* 0x0000003a5739723e */ /* 0x000fe200000010ff */
        /* <DEDUP_REMOVED lines=31> */
[----:B------:R-:W-:-:S03]  /*9610*/  FSETP.GEU.AND P5, PT, R130, -126, PT ;  /* 0xc2fc00008200780b */ /* 0x000fc60003fae000 */
[----:B------:R-:W-:Y:S02]  /*9620*/  FADD R151, R117, R74 ;  /* 0x0000004a75977221 */ /* 0x000fe40000000000 */
        /* <DEDUP_REMOVED lines=13> */
[----:B------:R2:W5:Y:S01]  /*9700*/  MUFU.EX2 R13, R127 ;  /* 0x0000007f000d7308 */ /* 0x0005620000000800 */
[----:B-1----:R-:W-:Y:S01]  /*9710*/  @!P6 FMUL R75, R75, R75 ;  /* 0x0000004b4b4be220 */ /* 0x002fe20000400000 */
[----:B------:R-:W-:Y:S01]  /*9720*/  FSETP.GEU.AND P6, PT, R131, -126, PT ;  /* 0xc2fc00008300780b */ /* 0x000fe20003fce000 */
[----:B---3--:R-:W-:Y:S02]  /*9730*/  FADD R130, R176, R97 ;  /* 0x00000061b0827221 */ /* 0x008fe40000000000 */
[----:B------:R-:W-:Y:S02]  /*9740*/  FADD R178, R124, R75 ;  /* 0x0000004b7cb27221 */ /* 0x000fe40000000000 */
[----:B------:R-:W-:Y:S01]  /*9750*/  @!P3 FMUL R102, R102, 0.5 ;  /* 0x3f0000006666b820 */ /* 0x000fe20000400000 */
[----:B------:R-:W-:Y:S01]  /*9760*/  FADD R130, R130, R107 ;  /* 0x0000006b82827221 */ /* 0x000fe20000000000 */
[----:B----4-:R-:W-:Y:S01]  /*9770*/  @!P5 FMUL R9, R9, R9 ;  /* 0x000000090909d220 */ /* 0x010fe20000400000 */
[----:B------:R-:W-:Y:S01]  /*9780*/  FSETP.GEU.AND P5, PT, R139, -126, PT ;  /* 0xc2fc00008b00780b */ /* 0x000fe20003fae000 */
[----:B--2---:R-:W-:Y:S01]  /*9790*/  FADD R127, R33, R92 ;  /* 0x0000005c217f7221 */ /* 0x004fe20000000000 */
[----:B------:R-:W-:Y:S01]  /*97a0*/  FADD R107, R18, R96 ;  /* 0x00000060126b7221 */ /* 0x000fe20000000000 */
[----:B------:R-:W1:Y:S02]  /*97b0*/  MUFU.EX2 R102, R102 ;  /* 0x0000006600667308 */ /* 0x000e640000000800 */
[----:B------:R-:W-:Y:S01]  /*97c0*/  FADD R127, R127, R106 ;  /* 0x0000006a7f7f7221 */ /* 0x000fe20000000000 */
[----:B------:R-:W-:Y:S01]  /*97d0*/  FADD R106, R169, R14 ;  /* 0x0000000ea96a7221 */ /* 0x000fe20000000000 */
[----:B-----5:R-:W-:Y:S01]  /*97e0*/  @!P4 FMUL R13, R13, R13 ;  /* 0x0000000d0d0dc220 */ /* 0x020fe20000400000 */
[----:B------:R-:W-:Y:S01]  /*97f0*/  FSETP.GEU.AND P4, PT, R138, -126, PT ;  /* 0xc2fc00008a00780b */ /* 0x000fe20003f8e000 */
[----:B------:R-:W-:Y:S01]  /*9800*/  @!P6 FMUL R131, R131, 0.5 ;  /* 0x3f0000008383e820 */ /* 0x000fe20000400000 */
[----:B------:R-:W-:Y:S01]  /*9810*/  FADD R135, R135, R106 ;  /* 0x0000006a87877221 */ /* 0x000fe20000000000 */
[----:B------:R-:W-:Y:S01]  /*9820*/  FADD R134, R134, R107 ;  /* 0x0000006b86867221 */ /* 0x000fe20000000000 */
[----:B------:R-:W2:Y:S01]  /*9830*/  MUFU.EX2 R98, R98 ;  /* 0x0000006200627308 */ /* 0x000ea20000000800 */
[----:B------:R-:W-:Y:S01]  /*9840*/  @!P5 FMUL R139, R139, 0.5 ;  /* 0x3f0000008b8bd820 */ /* 0x000fe20000400000 */
[----:B------:R-:W-:Y:S01]  /*9850*/  FADD R122, R122, R127 ;  /* 0x0000007f7a7a7221 */ /* 0x000fe20000000000 */
[----:B------:R-:W-:-:S05]  /*9860*/  FADD R130, R130, R135 ;  /* 0x0000008782827221 */ /* 0x000fca0000000000 */
[----:B------:R3:W4:Y:S01]  /*9870*/  MUFU.EX2 R106, R139 ;  /* 0x0000008b006a7308 */ /* 0x0007220000000800 */
[----:B------:R-:W-:Y:S01]  /*9880*/  @!P4 FMUL R138, R138, 0.5 ;  /* 0x3f0000008a8ac820 */ /* 0x000fe20000400000 */
[----:B-1----:R-:W-:Y:S01]  /*9890*/  @!P3 FMUL R102, R102, R102 ;  /* 0x000000666666b220 */ /* 0x002fe20000400000 */
[----:B------:R-:W-:-:S05]  /*98a0*/  FSETP.GEU.AND P3, PT, R123, -126, PT ;  /* 0xc2fc00007b00780b */ /* 0x000fca0003f6e000 */
[----:B------:R1:W5:Y:S01]  /*98b0*/  MUFU.EX2 R8, R131 ;  /* 0x0000008300087308 */ /* 0x0003620000000800 */
[----:B---3--:R-:W-:Y:S01]  /*98c0*/  FADD R139, R37, R68 ;  /* 0x00000044258b7221 */ /* 0x008fe20000000000 */
[----:B--2---:R-:W-:Y:S01]  /*98d0*/  @!P2 FMUL R98, R98, R98 ;  /* 0x000000626262a220 */ /* 0x004fe20000400000 */
[----:B------:R-:W-:Y:S02]  /*98e0*/  FSETP.GEU.AND P2, PT, R26, -126, PT ;  /* 0xc2fc00001a00780b */ /* 0x000fe40003f4e000 */
[----:B------:R-:W-:Y:S01]  /*98f0*/  FADD R139, R139, R118 ;  /* 0x000000768b8b7221 */ /* 0x000fe20000000000 */
[----:B------:R-:W-:Y:S01]  /*9900*/  FADD R118, R168, R113 ;  /* 0x00000071a8767221 */ /* 0x000fe20000000000 */
[----:B------:R-:W-:Y:S01]  /*9910*/  F2FP.BF16.F32.PACK_AB R68, R73, R68 ;  /* 0x000000444944723e */ /* 0x000fe200000010ff */
[----:B------:R2:W3:Y:S01]  /*9920*/  MUFU.EX2 R103, R138 ;  /* 0x0000008a00677308 */ /* 0x0004e20000000800 */
[----:B----4-:R-:W-:Y:S01]  /*9930*/  @!P5 FMUL R106, R106, R106 ;  /* 0x0000006a6a6ad220 */ /* 0x010fe20000400000 */
[----:B------:R-:W-:Y:S01]  /*9940*/  FSETP.GEU.AND P5, PT, R147, -126, PT ;  /* 0xc2fc00009300780b */ /* 0x000fe20003fae000 */
[----:B------:R-:W-:Y:S01]  /*9950*/  @!P3 FMUL R123, R123, 0.5 ;  /* 0x3f0000007b7bb820 */ /* 0x000fe20000400000 */
[C---:B-1----:R-:W-:Y:S01]  /*9960*/  FADD R131, R32.reuse, R23 ;  /* 0x0000001720837221 */ /* 0x042fe20000000000 */
[----:B------:R-:W-:-:S02]  /*9970*/  F2FP.BF16.F32.PACK_AB R32, R32, R33 ;  /* 0x000000212020723e */ /* 0x000fc400000010ff */
[----:B------:R-:W-:Y:S01]  /*9980*/  F2FP.BF16.F32.PACK_AB R33, R42, R35 ;  /* 0x000000232a21723e */ /* 0x000fe200000010ff */
[----:B------:R1:W4:Y:S01]  /*9990*/  MUFU.EX2 R107, R123 ;  /* 0x0000007b006b7308 */ /* 0x0003220000000800 */
[----:B-----5:R-:W-:Y:S01]  /*99a0*/  @!P6 FMUL R8, R8, R8 ;  /* 0x000000080808e220 */ /* 0x020fe20000400000 */
[----:B--2---:R-:W-:Y:S01]  /*99b0*/  FADD R138, R28, R61 ;  /* 0x0000003d1c8a7221 */ /* 0x004fe20000000000 */
[----:B------:R-:W-:Y:S01]  /*99c0*/  FSETP.GEU.AND P6, PT, R142, -126, PT ;  /* 0xc2fc00008e00780b */ /* 0x000fe20003fce000 */
[----:B------:R-:W-:Y:S01]  /*99d0*/  FADD R131, R131, R110 ;  /* 0x0000006e83837221 */ /* 0x000fe20000000000 */
[----:B------:R-:W-:Y:S01]  /*99e0*/  FADD R110, R20, R85 ;  /* 0x00000055146e7221 */ /* 0x000fe20000000000 */
[----:B------:R-:W-:Y:S01]  /*99f0*/  FADD R138, R138, R111 ;  /* 0x0000006f8a8a7221 */ /* 0x000fe20000000000 */
[----:B------:R-:W-:Y:S01]  /*9a00*/  FADD R111, R172, R93 ;  /* 0x0000005dac6f7221 */ /* 0x000fe20000000000 */
[----:B------:R-:W-:Y:S01]  /*9a10*/  @!P5 FMUL R147, R147, 0.5 ;  /* 0x3f0000009393d820 */ /* 0x000fe20000400000 */
[----:B---3--:R-:W-:Y:S01]  /*9a20*/  @!P4 FMUL R103, R103, R103 ;  /* 0x000000676767c220 */ /* 0x008fe20000400000 */
[----:B------:R-:W-:Y:S01]  /*9a30*/  FSETP.GEU.AND P4, PT, R177, -126, PT ;  /* 0xc2fc0000b100780b */ /* 0x000fe20003f8e000 */
[----:B------:R-:W-:Y:S01]  /*9a40*/  FADD R146, R111, R118 ;  /* 0x000000766f927221 */ /* 0x000fe20000000000 */
[----:B------:R-:W-:Y:S01]  /*9a50*/  FADD R118, R17, R72 ;  /* 0x0000004811767221 */ /* 0x000fe20000000000 */
[----:B-1----:R-:W-:Y:S01]  /*9a60*/  FADD R123, R21, R100 ;  /* 0x00000064157b7221 */ /* 0x002fe20000000000 */
[----:B------:R-:W-:Y:S01]  /*9a70*/  FADD R137, R137, R110 ;  /* 0x0000006e89897221 */ /* 0x000fe20000000000 */
[----:B------:R-:W-:Y:S01]  /*9a80*/  FADD R180, R50, R103 ;  /* 0x0000006732b47221 */ /* 0x000fe20000000000 */
[----:B------:R-:W-:Y:S01]  /*9a90*/  @!P6 FMUL R142, R142, 0.5 ;  /* 0x3f0000008e8ee820 */ /* 0x000fe20000400000 */
[----:B------:R-:W-:Y:S01]  /*9aa0*/  FADD R145, R118, R123 ;  /* 0x0000007b76917221 */ /* 0x000fe20000000000 */
[----:B----4-:R-:W-:Y:S01]  /*9ab0*/  @!P3 FMUL R107, R107, R107 ;  /* 0x0000006b6b6bb220 */ /* 0x010fe20000400000 */
[----:B------:R1:W2:Y:S01]  /*9ac0*/  MUFU.EX2 R118, R147 ;  /* 0x0000009300767308 */ /* 0x0002a20000000800 */
[----:B------:R-:W-:Y:S01]  /*9ad0*/  FSETP.GEU.AND P3, PT, R149, -126, PT ;  /* 0xc2fc00009500780b */ /* 0x000fe20003f6e000 */
[----:B------:R-:W-:Y:S01]  /*9ae0*/  FADD R123, R35, R66 ;  /* 0x00000042237b7221 */ /* 0x000fe20000000000 */
[----:B------:R-:W-:Y:S01]  /*9af0*/  @!P2 FMUL R26, R26, 0.5 ;  /* 0x3f0000001a1aa820 */ /* 0x000fe20000400000 */
[----:B------:R-:W-:Y:S01]  /*9b00*/  @!P4 FMUL R177, R177, 0.5 ;  /* 0x3f000000b1b1c820 */ /* 0x000fe20000400000 */
[----:B------:R-:W-:Y:S01]  /*9b10*/  FADD R126, R126, R131 ;  /* 0x000000837e7e7221 */ /* 0x000fe20000000000 */
[----:B------:R-:W-:Y:S01]  /*9b20*/  FADD R186, R123, R180 ;  /* 0x000000b47bba7221 */ /* 0x000fe20000000000 */
[----:B------:R-:W-:Y:S01]  /*9b30*/  FADD R134, R134, R137 ;  /* 0x0000008986867221 */ /* 0x000fe20000000000 */
[----:B------:R3:W4:Y:S01]  /*9b40*/  MUFU.EX2 R110, R142 ;  /* 0x0000008e006e7308 */ /* 0x0007220000000800 */
[----:B-1----:R-:W-:Y:S01]  /*9b50*/  FADD R147, R129, R86 ;  /* 0x0000005681937221 */ /* 0x002fe20000000000 */
[----:B------:R-:W-:Y:S01]  /*9b60*/  FADD R139, R138, R139 ;  /* 0x0000008b8a8b7221 */ /* 0x000fe20000000000 */
[----:B------:R-:W-:Y:S01]  /*9b70*/  FADD R143, R143, R146 ;  /* 0x000000928f8f7221 */ /* 0x000fe20000000000 */
[----:B------:R-:W-:-:S02]  /*9b80*/  F2FP.BF16.F32.PACK_AB R61, R91, R62 ;  /* 0x0000003e5b3d723e */ /* 0x000fc400000010ff */
[----:B------:R-:W-:Y:S01]  /*9b90*/  @!P3 FMUL R149, R149, 0.5 ;  /* 0x3f0000009595b820 */ /* 0x000fe20000400000 */
[----:B------:R-:W-:Y:S01]  /*9ba0*/  FADD R122, R122, R139 ;  /* 0x0000008b7a7a7221 */ /* 0x000fe20000000000 */
[----:B------:R1:W5:Y:S01]  /*9bb0*/  MUFU.EX2 R111, R177 ;  /* 0x000000b1006f7308 */ /* 0x0003620000000800 */
[----:B---3--:R-:W-:Y:S01]  /*9bc0*/  FADD R142, R36, R73 ;  /* 0x00000049248e7221 */ /* 0x008fe20000000000 */
[----:B--2---:R-:W-:Y:S01]  /*9bd0*/  @!P5 FMUL R118, R118, R118 ;  /* 0x000000767676d220 */ /* 0x004fe20000400000 */
[----:B------:R-:W-:Y:S01]  /*9be0*/  FSETP.GEU.AND P5, PT, R115, -126, PT ;  /* 0xc2fc00007300780b */ /* 0x000fe20003fae000 */
[----:B------:R-:W-:Y:S01]  /*9bf0*/  FADD R143, R130, R143 ;  /* 0x0000008f828f7221 */ /* 0x000fe20000000000 */
[----:B------:R-:W-:Y:S01]  /*9c00*/  FADD R142, R142, R119 ;  /* 0x000000778e8e7221 */ /* 0x000fe20000000000 */
[----:B------:R-:W-:Y:S01]  /*9c10*/  FADD R119, R19, R80 ;  /* 0x0000005013777221 */ /* 0x000fe20000000000 */
[----:B------:R-:W-:Y:S01]  /*9c20*/  F2FP.BF16.F32.PACK_AB R28, R29, R28 ;  /* 0x0000001c1d1c723e */ /* 0x000fe200000010ff */
[----:B------:R-:W-:Y:S01]  /*9c30*/  MUFU.EX2 R127, R26 ;  /* 0x0000001a007f7308 */ /* 0x000fe20000000800 */
[----:B----4-:R-:W-:Y:S01]  /*9c40*/  @!P6 FMUL R110, R110, R110 ;  /* 0x0000006e6e6ee220 */ /* 0x010fe20000400000 */
[----:B------:R-:W-:Y:S01]  /*9c50*/  FADD R144, R114, R119 ;  /* 0x0000007772907221 */ /* 0x000fe20000000000 */
[----:B------:R-:W-:Y:S01]  /*9c60*/  FADD R119, R30, R87 ;  /* 0x000000571e777221 */ /* 0x000fe20000000000 */
[----:B------:R-:W-:Y:S01]  /*9c70*/  FADD R114, R27, R58 ;  /* 0x0000003a1b727221 */ /* 0x000fe20000000000 */
[----:B------:R-:W-:Y:S01]  /*9c80*/  FSETP.GEU.AND P6, PT, R148, -126, PT ;  /* 0xc2fc00009400780b */ /* 0x000fe20003fce000 */
[----:B-1----:R-:W-:Y:S01]  /*9c90*/  FADD R177, R51, R110 ;  /* 0x0000006e33b17221 */ /* 0x002fe20000000000 */
[----:B------:R-:W-:Y:S01]  /*9ca0*/  FADD R181, R119, R178 ;  /* 0x000000b277b57221 */ /* 0x000fe20000000000 */
[----:B------:R-:W-:Y:S01]  /*9cb0*/  FADD R179, R114, R151 ;  /* 0x0000009772b37221 */ /* 0x000fe20000000000 */
[----:B------:R-:W-:Y:S01]  /*9cc0*/  FADD R119, R79, R106 ;  /* 0x0000006a4f777221 */ /* 0x000fe20000000000 */
[----:B-----5:R-:W-:Y:S01]  /*9cd0*/  @!P4 FMUL R111, R111, R111 ;  /* 0x0000006f6f6fc220 */ /* 0x020fe20000400000 */
[----:B------:R-:W-:Y:S01]  /*9ce0*/  FADD R114, R42, R95 ;  /* 0x0000005f2a727221 */ /* 0x000fe20000000000 */
[----:B------:R-:W-:Y:S01]  /*9cf0*/  FSETP.GEU.AND P4, PT, R150, -126, PT ;  /* 0xc2fc00009600780b */ /* 0x000fe20003f8e000 */
[----:B------:R-:W-:Y:S01]  /*9d00*/  @!P5 FMUL R115, R115, 0.5 ;  /* 0x3f0000007373d820 */ /* 0x000fe20000400000 */
[----:B------:R-:W-:Y:S01]  /*9d10*/  FADD R151, R43, R78 ;  /* 0x0000004e2b977221 */ /* 0x000fe20000000000 */
[----:B------:R-:W-:Y:S01]  /*9d20*/  FADD R188, R114, R119 ;  /* 0x0000007772bc7221 */ /* 0x000fe20000000000 */
[----:B------:R-:W-:Y:S01]  /*9d30*/  FADD R114, R108, R59 ;  /* 0x0000003b6c727221 */ /* 0x000fe20000000000 */
[----:B------:R1:W2:Y:S01]  /*9d40*/  MUFU.EX2 R119, R149 ;  /* 0x0000009500777308 */ /* 0x0002a20000000800 */
[----:B------:R-:W-:Y:S01]  /*9d50*/  @!P6 FMUL R148, R148, 0.5 ;  /* 0x3f0000009494e820 */ /* 0x000fe20000400000 */
[----:B------:R-:W-:Y:S01]  /*9d60*/  FADD R178, R128, R13 ;  /* 0x0000000d80b27221 */ /* 0x000fe20000000000 */
[----:B------:R-:W-:Y:S01]  /*9d70*/  FADD R182, R114, R151 ;  /* 0x0000009772b67221 */ /* 0x000fe20000000000 */
[----:B------:R-:W-:Y:S01]  /*9d80*/  FADD R151, R136, R107 ;  /* 0x0000006b88977221 */ /* 0x000fe20000000000 */
[----:B------:R-:W-:Y:S01]  /*9d90*/  FADD R180, R54, R111 ;  /* 0x0000006f36b47221 */ /* 0x000fe20000000000 */
[----:B------:R-:W-:Y:S01]  /*9da0*/  FADD R141, R141, R142 ;  /* 0x0000008e8d8d7221 */ /* 0x000fe20000000000 */
[----:B------:R-:W-:Y:S01]  /*9db0*/  FADD R145, R144, R145 ;  /* 0x0000009190917221 */ /* 0x000fe20000000000 */
[----:B------:R-:W-:Y:S01]  /*9dc0*/  @!P4 FMUL R150, R150, 0.5 ;  /* 0x3f0000009696c820 */ /* 0x000fe20000400000 */
[----:B------:R3:W4:Y:S01]  /*9dd0*/  MUFU.EX2 R123, R148 ;  /* 0x00000094007b7308 */ /* 0x0007220000000800 */
[----:B-1----:R-:W-:Y:S01]  /*9de0*/  FADD R149, R121, R70 ;  /* 0x0000004679957221 */ /* 0x002fe20000000000 */
[----:B------:R-:W-:Y:S01]  /*9df0*/  FADD R179, R179, R186 ;  /* 0x000000bab3b37221 */ /* 0x000fe20000000000 */
[----:B------:R-:W-:Y:S01]  /*9e00*/  FADD R181, R181, R188 ;  /* 0x000000bcb5b57221 */ /* 0x000fe20000000000 */
[----:B------:R-:W-:Y:S01]  /*9e10*/  FADD R126, R126, R141 ;  /* 0x0000008d7e7e7221 */ /* 0x000fe20000000000 */
[----:B------:R-:W-:Y:S01]  /*9e20*/  FADD R192, R149, R180 ;  /* 0x000000b495c07221 */ /* 0x000fe20000000000 */
[----:B------:R-:W-:Y:S01]  /*9e30*/  FADD R149, R116, R99 ;  /* 0x0000006374957221 */ /* 0x000fe20000000000 */
[----:B------:R-:W-:Y:S01]  /*9e40*/  FADD R145, R134, R145 ;  /* 0x0000009186917221 */ /* 0x000fe20000000000 */
[----:B------:R1:W5:Y:S01]  /*9e50*/  MUFU.EX2 R114, R150 ;  /* 0x0000009600727308 */ /* 0x0003620000000800 */
[----:B--2---:R-:W-:Y:S01]  /*9e60*/  @!P3 FMUL R119, R119, R119 ;  /* 0x000000777777b220 */ /* 0x004fe20000400000 */
[----:B---3--:R-:W-:Y:S01]  /*9e70*/  FADD R148, R38, R67 ;  /* 0x0000004326947221 */ /* 0x008fe20000000000 */
[----:B------:R-:W-:Y:S01]  /*9e80*/  FSETP.GEU.AND P3, PT, R140, -126, PT ;  /* 0xc2fc00008c00780b */ /* 0x000fe20003f6e000 */
[----:B------:R-:W-:Y:S01]  /*9e90*/  FADD R145, R126, R145 ;  /* 0x000000917e917221 */ /* 0x000fe20000000000 */
[----:B------:R-:W-:Y:S01]  /*9ea0*/  FADD R122, R122, R143 ;  /* 0x0000008f7a7a7221 */ /* 0x000fe20000000000 */
[----:B------:R-:W-:Y:S01]  /*9eb0*/  FADD R185, R148, R177 ;  /* 0x000000b194b97221 */ /* 0x000fe20000000000 */
[----:B------:R-:W-:Y:S01]  /*9ec0*/  FADD R177, R147, R178 ;  /* 0x000000b293b17221 */ /* 0x000fe20000000000 */
[----:B------:R-:W2:Y:S01]  /*9ed0*/  MUFU.EX2 R115, R115 ;  /* 0x0000007300737308 */ /* 0x000ea20000000800 */
[----:B------:R-:W-:Y:S01]  /*9ee0*/  FADD R148, R133, R94 ;  /* 0x0000005e85947221 */ /* 0x000fe20000000000 */
[----:B------:R-:W-:Y:S01]  /*9ef0*/  FADD R147, R31, R62 ;  /* 0x0000003e1f937221 */ /* 0x000fe20000000000 */
[----:B------:R-:W-:Y:S01]  /*9f00*/  FADD R178, R46, R9 ;  /* 0x000000092eb27221 */ /* 0x000fe20000000000 */
[----:B-1----:R-:W-:Y:S01]  /*9f10*/  FADD R150, R71, R8 ;  /* 0x0000000847967221 */ /* 0x002fe20000000000 */
[----:B------:R-:W-:Y:S01]  /*9f20*/  FADD R190, R148, R151 ;  /* 0x0000009794be7221 */ /* 0x000fe20000000000 */
[----:B------:R-:W-:Y:S01]  /*9f30*/  FADD R148, R34, R63 ;  /* 0x0000003f22947221 */ /* 0x000fe20000000000 */
[----:B------:R-:W-:Y:S01]  /*9f40*/  FADD R183, R147, R178 ;  /* 0x000000b293b77221 */ /* 0x000fe20000000000 */
[----:B------:R-:W-:Y:S01]  /*9f50*/  FADD R147, R112, R91 ;  /* 0x0000005b70937221 */ /* 0x000fe20000000000 */
[----:B------:R-:W-:Y:S01]  /*9f60*/  FADD R178, R83, R118 ;  /* 0x0000007653b27221 */ /* 0x000fe20000000000 */
[----:B------:R-:W-:Y:S01]  /*9f70*/  FADD R151, R47, R102 ;  /* 0x000000662f977221 */ /* 0x000fe20000000000 */
[----:B----4-:R-:W-:Y:S01]  /*9f80*/  @!P6 FMUL R123, R123, R123 ;  /* 0x0000007b7b7be220 */ /* 0x010fe20000400000 */
[----:B-----5:R-:W-:Y:S01]  /*9f90*/  @!P4 FMUL R114, R114, R114 ;  /* 0x000000727272c220 */ /* 0x020fe20000400000 */
[----:B------:R-:W-:Y:S01]  /*9fa0*/  @!P3 FMUL R140, R140, 0.5 ;  /* 0x3f0000008c8cb820 */ /* 0x000fe20000400000 */
        /* <DEDUP_REMOVED lines=10> */
[----:B------:R-:W1:Y:S01]  /*a050*/  MUFU.EX2 R140, R140 ;  /* 0x0000008c008c7308 */ /* 0x000e620000000800 */
        /* <DEDUP_REMOVED lines=13> */
[----:B------:R-:W-:Y:S01]  /*a130*/  F2FP.BF16.F32.PACK_AB R30, R15, R174 ;  /* 0x000000ae0f1e723e */ /* 0x000fe200000010ff */
[----:B------:R-:W-:Y:S01]  /*a140*/  FADD R122, R122, R145 ;  /* 0x000000917a7a7221 */ /* 0x000fe20000000000 */
[----:B------:R-:W-:Y:S01]  /*a150*/  FADD R179, R179, R182 ;  /* 0x000000b6b3b37221 */ /* 0x000fe20000000000 */
[----:B------:R-:W-:Y:S01]  /*a160*/  FADD R180, R180, R177 ;  /* 0x000000b1b4b47221 */ /* 0x000fe20000000000 */
[----:B------:R-:W-:Y:S01]  /*a170*/  SHF.L.U32 R15, R4, 0x1f, RZ ;  /* 0x0000001f040f7819 */ /* 0x000fe200000006ff */
[----:B------:R-:W-:Y:S01]  /*a180*/  @!P2 FMUL R127, R127, R127 ;  /* 0x0000007f7f7fa220 */ /* 0x000fe20000400000 */
[----:B------:R-:W-:Y:S01]  /*a190*/  F2FP.BF16.F32.PACK_AB R62, R64, R65 ;  /* 0x00000041403e723e */ /* 0x000fe200000010ff */
[----:B------:R-:W-:Y:S01]  /*a1a0*/  FADD R179, R179, R180 ;  /* 0x000000b4b3b37221 */ /* 0x000fe20000000000 */
[----:B-1----:R-:W-:Y:S01]  /*a1b0*/  @!P3 FMUL R140, R140, R140 ;  /* 0x0000008c8c8cb220 */ /* 0x002fe20000400000 */
[----:B------:R-:W-:Y:S01]  /*a1c0*/  F2FP.BF16.F32.PACK_AB R65, R95, R66 ;  /* 0x000000425f41723e */ /* 0x000fe200000010ff */
[----:B------:R1:W2:Y:S01]  /*a1d0*/  SYNCS.PHASECHK.TRANS64.TRYWAIT P2, [UR7+0x16000], R15 ;  /* 0x0160000fff0075a7 */ /* 0x0002a20008040147 */
[----:B------:R-:W-:Y:S01]  /*a1e0*/  F2FP.BF16.F32.PACK_AB R66, R69, R88 ;  /* 0x000000584542723e */ /* 0x000fe200000010ff */
[----:B------:R-:W-:Y:S01]  /*a1f0*/  FFMA R6, R127, R6, R122 ;  /* 0x000000067f067223 */ /* 0x000fe2000000007a */
[----:B------:R-:W-:Y:S01]  /*a200*/  F2FP.BF16.F32.PACK_AB R73, R75, R74 ;  /* 0x0000004a4b49723e */ /* 0x000fe200000010ff */
[----:B------:R-:W-:Y:S01]  /*a210*/  FMUL R152, R152, R127 ;  /* 0x0000007f98987220 */ /* 0x000fe20000400000 */
[----:B------:R-:W-:Y:S01]  /*a220*/  F2FP.BF16.F32.PACK_AB R29, R112, R31 ;  /* 0x0000001f701d723e */ /* 0x000fe200000010ff */
[----:B------:R-:W-:Y:S01]  /*a230*/  FFMA R5, R140, R5, R179 ;  /* 0x000000058c057223 */ /* 0x000fe200000000b3 */
[----:B------:R-:W-:Y:S01]  /*a240*/  F2FP.BF16.F32.PACK_AB R69, R99, R70 ;  /* 0x000000466345723e */ /* 0x000fe200000010ff */
[-C--:B------:R-:W-:Y:S01]  /*a250*/  FMUL R153, R153, R127.reuse ;  /* 0x0000007f99997220 */ /* 0x080fe20000400000 */
[----:B------:R-:W-:Y:S01]  /*a260*/  F2FP.BF16.F32.PACK_AB R75, R13, R78 ;  /* 0x0000004e0d4b723e */ /* 0x000fe200000010ff */
[-C--:B------:R-:W-:Y:S01]  /*a270*/  FMUL R156, R156, R127.reuse ;  /* 0x0000007f9c9c7220 */ /* 0x080fe20000400000 */
[----:B------:R-:W-:Y:S01]  /*a280*/  F2FP.BF16.F32.PACK_AB R31, R125, R34 ;  /* 0x000000227d1f723e */ /* 0x000fe200000010ff */
[-C--:B------:R-:W-:Y:S01]  /*a290*/  FMUL R157, R157, R127.reuse ;  /* 0x0000007f9d9d7220 */ /* 0x080fe20000400000 */
[----:B------:R-:W-:Y:S01]  /*a2a0*/  F2FP.BF16.F32.PACK_AB R35, R133, R38 ;  /* 0x000000268523723e */ /* 0x000fe200000010ff */
[----:B------:R-:W-:Y:S01]  /*a2b0*/  FMUL R160, R160, R127 ;  /* 0x0000007fa0a07220 */ /* 0x000fe20000400000 */
[----:B------:R-:W-:Y:S01]  /*a2c0*/  F2FP.BF16.F32.PACK_AB R36, R36, R37 ;  /* 0x000000252424723e */ /* 0x000fe200000010ff */
[----:B------:R-:W-:Y:S01]  /*a2d0*/  FMUL R161, R161, R127 ;  /* 0x0000007fa1a17220 */ /* 0x000fe20000400000 */
[----:B------:R-:W-:Y:S01]  /*a2e0*/  F2FP.BF16.F32.PACK_AB R55, R82, R55 ;  /* 0x000000375237723e */ /* 0x000fe200000010ff */
[----:B------:R-:W-:Y:S01]  /*a2f0*/  FMUL R164, R164, R127 ;  /* 0x0000007fa4a47220 */ /* 0x000fe20000400000 */
[----:B------:R-:W-:Y:S01]  /*a300*/  F2FP.BF16.F32.PACK_AB R70, R72, R93 ;  /* 0x0000005d4846723e */ /* 0x000fe200000010ff */
[----:B------:R-:W-:Y:S01]  /*a310*/  FMUL R165, R165, R127 ;  /* 0x0000007fa5a57220 */ /* 0x000fe20000400000 */
[----:B------:R-:W-:Y:S01]  /*a320*/  F2FP.BF16.F32.PACK_AB R74, R96, R77 ;  /* 0x0000004d604a723e */ /* 0x000fe200000010ff */
[-C--:B------:R-:W-:Y:S01]  /*a330*/  FMUL R154, R154, R140.reuse ;  /* 0x0000008c9a9a7220 */ /* 0x080fe20000400000 */
[----:B------:R-:W-:Y:S01]  /*a340*/  F2FP.BF16.F32.PACK_AB R78, R80, R89 ;  /* 0x00000059504e723e */ /* 0x000fe200000010ff */
[-C--:B------:R-:W-:Y:S01]  /*a350*/  FMUL R155, R155, R140.reuse ;  /* 0x0000008c9b9b7220 */ /* 0x080fe20000400000 */
[----:B------:R-:W-:Y:S01]  /*a360*/  F2FP.BF16.F32.PACK_AB R105, R106, R103 ;  /* 0x000000676a69723e */ /* 0x000fe200000010ff */
[----:B------:R-:W-:Y:S01]  /*a370*/  FMUL R158, R158, R140 ;  /* 0x0000008c9e9e7220 */ /* 0x000fe20000400000 */
[----:B------:R-:W-:Y:S01]  /*a380*/  F2FP.BF16.F32.PACK_AB R26, R175, R176 ;  /* 0x000000b0af1a723e */ /* 0x000fe200000010ff */
[-C--:B------:R-:W-:Y:S01]  /*a390*/  FMUL R159, R159, R140.reuse ;  /* 0x0000008c9f9f7220 */ /* 0x080fe20000400000 */
[-C--:B------:R-:W-:Y:S01]  /*a3a0*/  FMUL R162, R162, R140.reuse ;  /* 0x0000008ca2a27220 */ /* 0x080fe20000400000 */
[-C--:B------:R-:W-:Y:S01]  /*a3b0*/  FMUL R163, R163, R140.reuse ;  /* 0x0000008ca3a37220 */ /* 0x080fe20000400000 */
[-C--:B------:R-:W-:Y:S01]  /*a3c0*/  FMUL R166, R166, R140.reuse ;  /* 0x0000008ca6a67220 */ /* 0x080fe20000400000 */
[----:B------:R-:W-:Y:S01]  /*a3d0*/  FMUL R167, R167, R140 ;  /* 0x0000008ca7a77220 */ /* 0x000fe20000400000 */
        /* <DEDUP_REMOVED lines=26> */
[----:B-12---:R-:W-:Y:S06]  /*a580*/  @!P0 BRA `(.L_x_27) ;  /* 0x0000000000048947 */ /* 0x006fec0003800000 */
[----:B------:R-:W-:Y:S01]  /*a590*/  BPT.TRAP 0x1 ;  /* 0x000000040000795c */ /* 0x000fe20000300000 */
.L_x_27:
[----:B------:R-:W-:Y:S05]  /*a5a0*/  @P2 BRA `(.L_x_28) ;  /* 0x0000000000082947 */ /* 0x000fea0003800000 */
[----:B------:R-:W1:Y:S02]  /*a5b0*/  SYNCS.PHASECHK.TRANS64.TRYWAIT P2, [UR7+0x16000], R15 ;  /* 0x0160000fff0075a7 */ /* 0x000e640008040147 */
[----:B-1----:R-:W-:Y:S05]  /*a5c0*/  @!P2 BRA `(.L_x_29) ;  /* 0x0000008400c0a947 */ /* 0x002fea0003800000 */
.L_x_28:
[----:B------:R-:W-:Y:S01]  /*a5d0*/  ULEA UR10, UR6, UR12, 0xa ;  /* 0x0000000c060a7291 */ /* 0x000fe2000f8e503f */
[----:B------:R-:W-:Y:S01]  /*a5e0*/  WARPGROUP.ARRIVE ;  /* 0x00000000000079c5 */ /* 0x000fe20000000000 */
[----:B------:R-:W-:Y:S01]  /*a5f0*/  UMOV UR11, 0x80000020 ;  /* 0x80000020000b7882 */ /* 0x000fe20000000000 */
[----:B------:R-:W-:Y:S01]  /*a600*/  UMOV UR19, 0x80000020 ;  /* 0x8000002000137882 */ /* 0x000fe20000000000 */
[----:B------:R-:W-:Y:S01]  /*a610*/  UIADD3 UR16, UR10, 0x40, URZ ;  /* 0x000000400a107890 */ /* 0x000fe2000fffe03f */
[----:B------:R-:W-:-:S04]  /*a620*/  F2FP.BF16.F32.PACK_AB R83, R115, R114 ;  /* 0x000000727353723e */ /* 0x000fc800000010ff */
[----:B------:R-:W-:Y:S01]  /*a630*/  HGMMA.64x32x16.F32.BF16 R152, R24, gdesc[UR8].tnspB, R152, gsb0 ;  /* 0x4060000818987df0 */ /* 0x000fe20008001898 */
[----:B------:R-:W-:Y:S01]  /*a640*/  UMOV UR11, 0x80000020 ;  /* 0x80000020000b7882 */ /* 0x000fe20000000000 */
[----:B------:R-:W-:Y:S01]  /*a650*/  UMOV UR18, UR16 ;  /* 0x0000001000127c82 */ /* 0x000fe20008000000 */
[----:B------:R-:W-:Y:S01]  /*a660*/  UIADD3 UR16, UR10, 0x80, URZ ;  /* 0x000000800a107890 */ /* 0x000fe2000fffe03f */
[----:B------:R-:W-:Y:S02]  /*a670*/  WARPGROUP.DEPBAR.LE gsb0, 0x0 ;  /* 0x00008000000079c5 */ /* 0x000fe40000010000 */
[----:B------:R-:W-:-:S06]  /*a680*/  WARPGROUP.ARRIVE ;  /* 0x00000000000079c5 */ /* 0x000fcc0000000000 */
[----:B------:R-:W-:Y:S01]  /*a690*/  HGMMA.64x32x16.F32.BF16 R152, R28, gdesc[UR16].tnspB, R152, gsb0 ;  /* 0x406000101c987df0 */ /* 0x000fe20008001898 */
[----:B------:R-:W-:Y:S01]  /*a6a0*/  UMOV UR18, UR16 ;  /* 0x0000001000127c82 */ /* 0x000fe20008000000 */
[----:B------:R-:W-:Y:S01]  /*a6b0*/  UMOV UR19, 0x80000020 ;  /* 0x8000002000137882 */ /* 0x000fe20000000000 */
        /* <DEDUP_REMOVED lines=66> */
[----:B------:R-:W-:Y:S02]  /*aae0*/  UIADD3 UR16, UR10, 0x380, URZ ;  /* 0x000003800a107890 */ /* 0x000fe4000fffe03f */
[----:B------:R-:W-:Y:S01]  /*aaf0*/  UIADD3 UR10, UR10, 0x3c0, URZ ;  /* 0x000003c00a0a7890 */ /* 0x000fe2000fffe03f */
[----:B------:R-:W-:Y:S02]  /*ab00*/  WARPGROUP.DEPBAR.LE gsb0, 0x0 ;  /* 0x00008000000079c5 */ /* 0x000fe40000010000 */
[----:B------:R-:W-:-:S06]  /*ab10*/  WARPGROUP.ARRIVE ;  /* 0x00000000000079c5 */ /* 0x000fcc0000000000 */
[----:B------:R-:W-:Y:S01]  /*ab20*/  HGMMA.64x32x16.F32.BF16 R152, R76, gdesc[UR16].tnspB, R152, gsb0 ;  /* 0x406000104c987df0 */ /* 0x000fe20008001898 */
[----:B------:R-:W-:Y:S01]  /*ab30*/  UMOV UR18, UR16 ;  /* 0x0000001000127c82 */ /* 0x000fe20008000000 */
[----:B------:R-:W-:Y:S01]  /*ab40*/  UMOV UR19, 0x80000020 ;  /* 0x8000002000137882 */ /* 0x000fe20000000000 */
[----:B------:R-:W-:Y:S02]  /*ab50*/  WARPGROUP.DEPBAR.LE gsb0, 0x0 ;  /* 0x00008000000079c5 */ /* 0x000fe40000010000 */
[----:B------:R-:W-:-:S06]  /*ab60*/  WARPGROUP.ARRIVE ;  /* 0x00000000000079c5 */ /* 0x000fcc0000000000 */
[----:B------:R-:W-:Y:S03]  /*ab70*/  HGMMA.64x32x16.F32.BF16 R152, R104, gdesc[UR16].tnspB, R152, gsb0 ;  /* 0x4060001068987df0 */ /* 0x000fe60008001898 */
[----:B------:R-:W-:Y:S02]  /*ab80*/  WARPGROUP.DEPBAR.LE gsb0, 0x0 ;  /* 0x00008000000079c5 */ /* 0x000fe40000010000 */
[----:B------:R-:W-:-:S06]  /*ab90*/  WARPGROUP.ARRIVE ;  /* 0x00000000000079c5 */ /* 0x000fcc0000000000 */
[----:B------:R-:W-:Y:S03]  /*aba0*/  HGMMA.64x32x16.F32.BF16 R152, R80, gdesc[UR8].tnspB, R152, gsb0 ;  /* 0x4060000850987df0 */ /* 0x000fe60008001898 */
[----:B------:R-:W-:Y:S02]  /*abb0*/  WARPGROUP.DEPBAR.LE gsb0, 0x0 ;  /* 0x00008000000079c5 */ /* 0x000fe40000010000 */
[----:B------:R-:W-:Y:S05]  /*abc0*/  @!P0 BRA `(.L_x_30) ;  /* 0x0000000000048947 */ /* 0x000fea0003800000 */
[----:B------:R-:W-:Y:S01]  /*abd0*/  BPT.TRAP 0x1 ;  /* 0x000000040000795c */ /* 0x000fe20000300000 */
.L_x_30:
[----:B------:R-:W-:-:S04]  /*abe0*/  ULEA UR7, UR13, UR38, 0x3 ;  /* 0x000000260d077291 */ /* 0x000fc8000f8e183f */
[----:B------:R-:W-:-:S04]  /*abf0*/  UIADD3 UR7, UR7, 0x16028, URZ ;  /* 0x0001602807077890 */ /* 0x000fc8000fffe03f */
[----:B------:R-:W-:-:S09]  /*ac00*/  UPRMT UR7, URZ, 0x654, UR7 ;  /* 0x000006543f077896 */ /* 0x000fd20008000007 */
[----:B------:R-:W-:Y:S01]  /*ac10*/  SYNCS.ARRIVE.TRANS64.RED.A1T0 RZ, [UR7], RZ ;  /* 0x000000ffffff79a7 */ /* 0x000fe20008100407 */
[----:B------:R-:W-:Y:S05]  /*ac20*/  @P1 BRA `(.L_x_31) ;  /* 0x0000000000041947 */ /* 0x000fea0003800000 */
[----:B------:R-:W-:Y:S01]  /*ac30*/  BPT.TRAP 0x1 ;  /* 0x000000040000795c */ /* 0x000fe20000300000 */
.L_x_31:
[----:B------:R-:W-:-:S04]  /*ac40*/  UIADD3 UR13, UR13, 0x1, URZ ;  /* 0x000000010d0d7890 */ /* 0x000fc8000fffe03f */
[----:B------:R-:W-:-:S04]  /*ac50*/  UISETP.NE.AND UP0, UPT, UR13, 0x5, UPT ;  /* 0x000000050d00788c */ /* 0x000fc8000bf05270 */
[----:B------:R-:W-:Y:S01]  /*ac60*/  USEL UR13, UR13, URZ, UP0 ;  /* 0x0000003f0d0d7287 */ /* 0x000fe20008000000 */
[----:B------:R-:W-:Y:S11]  /*ac70*/  @!P0 BRA `(.L_x_32) ;  /* 0x0000000000048947 */ /* 0x000ff60003800000 */
[----:B------:R-:W-:Y:S01]  /*ac80*/  BPT.TRAP 0x1 ;  /* 0x000000040000795c */ /* 0x000fe20000300000 */
.L_x_32:
[----:B------:R-:W-:-:S04]  /*ac90*/  ULEA UR7, UR13, UR38, 0x3 ;  /* 0x000000260d077291 */ /* 0x000fc8000f8e183f */
[----:B------:R-:W-:-:S04]  /*aca0*/  UIADD3 UR7, UR7, 0x16028, URZ ;  /* 0x0001602807077890 */ /* 0x000fc8000fffe03f */
[----:B------:R-:W-:-:S09]  /*acb0*/  UPRMT UR7, URZ, 0x654, UR7 ;  /* 0x000006543f077896 */ /* 0x000fd20008000007 */
[----:B------:R-:W-:Y:S01]  /*acc0*/  SYNCS.ARRIVE.TRANS64.RED.A1T0 RZ, [UR7], RZ ;  /* 0x000000ffffff79a7 */ /* 0x000fe20008100407 */
[----:B------:R-:W-:Y:S05]  /*acd0*/  @P1 BRA `(.L_x_33) ;  /* 0x0000000000041947 */ /* 0x000fea0003800000 */
[----:B------:R-:W-:Y:S01]  /*ace0*/  BPT.TRAP 0x1 ;  /* 0x000000040000795c */ /* 0x000fe20000300000 */
.L_x_33:
[----:B------:R-:W-:Y:S01]  /*acf0*/  UIADD3 UR6, UR6, 0x1, URZ ;  /* 0x0000000106067890 */ /* 0x000fe2000fffe03f */
[C---:B------:R-:W-:Y:S01]  /*ad00*/  ISETP.GT.AND P2, PT, R10.reuse, 0x2, PT ;  /* 0x000000020a00780c */ /* 0x040fe20003f44270 */
[----:B------:R-:W-:Y:S01]  /*ad10*/  UIADD3 UR13, UR13, 0x1, URZ ;  /* 0x000000010d0d7890 */ /* 0x000fe2000fffe03f */
[----:B------:R-:W-:Y:S01]  /*ad20*/  IADD3 R10, R10, -0x1, RZ ;  /* 0xffffffff0a0a7810 */ /* 0x000fe20007ffe0ff */
[----:B------:R-:W-:Y:S01]  /*ad30*/  UISETP.NE.AND UP2, UPT, UR6, 0x5, UPT ;  /* 0x000000050600788c */ /* 0x000fe2000bf45270 */
[----:B------:R-:W-:Y:S01]  /*ad40*/  VIADD R3, R3, 0x100 ;  /* 0x0000010003037836 */ /* 0x000fe20000000000 */
[----:B------:R-:W-:Y:S01]  /*ad50*/  UISETP.NE.AND UP0, UPT, UR13, 0x5, UPT ;  /* 0x000000050d00788c */ /* 0x000fe2000bf05270 */
[----:B------:R-:W-:Y:S01]  /*ad60*/  MOV R13, R7 ;  /* 0x00000007000d7202 */ /* 0x000fe20000000f00 */
[----:B------:R-:W-:Y:S01]  /*ad70*/  USEL UR7, URZ, 0x1, UP2 ;  /* 0x000000013f077887 */ /* 0x000fe20009000000 */
[----:B------:R-:W-:Y:S01]  /*ad80*/  IMAD.MOV.U32 R9, RZ, RZ, R11 ;  /* 0x000000ffff097224 */ /* 0x000fe200078e000b */
[----:B------:R-:W-:-:S02]  /*ad90*/  USEL UR13, UR13, URZ, UP0 ;  /* 0x0000003f0d0d7287 */ /* 0x000fc40008000000 */
[----:B------:R-:W-:Y:S02]  /*ada0*/  USEL UR16, UR6, URZ, UP2 ;  /* 0x0000003f06107287 */ /* 0x000fe40009000000 */
[----:B------:R-:W-:Y:S01]  /*adb0*/  LOP3.LUT R4, R4, UR7, RZ, 0x3c, !PT ;  /* 0x0000000704047c12 */ /* 0x000fe2000f8e3cff */
[----:B------:R-:W-:Y:S09]  /*adc0*/  @P2 BRA `(.L_x_34) ;  /* 0xffffffb400dc2947 */ /* 0x000ff2000383ffff */
.L_x_23:
[----:B------:R-:W-:-:S13]  /*add0*/  ISETP.GE.AND P2, PT, R10, 0x1, PT ;  /* 0x000000010a00780c */ /* 0x000fda0003f46270 */
[----:B------:R-:W-:Y:S05]  /*ade0*/  @!P2 BRA `(.L_x_35) ;  /* 0x0000005c0028a947 */ /* 0x000fea0003800000 */
[----:B------:R-:W-:Y:S01]  /*adf0*/  MOV R9, R7 ;  /* 0x0000000700097202 */ /* 0x000fe20000000f00 */
[----:B-1----:R-:W-:Y:S01]  /*ae00*/  IMAD.MOV.U32 R8, RZ, RZ, R11 ;  /* 0x000000ffff087224 */ /* 0x002fe200078e000b */
[----:B------:R-:W-:-:S06]  /*ae10*/  ULDC UR17, c[0x0][0x604] ;  /* 0x0001810000117ab9 */ /* 0x000fcc0000000800 */
.L_x_46:
[----:B------:R-:W-:Y:S05]  /*ae20*/  @!P0 BRA `(.L_x_36) ;  /* 0x0000000000048947 */ /* 0x000fea0003800000 */
[----:B------:R-:W-:Y:S01]  /*ae30*/  BPT.TRAP 0x1 ;  /* 0x000000040000795c */ /* 0x000fe20000300000 */
.L_x_36:
[----:B------:R-:W-:Y:S01]  /*ae40*/  ULEA UR6, UR16, UR38, 0x3 ;  /* 0x0000002610067291 */ /* 0x000fe2000f8e183f */
[----:B------:R-:W-:-:S08]  /*ae50*/  SHF.L.U32 R7, R4, 0x1f, RZ ;  /* 0x0000001f04077819 */ /* 0x000fd000000006ff */
[----:B------:R-:W1:Y:S02]  /*ae60*/  SYNCS.PHASECHK.TRANS64.TRYWAIT P2, [UR6+0x16000], R7 ;  /* 0x01600007ff0075a7 */ /* 0x000e640008040146 */
[----:B-1----:R-:W-:Y:S05]  /*ae70*/  @!P2 BRA `(.L_x_37) ;  /* 0x0000007c00aca947 */ /* 0x002fea0003800000 */
.L_x_104:
        /* <DEDUP_REMOVED lines=17> */
.L_x_38:
[C---:B-1----:R-:W-:Y:S01]  /*af90*/  IADD3 R7, R3.reuse, 0x1, RZ ;  /* 0x0000000103077810 */ /* 0x042fe20007ffe0ff */
[C---:B------:R-:W-:Y:S01]  /*afa0*/  VIADD R11, R3.reuse, 0x8 ;  /* 0x00000008030b7836 */ /* 0x040fe20000000000 */
[----:B------:R-:W-:Y:S01]  /*afb0*/  ULEA UR7, UR6, UR38, 0x3 ;  /* 0x0000002606077291 */ /* 0x000fe2000f8e183f */
[C---:B------:R-:W-:Y:S01]  /*afc0*/  VIADD R15, R3.reuse, 0x58 ;  /* 0x00000058030f7836 */ /* 0x040fe20000000000 */
[-C--:B------:R-:W-:Y:S01]  /*afd0*/  ISETP.GE.AND P6, PT, R0, R7.reuse, PT ;  /* 0x000000070000720c */ /* 0x080fe20003fc6270 */
[C---:B------:R-:W-:Y:S01]  /*afe0*/  VIADD R19, R3.reuse, 0x60 ;  /* 0x0000006003137836 */ /* 0x040fe20000000000 */
[----:B------:R-:W-:Y:S01]  /*aff0*/  ISETP.GE.AND P3, PT, R2, R7, PT ;  /* 0x000000070200720c */ /* 0x000fe20003f66270 */
[C---:B------:R-:W-:Y:S01]  /*b000*/  VIADD R23, R3.reuse, 0x68 ;  /* 0x0000006803177836 */ /* 0x040fe20000000000 */
[C---:B------:R-:W-:Y:S01]  /*b010*/  IADD3 R7, R3.reuse, 0x9, RZ ;  /* 0x0000000903077810 */ /* 0x040fe20007ffe0ff */
[----:B------:R-:W-:Y:S01]  /*b020*/  VIADD R171, R3, 0x70 ;  /* 0x0000007003ab7836 */ /* 0x000fe20000000000 */
[----:B------:R-:W-:Y:S01]  /*b030*/  FSEL R25, R25, -INF , P6 ;  /* 0xff80000019197808 */ /* 0x000fe20003000000 */
[C---:B------:R-:W-:Y:S01]  /*b040*/  VIADD R175, R3.reuse, 0x78 ;  /* 0x0000007803af7836 */ /* 0x040fe20000000000 */
[-C--:B------:R-:W-:Y:S01]  /*b050*/  ISETP.GE.AND P5, PT, R0, R7.reuse, PT ;  /* 0x000000070000720c */ /* 0x080fe20003fa6270 */
[C---:B------:R-:W-:Y:S01]  /*b060*/  VIADD R179, R3.reuse, 0x80 ;  /* 0x0000008003b37836 */ /* 0x040fe20000000000 */
[C---:B------:R-:W-:Y:S01]  /*b070*/  ISETP.GE.AND P6, PT, R2.reuse, R7, PT ;  /* 0x000000070200720c */ /* 0x040fe20003fc6270 */
[C---:B------:R-:W-:Y:S01]  /*b080*/  VIADD R183, R3.reuse, 0x88 ;  /* 0x0000008803b77836 */ /* 0x040fe20000000000 */
[C---:B------:R-:W-:Y:S01]  /*b090*/  IADD3 R7, R3.reuse, 0x11, RZ ;  /* 0x0000001103077810 */ /* 0x040fe20007ffe0ff */
[----:B------:R-:W-:Y:S01]  /*b0a0*/  VIADD R187, R3, 0x90 ;  /* 0x0000009003bb7836 */ /* 0x000fe20000000000 */
[----:B------:R-:W-:Y:S01]  /*b0b0*/  FSEL R29, R29, -INF , P5 ;  /* 0xff8000001d1d7808 */ /* 0x000fe20002800000 */
[C---:B------:R-:W-:Y:S01]  /*b0c0*/  VIADD R191, R3.reuse, 0x98 ;  /* 0x0000009803bf7836 */ /* 0x040fe20000000000 */
[----:B------:R-:W-:Y:S01]  /*b0d0*/  ISETP.GE.AND P5, PT, R2, R7, PT ;  /* 0x000000070200720c */ /* 0x000fe20003fa6270 */
[C---:B------:R-:W-:Y:S01]  /*b0e0*/  VIADD R195, R3.reuse, 0xa0 ;  /* 0x000000a003c37836 */ /* 0x040fe20000000000 */
[C---:B------:R-:W-:Y:S01]  /*b0f0*/  ISETP.GE.AND P4, PT, R0.reuse, R11, PT ;  /* 0x0000000b0000720c */ /* 0x040fe20003f86270 */
[----:B------:R-:W-:Y:S01]  /*b100*/  VIADD R199, R3, 0xa8 ;  /* 0x000000a803c77836 */ /* 0x000fe20000000000 */
[----:B------:R-:W-:Y:S01]  /*b110*/  FSEL R35, R35, -INF , P5 ;  /* 0xff80000023237808 */ /* 0x000fe20002800000 */
[C---:B------:R-:W-:Y:S01]  /*b120*/  VIADD R203, R3.reuse, 0xb0 ;  /* 0x000000b003cb7836 */ /* 0x040fe20000000000 */
[----:B------:R-:W-:Y:S01]  /*b130*/  ISETP.GE.AND P5, PT, R0, R3, PT ;  /* 0x000000030000720c */ /* 0x000fe20003fa6270 */
[C---:B------:R-:W-:Y:S01]  /*b140*/  VIADD R207, R3.reuse, 0xb8 ;  /* 0x000000b803cf7836 */ /* 0x040fe20000000000 */
[----:B------:R-:W-:Y:S01]  /*b150*/  ISETP.GE.AND P2, PT, R2, R11, PT ;  /* 0x0000000b0200720c */ /* 0x000fe20003f46270 */
[C---:B------:R-:W-:Y:S01]  /*b160*/  VIADD R11, R3.reuse, 0x10 ;  /* 0x00000010030b7836 */ /* 0x040fe20000000000 */
[----:B------:R-:W-:Y:S01]  /*b170*/  FSEL R24, R24, -INF , P5 ;  /* 0xff80000018187808 */ /* 0x000fe20002800000 */
[----:B------:R-:W-:Y:S01]  /*b180*/  VIADD R211, R3, 0xc0 ;  /* 0x000000c003d37836 */ /* 0x000fe20000000000 */
[----:B------:R-:W-:Y:S01]  /*b190*/  FSEL R27, R27, -INF , P3 ;  /* 0xff8000001b1b7808 */ /* 0x000fe20001800000 */
[C---:B------:R-:W-:Y:S01]  /*b1a0*/  VIADD R215, R3.reuse, 0xc8 ;  /* 0x000000c803d77836 */ /* 0x040fe20000000000 */
[----:B------:R-:W-:Y:S01]  /*b1b0*/  FSEL R28, R28, -INF , P4 ;  /* 0xff8000001c1c7808 */ /* 0x000fe20002000000 */
[C---:B------:R-:W-:Y:S01]  /*b1c0*/  VIADD R221, R3.reuse, 0xd8 ;  /* 0x000000d803dd7836 */ /* 0x040fe20000000000 */
[----:B------:R-:W-:Y:S01]  /*b1d0*/  FSEL R30, R30, -INF , P2 ;  /* 0xff8000001e1e7808 */ /* 0x000fe20001000000 */
[C---:B------:R-:W-:Y:S01]  /*b1e0*/  VIADD R227, R3.reuse, 0xe8 ;  /* 0x000000e803e37836 */ /* 0x040fe20000000000 */
[----:B------:R-:W-:Y:S01]  /*b1f0*/  FMNMX R12, R24, R9, !PT ;  /* 0x00000009180c7209 */ /* 0x000fe20007800000 */
[----:B------:R-:W-:Y:S01]  /*b200*/  VIADD R233, R3, 0xf8 ;  /* 0x000000f803e97836 */ /* 0x000fe20000000000 */
[----:B------:R-:W-:-:S02]  /*b210*/  ISETP.GE.AND P3, PT, R0, R11, PT ;  /* 0x0000000b0000720c */ /* 0x000fc40003f66270 */
[----:B------:R-:W-:Y:S01]  /*b220*/  ISETP.GE.AND P4, PT, R2, R11, PT ;  /* 0x0000000b0200720c */ /* 0x000fe20003f86270 */
[C---:B------:R-:W-:Y:S01]  /*b230*/  VIADD R11, R3.reuse, 0x18 ;  /* 0x00000018030b7836 */ /* 0x040fe20000000000 */
[----:B------:R-:W-:Y:S02]  /*b240*/  ISETP.GE.AND P2, PT, R0, R7, PT ;  /* 0x000000070000720c */ /* 0x000fe40003f46270 */
[----:B------:R-:W-:Y:S02]  /*b250*/  IADD3 R7, R3, 0x19, RZ ;  /* 0x0000001903077810 */ /* 0x000fe40007ffe0ff */
[----:B------:R-:W-:Y:S02]  /*b260*/  FMNMX R13, R25, R12, !PT ;  /* 0x0000000c190d7209 */ /* 0x000fe40007800000 */
[----:B------:R-:W-:Y:S02]  /*b270*/  FSEL R34, R34, -INF , P4 ;  /* 0xff80000022227808 */ /* 0x000fe40002000000 */
[----:B------:R-:W-:-:S02]  /*b280*/  FSEL R33, R33, -INF , P2 ;  /* 0xff80000021217808 */ /* 0x000fc40001000000 */
[----:B------:R-:W-:Y:S02]  /*b290*/  FSEL R31, R31, -INF , P6 ;  /* 0xff8000001f1f7808 */ /* 0x000fe40003000000 */
[----:B------:R-:W-:Y:S02]  /*b2a0*/  FSEL R32, R32, -INF , P3 ;  /* 0xff80000020207808 */ /* 0x000fe40001800000 */
[-C--:B------:R-:W-:Y:S02]  /*b2b0*/  ISETP.GE.AND P4, PT, R0, R7.reuse, PT ;  /* 0x000000070000720c */ /* 0x080fe40003f86270 */
[----:B------:R-:W-:Y:S01]  /*b2c0*/  ISETP.GE.AND P2, PT, R2, R7, PT ;  /* 0x000000070200720c */ /* 0x000fe20003f46270 */
[C---:B------:R-:W-:Y:S01]  /*b2d0*/  VIADD R7, R3.reuse, 0x20 ;  /* 0x0000002003077836 */ /* 0x040fe20000000000 */
[-C--:B------:R-:W-:Y:S02]  /*b2e0*/  ISETP.GE.AND P6, PT, R0, R11.reuse, PT ;  /* 0x0000000b0000720c */ /* 0x080fe40003fc6270 */
[----:B------:R-:W-:Y:S01]  /*b2f0*/  ISETP.GE.AND P3, PT, R2, R11, PT ;  /* 0x0000000b0200720c */ /* 0x000fe20003f66270 */
[----:B------:R-:W-:Y:S01]  /*b300*/  VIADD R11, R3, 0x28 ;  /* 0x00000028030b7836 */ /* 0x000fe20000000000 */
[----:B------:R-:W-:-:S02]  /*b310*/  FMNMX R12, R28, R13, !PT ;  /* 0x0000000d1c0c7209 */ /* 0x000fc40007800000 */
[----:B------:R-:W-:Y:S02]  /*b320*/  FSEL R36, R36, -INF , P6 ;  /* 0xff80000024247808 */ /* 0x000fe40003000000 */
[----:B------:R-:W-:Y:S02]  /*b330*/  FSEL R38, R38, -INF , P3 ;  /* 0xff80000026267808 */ /* 0x000fe40001800000 */
[-C--:B------:R-:W-:Y:S02]  /*b340*/  ISETP.GE.AND P6, PT, R0, R7.reuse, PT ;  /* 0x000000070000720c */ /* 0x080fe40003fc6270 */
[----:B------:R-:W-:Y:S02]  /*b350*/  ISETP.GE.AND P3, PT, R2, R7, PT ;  /* 0x000000070200720c */ /* 0x000fe40003f66270 */
[----:B------:R-:W-:Y:S02]  /*b360*/  FMNMX R13, R29, R12, !PT ;  /* 0x0000000c1d0d7209 */ /* 0x000fe40007800000 */
[----:B------:R-:W-:-:S02]  /*b370*/  IADD3 R7, R3, 0x21, RZ ;  /* 0x0000002103077810 */ /* 0x000fc40007ffe0ff */
[----:B------:R-:W-:Y:S02]  /*b380*/  FSEL R37, R37, -INF , P4 ;  /* 0xff80000025257808 */ /* 0x000fe40002000000 */
[----:B------:R-:W-:Y:S02]  /*b390*/  FMNMX R12, R32, R13, !PT ;  /* 0x0000000d200c7209 */ /* 0x000fe40007800000 */
[-C--:B------:R-:W-:Y:S02]  /*b3a0*/  ISETP.GE.AND P5, PT, R0, R7.reuse, PT ;  /* 0x000000070000720c */ /* 0x080fe40003fa6270 */
[----:B------:R-:W-:Y:S02]  /*b3b0*/  ISETP.GE.AND P4, PT, R2, R7, PT ;  /* 0x000000070200720c */ /* 0x000fe40003f86270 */
[----:B------:R-:W-:Y:S02]  /*b3c0*/  IADD3 R7, R3, 0x29, RZ ;  /* 0x0000002903077810 */ /* 0x000fe40007ffe0ff */
[----:B------:R-:W-:-:S02]  /*b3d0*/  FMNMX R13, R33, R12, !PT ;  /* 0x0000000c210d7209 */ /* 0x000fc40007800000 */
[----:B------:R-:W-:Y:S02]  /*b3e0*/  FSEL R40, R40, -INF , P6 ;  /* 0xff80000028287808 */ /* 0x000fe40003000000 */
[----:B------:R-:W-:Y:S02]  /*b3f0*/  FSEL R42, R42, -INF , P3 ;  /* 0xff8000002a2a7808 */ /* 0x000fe40001800000 */
[----:B------:R-:W-:Y:S02]  /*b400*/  FSEL R41, R41, -INF , P5 ;  /* 0xff80000029297808 */ /* 0x000fe40002800000 */
[----:B------:R-:W-:Y:S02]  /*b410*/  ISETP.GE.AND P6, PT, R2, R11, PT ;  /* 0x0000000b0200720c */ /* 0x000fe40003fc6270 */
[-C--:B------:R-:W-:Y:S02]  /*b420*/  ISETP.GE.AND P3, PT, R0, R7.reuse, PT ;  /* 0x000000070000720c */ /* 0x080fe40003f66270 */
[----:B------:R-:W-:-:S02]  /*b430*/  ISETP.GE.AND P5, PT, R2, R7, PT ;  /* 0x000000070200720c */ /* 0x000fc40003fa6270 */
[----:B------:R-:W-:Y:S02]  /*b440*/  IADD3 R7, R3, 0x31, RZ ;  /* 0x0000003103077810 */ /* 0x000fe40007ffe0ff */
[----:B------:R-:W-:Y:S02]  /*b450*/  FMNMX R12, R36, R13, !PT ;  /* 0x0000000d240c7209 */ /* 0x000fe40007800000 */
[----:B------:R-:W-:Y:S02]  /*b460*/  FSEL R46, R46, -INF , P6 ;  /* 0xff8000002e2e7808 */ /* 0x000fe40003000000 */
[----:B------:R-:W-:Y:S02]  /*b470*/  FSEL R45, R45, -INF , P3 ;  /* 0xff8000002d2d7808 */ /* 0x000fe40001800000 */
[-C--:B------:R-:W-:Y:S02]  /*b480*/  ISETP.GE.AND P6, PT, R0, R7.reuse, PT ;  /* 0x000000070000720c */ /* 0x080fe40003fc6270 */
[----:B------:R-:W-:-:S02]  /*b490*/  ISETP.GE.AND P3, PT, R2, R7, PT ;  /* 0x000000070200720c */ /* 0x000fc40003f66270 */
[----:B------:R-:W-:Y:S02]  /*b4a0*/  FMNMX R7, R37, R12, !PT ;  /* 0x0000000c25077209 */ /* 0x000fe40007800000 */
[----:B------:R-:W-:Y:S02]  /*b4b0*/  FSEL R39, R39, -INF , P2 ;  /* 0xff80000027277808 */ /* 0x000fe40001000000 */
[----:B------:R-:W-:Y:S01]  /*b4c0*/  ISETP.GE.AND P2, PT, R0, R11, PT ;  /* 0x0000000b0000720c */ /* 0x000fe20003f46270 */
[----:B------:R-:W-:Y:S01]  /*b4d0*/  VIADD R11, R3, 0x30 ;  /* 0x00000030030b7836 */ /* 0x000fe20000000000 */
[----:B------:R-:W-:Y:S02]  /*b4e0*/  FMNMX R12, R40, R7, !PT ;  /* 0x00000007280c7209 */ /* 0x000fe40007800000 */
[----:B------:R-:W-:Y:S02]  /*b4f0*/  FSEL R44, R44, -INF , P2 ;  /* 0xff8000002c2c7808 */ /* 0x000fe40001000000 */
[----:B------:R-:W-:-:S02]  /*b500*/  FMNMX R13, R41, R12, !PT ;  /* 0x0000000c290d7209 */ /* 0x000fc40007800000 */
[----:B------:R-:W-:Y:S02]  /*b510*/  FSEL R43, R43, -INF , P4 ;  /* 0xff8000002b2b7808 */ /* 0x000fe40002000000 */
[----:B------:R-:W-:Y:S02]  /*b520*/  ISETP.GE.AND P4, PT, R0, R11, PT ;  /* 0x0000000b0000720c */ /* 0x000fe40003f86270 */
[----:B------:R-:W-:Y:S02]  /*b530*/  FMNMX R12, R44, R13, !PT ;  /* 0x0000000d2c0c7209 */ /* 0x000fe40007800000 */
[----:B------:R-:W-:Y:S01]  /*b540*/  ISETP.GE.AND P2, PT, R2, R11, PT ;  /* 0x0000000b0200720c */ /* 0x000fe20003f46270 */
[----:B------:R-:W-:Y:S01]  /*b550*/  VIADD R11, R3, 0x38 ;  /* 0x00000038030b7836 */ /* 0x000fe20000000000 */
[----:B------:R-:W-:Y:S02]  /*b560*/  FSEL R48, R48, -INF , P4 ;  /* 0xff80000030307808 */ /* 0x000fe40002000000 */
[----:B------:R-:W-:-:S02]  /*b570*/  FMNMX R13, R45, R12, !PT ;  /* 0x0000000c2d0d7209 */ /* 0x000fc40007800000 */
[----:B------:R-:W-:Y:S02]  /*b580*/  FSEL R47, R47, -INF , P5 ;  /* 0xff8000002f2f7808 */ /* 0x000fe40002800000 */
[----:B------:R-:W-:Y:S02]  /*b590*/  ISETP.GE.AND P5, PT, R0, R11, PT ;  /* 0x0000000b0000720c */ /* 0x000fe40003fa6270 */
[----:B------:R-:W-:Y:S02]  /*b5a0*/  IADD3 R7, R3, 0x39, RZ ;  /* 0x0000003903077810 */ /* 0x000fe40007ffe0ff */
[----:B------:R-:W-:Y:S02]  /*b5b0*/  FSEL R49, R49, -INF , P6 ;  /* 0xff80000031317808 */ /* 0x000fe40003000000 */
[----:B------:R-:W-:Y:S02]  /*b5c0*/  FMNMX R12, R48, R13, !PT ;  /* 0x0000000d300c7209 */ /* 0x000fe40007800000 */
[----:B------:R-:W-:Y:S01]  /*b5d0*/  ISETP.GE.AND P4, PT, R2, R11, PT ;  /* 0x0000000b0200720c */ /* 0x000fe20003f86270 */
[----:B------:R-:W-:Y:S01]  /*b5e0*/  VIADD R11, R3, 0x40 ;  /* 0x00000040030b7836 */ /* 0x000fe20000000000 */
[----:B------:R-:W-:-:S02]  /*b5f0*/  FSEL R50, R50, -INF , P2 ;  /* 0xff80000032327808 */ /* 0x000fc40001000000 */
[-C--:B------:R-:W-:Y:S02]  /*b600*/  ISETP.GE.AND P2, PT, R0, R7.reuse, PT ;  /* 0x000000070000720c */ /* 0x080fe40003f46270 */
[----:B------:R-:W-:Y:S02]  /*b610*/  FSEL R52, R52, -INF , P5 ;  /* 0xff80000034347808 */ /* 0x000fe40002800000 */
[----:B------:R-:W-:Y:S02]  /*b620*/  FMNMX R13, R49, R12, !PT ;  /* 0x0000000c310d7209 */ /* 0x000fe40007800000 */
[----:B------:R-:W-:Y:S02]  /*b630*/  ISETP.GE.AND P6, PT, R2, R7, PT ;  /* 0x000000070200720c */ /* 0x000fe40003fc6270 */
[----:B------:R-:W-:Y:S02]  /*b640*/  FSEL R51, R51, -INF , P3 ;  /* 0xff80000033337808 */ /* 0x000fe40001800000 */
[----:B------:R-:W-:-:S02]  /*b650*/  ISETP.GE.AND P3, PT, R0, R11, PT ;  /* 0x0000000b0000720c */ /* 0x000fc40003f66270 */
[----:B------:R-:W-:Y:S02]  /*b660*/  IADD3 R7, R3, 0x41, RZ ;  /* 0x0000004103077810 */ /* 0x000fe40007ffe0ff */
[----:B------:R-:W-:Y:S02]  /*b670*/  FSEL R53, R53, -INF , P2 ;  /* 0xff80000035357808 */ /* 0x000fe40001000000 */
[----:B------:R-:W-:Y:S02]  /*b680*/  FMNMX R12, R52, R13, !PT ;  /* 0x0000000d340c7209 */ /* 0x000fe40007800000 */
[----:B------:R-:W-:Y:S01]  /*b690*/  ISETP.GE.AND P5, PT, R2, R11, PT ;  /* 0x0000000b0200720c */ /* 0x000fe20003fa6270 */
[----:B------:R-:W-:Y:S01]  /*b6a0*/  VIADD R11, R3, 0x48 ;  /* 0x00000048030b7836 */ /* 0x000fe20000000000 */
[----:B------:R-:W-:Y:S02]  /*b6b0*/  FSEL R54, R54, -INF , P4 ;  /* 0xff80000036367808 */ /* 0x000fe40002000000 */
[----:B------:R-:W-:-:S02]  /*b6c0*/  ISETP.GE.AND P4, PT, R0, R7, PT ;  /* 0x000000070000720c */ /* 0x000fc40003f86270 */
[----:B------:R-:W-:Y:S02]  /*b6d0*/  FSEL R56, R56, -INF , P3 ;  /* 0xff80000038387808 */ /* 0x000fe40001800000 */
[----:B------:R-:W-:Y:S02]  /*b6e0*/  FMNMX R13, R53, R12, !PT ;  /* 0x0000000c350d7209 */ /* 0x000fe40007800000 */
[----:B------:R-:W-:Y:S02]  /*b6f0*/  ISETP.GE.AND P2, PT, R2, R7, PT ;  /* 0x000000070200720c */ /* 0x000fe40003f46270 */
[----:B------:R-:W-:Y:S02]  /*b700*/  FSEL R55, R55, -INF , P6 ;  /* 0xff80000037377808 */ /* 0x000fe40003000000 */
[----:B------:R-:W-:Y:S02]  /*b710*/  ISETP.GE.AND P6, PT, R0, R11, PT ;  /* 0x0000000b0000720c */ /* 0x000fe40003fc6270 */
[----:B------:R-:W-:-:S02]  /*b720*/  IADD3 R7, R3, 0x49, RZ ;  /* 0x0000004903077810 */ /* 0x000fc40007ffe0ff */
[----:B------:R-:W-:Y:S02]  /*b730*/  FSEL R57, R57, -INF , P4 ;  /* 0xff80000039397808 */ /* 0x000fe40002000000 */
[----:B------:R-:W-:Y:S02]  /*b740*/  FMNMX R12, R56, R13, !PT ;  /* 0x0000000d380c7209 */ /* 0x000fe40007800000 */
[----:B------:R-:W-:Y:S01]  /*b750*/  ISETP.GE.AND P3, PT, R2, R11, PT ;  /* 0x0000000b0200720c */ /* 0x000fe20003f66270 */
[----:B------:R-:W-:Y:S01]  /*b760*/  VIADD R11, R3, 0x50 ;  /* 0x00000050030b7836 */ /* 0x000fe20000000000 */
[----:B------:R-:W-:Y:S02]  /*b770*/  ISETP.GE.AND P4, PT, R0, R7, PT ;  /* 0x000000070000720c */ /* 0x000fe40003f86270 */
[----:B------:R-:W-:Y:S02]  /*b780*/  FSEL R60, R60, -INF , P6 ;  /* 0xff8000003c3c7808 */ /* 0x000fe40003000000 */
[----:B------:R-:W-:-:S02]  /*b790*/  FMNMX R17, R57, R12, !PT ;  /* 0x0000000c39117209 */ /* 0x000fc40007800000 */
[----:B------:R-:W-:Y:S02]  /*b7a0*/  IADD3 R13, R3, 0x51, RZ ;  /* 0x00000051030d7810 */ /* 0x000fe40007ffe0ff */
[----:B------:R-:W-:Y:S02]  /*b7b0*/  ISETP.GE.AND P6, PT, R0, R11, PT ;  /* 0x0000000b0000720c */ /* 0x000fe40003fc6270 */
[----:B------:R-:W-:Y:S02]  /*b7c0*/  FSEL R61, R61, -INF , P4 ;  /* 0xff8000003d3d7808 */ /* 0x000fe40002000000 */
[----:B------:R-:W-:Y:S02]  /*b7d0*/  FMNMX R12, R60, R17, !PT ;  /* 0x000000113c0c7209 */ /* 0x000fe40007800000 */
[----:B------:R-:W-:Y:S02]  /*b7e0*/  ISETP.GE.AND P4, PT, R0, R13, PT ;  /* 0x0000000d0000720c */ /* 0x000fe40003f86270 */
[----:B------:R-:W-:-:S02]  /*b7f0*/  FSEL R64, R64, -INF , P6 ;  /* 0xff80000040407808 */ /* 0x000fc40003000000 */
[----:B------:R-:W-:Y:S02]  /*b800*/  FMNMX R21, R61, R12, !PT ;  /* 0x0000000c3d157209 */ /* 0x000fe40007800000 */
[----:B------:R-:W-:Y:S02]  /*b810*/  IADD3 R17, R3, 0x59, RZ ;  /* 0x0000005903117810 */ /* 0x000fe40007ffe0ff */
[----:B------:R-:W-:Y:S02]  /*b820*/  ISETP.GE.AND P6, PT, R0, R15, PT ;  /* 0x0000000f0000720c */ /* 0x000fe40003fc6270 */
[----:B------:R-:W-:Y:S02]  /*b830*/  FSEL R65, R65, -INF , P4 ;  /* 0xff80000041417808 */ /* 0x000fe40002000000 */
[----:B------:R-:W-:Y:S02]  /*b840*/  FMNMX R12, R64, R21, !PT ;  /* 0x00000015400c7209 */ /* 0x000fe40007800000 */
[----:B------:R-:W-:-:S02]  /*b850*/  ISETP.GE.AND P4, PT, R0, R17, PT ;  /* 0x000000110000720c */ /* 0x000fc40003f86270 */
[----:B------:R-:W-:Y:S02]  /*b860*/  FSEL R68, R68, -INF , P6 ;  /* 0xff80000044447808 */ /* 0x000fe40003000000 */
[----:B------:R-:W-:Y:S02]  /*b870*/  FMNMX R169, R65, R12, !PT ;  /* 0x0000000c41a97209 */ /* 0x000fe40007800000 */
[----:B------:R-:W-:Y:S02]  /*b880*/  IADD3 R21, R3, 0x61, RZ ;  /* 0x0000006103157810 */ /* 0x000fe40007ffe0ff */
[----:B------:R-:W-:Y:S02]  /*b890*/  ISETP.GE.AND P6, PT, R0, R19, PT ;  /* 0x000000130000720c */ /* 0x000fe40003fc6270 */
[----:B------:R-:W-:Y:S02]  /*b8a0*/  FSEL R69, R69, -INF , P4 ;  /* 0xff80000045457808 */ /* 0x000fe40002000000 */
[----:B------:R-:W-:-:S02]  /*b8b0*/  FMNMX R12, R68, R169, !PT ;  /* 0x000000a9440c7209 */ /* 0x000fc40007800000 */
[----:B------:R-:W-:Y:S02]  /*b8c0*/  ISETP.GE.AND P4, PT, R0, R21, PT ;  /* 0x000000150000720c */ /* 0x000fe40003f86270 */
[----:B------:R-:W-:Y:S02]  /*b8d0*/  FSEL R72, R72, -INF , P6 ;  /* 0xff80000048487808 */ /* 0x000fe40003000000 */
[----:B------:R-:W-:Y:S02]  /*b8e0*/  FMNMX R173, R69, R12, !PT ;  /* 0x0000000c45ad7209 */ /* 0x000fe40007800000 */
[----:B------:R-:W-:Y:S02]  /*b8f0*/  IADD3 R169, R3, 0x69, RZ ;  /* 0x0000006903a97810 */ /* 0x000fe40007ffe0ff */
[----:B------:R-:W-:Y:S02]  /*b900*/  ISETP.GE.AND P6, PT, R0, R23, PT ;  /* 0x000000170000720c */ /* 0x000fe40003fc6270 */
[----:B------:R-:W-:-:S02]  /*b910*/  FSEL R73, R73, -INF , P4 ;  /* 0xff80000049497808 */ /* 0x000fc40002000000 */
[----:B------:R-:W-:Y:S02]  /*b920*/  FMNMX R12, R72, R173, !PT ;  /* 0x000000ad480c7209 */ /* 0x000fe40007800000 */
[----:B------:R-:W-:Y:S02]  /*b930*/  ISETP.GE.AND P4, PT, R0, R169, PT ;  /* 0x000000a90000720c */ /* 0x000fe40003f86270 */
[----:B------:R-:W-:Y:S02]  /*b940*/  FSEL R76, R76, -INF , P6 ;  /* 0xff8000004c4c7808 */ /* 0x000fe40003000000 */
[----:B------:R-:W-:Y:S02]  /*b950*/  FMNMX R177, R73, R12, !PT ;  /* 0x0000000c49b17209 */ /* 0x000fe40007800000 */
[----:B------:R-:W-:Y:S02]  /*b960*/  IADD3 R173, R3, 0x71, RZ ;  /* 0x0000007103ad7810 */ /* 0x000fe40007ffe0ff */
[----:B------:R-:W-:-:S02]  /*b970*/  ISETP.GE.AND P6, PT, R0, R171, PT ;  /* 0x000000ab0000720c */ /* 0x000fc40003fc6270 */
[----:B------:R-:W-:Y:S02]  /*b980*/  FSEL R77, R77, -INF , P4 ;  /* 0xff8000004d4d7808 */ /* 0x000fe40002000000 */
[----:B------:R-:W-:Y:S02]  /*b990*/  FMNMX R12, R76, R177, !PT ;  /* 0x000000b14c0c7209 */ /* 0x000fe40007800000 */
[----:B------:R-:W-:Y:S02]  /*b9a0*/  ISETP.GE.AND P4, PT, R0, R173, PT ;  /* 0x000000ad0000720c */ /* 0x000fe40003f86270 */
[----:B------:R-:W-:Y:S02]  /*b9b0*/  FSEL R80, R80, -INF , P6 ;  /* 0xff80000050507808 */ /* 0x000fe40003000000 */
[----:B------:R-:W-:Y:S02]  /*b9c0*/  FMNMX R181, R77, R12, !PT ;  /* 0x0000000c4db57209 */ /* 0x000fe40007800000 */
[----:B------:R-:W-:-:S02]  /*b9d0*/  IADD3 R177, R3, 0x79, RZ ;  /* 0x0000007903b17810 */ /* 0x000fc40007ffe0ff */
[----:B------:R-:W-:Y:S02]  /*b9e0*/  ISETP.GE.AND P6, PT, R0, R175, PT ;  /* 0x000000af0000720c */ /* 0x000fe40003fc6270 */
[----:B------:R-:W-:Y:S02]  /*b9f0*/  FSEL R81, R81, -INF , P4 ;  /* 0xff80000051517808 */ /* 0x000fe40002000000 */
[----:B------:R-:W-:Y:S02]  /*ba00*/  FMNMX R12, R80, R181, !PT ;  /* 0x000000b5500c7209 */ /* 0x000fe40007800000 */
        /* <DEDUP_REMOVED lines=65> */
[----:B------:R-:W-:Y:S01]  /*be20*/  FMNMX R219, R12, R217, !PT ;  /* 0x000000d90cdb7209 */ /* 0x000fe20007800000 */
[C---:B------:R-:W-:Y:S01]  /*be30*/  VIADD R217, R3.reuse, 0xd0 ;  /* 0x000000d003d97836 */ /* 0x040fe20000000000 */
        /* <DEDUP_REMOVED lines=13> */
[----:B------:R-:W-:Y:S01]  /*bf10*/  FMNMX R225, R14, R223, !PT ;  /* 0x000000df0ee17209 */ /* 0x000fe20007800000 */
[C---:B------:R-:W-:Y:S01]  /*bf20*/  VIADD R223, R3.reuse, 0xe0 ;  /* 0x000000e003df7836 */ /* 0x040fe20000000000 */
        /* <DEDUP_REMOVED lines=13> */
[----:B------:R-:W-:Y:S01]  /*c000*/  FMNMX R231, R16, R229, !PT ;  /* 0x000000e510e77209 */ /* 0x000fe20007800000 */
[C---:B------:R-:W-:Y:S01]  /*c010*/  VIADD R229, R3.reuse, 0xf0 ;  /* 0x000000f003e57836 */ /* 0x040fe20000000000 */
        /* <DEDUP_REMOVED lines=18> */
[----:B------:R-:W-:Y:S02]  /*c140*/  FSEL R58, R58, -INF , P5 ;  /* 0xff8000003a3a7808 */ /* 0x000fe40002800000 */
[----:B------:R-:W-:Y:S02]  /*c150*/  ISETP.GE.AND P5, PT, R2, R7, PT ;  /* 0x000000070200720c */ /* 0x000fe40003fa6270 */
[----:B------:R-:W-:Y:S02]  /*c160*/  ISETP.GE.AND P4, PT, R0, R235, PT ;  /* 0x000000eb0000720c */ /* 0x000fe40003f86270 */
[----:B------:R-:W-:Y:S02]  /*c170*/  FSEL R148, R148, -INF , P6 ;  /* 0xff80000094947808 */ /* 0x000fe40003000000 */
[----:B------:R-:W-:-:S02]  /*c180*/  FMNMX R7, R145, R18, !PT ;  /* 0x0000001291077209 */ /* 0x000fc40007800000 */
[----:B------:R-:W-:Y:S02]  /*c190*/  FSEL R149, R149, -INF , P4 ;  /* 0xff80000095957808 */ /* 0x000fe40002000000 */
[----:B------:R-:W-:Y:S02]  /*c1a0*/  FMNMX R18, R148, R7, !PT ;  /* 0x0000000794127209 */ /* 0x000fe40007800000 */
[C---:B------:R-:W-:Y:S02]  /*c1b0*/  ISETP.GE.AND P6, PT, R2.reuse, R17, PT ;  /* 0x000000110200720c */ /* 0x040fe40003fc6270 */
[----:B------:R-:W-:Y:S02]  /*c1c0*/  FMNMX R18, R149, R18, !PT ;  /* 0x0000001295127209 */ /* 0x000fe40007800000 */
[----:B------:R-:W-:Y:S02]  /*c1d0*/  FSEL R71, R71, -INF , P6 ;  /* 0xff80000047477808 */ /* 0x000fe40003000000 */
[C---:B------:R-:W-:Y:S01]  /*c1e0*/  ISETP.GE.AND P6, PT, R2.reuse, R171, PT ;  /* 0x000000ab0200720c */ /* 0x040fe20003fc6270 */
[----:B------:R-:W1:Y:S01]  /*c1f0*/  SHFL.BFLY PT, R7, R18, 0x1, 0x1f ;  /* 0x0c201f0012077f89 */ /* 0x000e6200000e0000 */
[----:B------:R-:W-:-:S02]  /*c200*/  ISETP.GE.AND P4, PT, R2, R13, PT ;  /* 0x0000000d0200720c */ /* 0x000fc40003f86270 */
[----:B------:R-:W-:Y:S02]  /*c210*/  FSEL R82, R82, -INF , P6 ;  /* 0xff80000052527808 */ /* 0x000fe40003000000 */
[C---:B------:R-:W-:Y:S02]  /*c220*/  ISETP.GE.AND P6, PT, R2.reuse, R181, PT ;  /* 0x000000b50200720c */ /* 0x040fe40003fc6270 */
[----:B------:R-:W-:Y:S02]  /*c230*/  FSEL R67, R67, -INF , P4 ;  /* 0xff80000043437808 */ /* 0x000fe40002000000 */
[C---:B------:R-:W-:Y:S02]  /*c240*/  ISETP.GE.AND P4, PT, R2.reuse, R23, PT ;  /* 0x000000170200720c */ /* 0x040fe40003f86270 */
[----:B------:R-:W-:Y:S02]  /*c250*/  FSEL R91, R91, -INF , P6 ;  /* 0xff8000005b5b7808 */ /* 0x000fe40003000000 */
[----:B------:R-:W-:-:S02]  /*c260*/  ISETP.GE.AND P6, PT, R2, R191, PT ;  /* 0x000000bf0200720c */ /* 0x000fc40003fc6270 */
[----:B------:R-:W-:Y:S02]  /*c270*/  FSEL R78, R78, -INF , P4 ;  /* 0xff8000004e4e7808 */ /* 0x000fe40002000000 */
[----:B------:R-:W-:Y:S02]  /*c280*/  ISETP.GE.AND P4, PT, R2, R177, PT ;  /* 0x000000b10200720c */ /* 0x000fe40003f86270 */
[----:B------:R-:W-:Y:S02]  /*c290*/  FSEL R102, R102, -INF , P6 ;  /* 0xff80000066667808 */ /* 0x000fe40003000000 */
[----:B------:R-:W-:Y:S02]  /*c2a0*/  ISETP.GE.AND P6, PT, R2, R201, PT ;  /* 0x000000c90200720c */ /* 0x000fe40003fc6270 */
[----:B------:R-:W-:Y:S02]  /*c2b0*/  FSEL R63, R63, -INF , P5 ;  /* 0xff8000003f3f7808 */ /* 0x000fe40002800000 */
[----:B-1----:R-:W-:-:S02]  /*c2c0*/  FMNMX R7, R18, R7, !PT ;  /* 0x0000000712077209 */ /* 0x002fc40007800000 */
[----:B------:R-:W-:Y:S02]  /*c2d0*/  FSEL R59, R59, -INF , P2 ;  /* 0xff8000003b3b7808 */ /* 0x000fe40001000000 */
[C---:B------:R-:W-:Y:S01]  /*c2e0*/  ISETP.GE.AND P5, PT, R2.reuse, R19, PT ;  /* 0x000000130200720c */ /* 0x040fe20003fa6270 */
[----:B------:R-:W1:Y:S01]  /*c2f0*/  SHFL.BFLY PT, R18, R7, 0x2, 0x1f ;  /* 0x0c401f0007127f89 */ /* 0x000e6200000e0000 */
[----:B------:R-:W-:Y:S02]  /*c300*/  FSEL R87, R87, -INF , P4 ;  /* 0xff80000057577808 */ /* 0x000fe40002000000 */
[C---:B------:R-:W-:Y:S02]  /*c310*/  ISETP.GE.AND P2, PT, R2.reuse, R11, PT ;  /* 0x0000000b0200720c */ /* 0x040fe40003f46270 */
[----:B------:R-:W-:Y:S02]  /*c320*/  ISETP.GE.AND P4, PT, R2, R187, PT ;  /* 0x000000bb0200720c */ /* 0x000fe40003f86270 */
[----:B------:R-:W-:-:S02]  /*c330*/  FSEL R111, R111, -INF , P6 ;  /* 0xff8000006f6f7808 */ /* 0x000fc40003000000 */
[----:B------:R-:W-:Y:S02]  /*c340*/  ISETP.GE.AND P6, PT, R2, R211, PT ;  /* 0x000000d30200720c */ /* 0x000fe40003fc6270 */
[----:B------:R-:W-:Y:S02]  /*c350*/  FSEL R74, R74, -INF , P5 ;  /* 0xff8000004a4a7808 */ /* 0x000fe40002800000 */
[----:B------:R-:W-:Y:S02]  /*c360*/  FSEL R66, R66, -INF , P2 ;  /* 0xff80000042427808 */ /* 0x000fe40001000000 */
[----:B------:R-:W-:Y:S02]  /*c370*/  ISETP.GE.AND P5, PT, R2, R173, PT ;  /* 0x000000ad0200720c */ /* 0x000fe40003fa6270 */
[----:B------:R-:W-:Y:S02]  /*c380*/  FSEL R98, R98, -INF , P4 ;  /* 0xff80000062627808 */ /* 0x000fe40002000000 */
[----:B------:R-:W-:-:S02]  /*c390*/  ISETP.GE.AND P2, PT, R2, R21, PT ;  /* 0x000000150200720c */ /* 0x000fc40003f46270 */
[----:B------:R-:W-:Y:S02]  /*c3a0*/  ISETP.GE.AND P4, PT, R2, R197, PT ;  /* 0x000000c50200720c */ /* 0x000fe40003f86270 */
[----:B------:R-:W-:Y:S02]  /*c3b0*/  FSEL R122, R122, -INF , P6 ;  /* 0xff8000007a7a7808 */ /* 0x000fe40003000000 */
[----:B-1----:R-:W-:Y:S02]  /*c3c0*/  FMNMX R7, R7, R18, !PT ;  /* 0x0000001207077209 */ /* 0x002fe40007800000 */
[----:B------:R-:W-:Y:S02]  /*c3d0*/  FSEL R83, R83, -INF , P5 ;  /* 0xff80000053537808 */ /* 0x000fe40002800000 */
[----:B------:R-:W-:Y:S02]  /*c3e0*/  FSETP.NEU.AND P6, PT, R7, -INF , PT ;  /* 0xff8000000700780b */ /* 0x000fe40003fcd000 */
[----:B------:R-:W-:-:S02]  /*c3f0*/  FSEL R62, R62, -INF , P3 ;  /* 0xff8000003e3e7808 */ /* 0x000fc40001800000 */
[----:B------:R-:W-:Y:S02]  /*c400*/  FSEL R75, R75, -INF , P2 ;  /* 0xff8000004b4b7808 */ /* 0x000fe40001000000 */
[C---:B------:R-:W-:Y:S02]  /*c410*/  ISETP.GE.AND P5, PT, R2.reuse, R183, PT ;  /* 0x000000b70200720c */ /* 0x040fe40003fa6270 */
[----:B------:R-:W-:Y:S02]  /*c420*/  FSEL R107, R107, -INF , P4 ;  /* 0xff8000006b6b7808 */ /* 0x000fe40002000000 */
[C---:B------:R-:W-:Y:S02]  /*c430*/  ISETP.GE.AND P3, PT, R2.reuse, R15, PT ;  /* 0x0000000f0200720c */ /* 0x040fe40003f66270 */
[C---:B------:R-:W-:Y:S02]  /*c440*/  ISETP.GE.AND P2, PT, R2.reuse, R175, PT ;  /* 0x000000af0200720c */ /* 0x040fe40003f46270 */
[----:B------:R-:W-:-:S02]  /*c450*/  ISETP.GE.AND P4, PT, R2, R207, PT ;  /* 0x000000cf0200720c */ /* 0x000fc40003f86270 */
[----:B------:R-:W-:Y:S02]  /*c460*/  FSEL R18, R7, RZ, P6 ;  /* 0x000000ff07127208 */ /* 0x000fe40003000000 */
[----:B------:R-:W-:Y:S02]  /*c470*/  FSEL R94, R94, -INF , P5 ;  /* 0xff8000005e5e7808 */ /* 0x000fe40002800000 */
[----:B------:R-:W-:Y:S01]  /*c480*/  FSEL R70, R70, -INF , P3 ;  /* 0xff80000046467808 */ /* 0x000fe20001800000 */
[----:B------:R-:W-:Y:S01]  /*c490*/  FMUL R13, R18, UR17 ;  /* 0x00000011120d7c20 */ /* 0x000fe20008400000 */
[----:B------:R-:W-:Y:S02]  /*c4a0*/  FSEL R86, R86, -INF , P2 ;  /* 0xff80000056567808 */ /* 0x000fe40001000000 */
[----:B------:R-:W-:Y:S01]  /*c4b0*/  ISETP.GE.AND P5, PT, R2, R193, PT ;  /* 0x000000c10200720c */ /* 0x000fe20003fa6270 */
[--C-:B------:R-:W-:Y:S01]  /*c4c0*/  FFMA R24, R24, UR17, -R13.reuse ;  /* 0x0000001118187c23 */ /* 0x100fe2000800080d */
[----:B------:R-:W-:Y:S01]  /*c4d0*/  FSEL R118, R118, -INF , P4 ;  /* 0xff80000076767808 */ /* 0x000fe20002000000 */
[--C-:B------:R-:W-:Y:S01]  /*c4e0*/  FFMA R15, R25, UR17, -R13.reuse ;  /* 0x00000011190f7c23 */ /* 0x100fe2000800080d */
[C---:B------:R-:W-:Y:S01]  /*c4f0*/  ISETP.GE.AND P3, PT, R2.reuse, R169, PT ;  /* 0x000000a90200720c */ /* 0x040fe20003f66270 */
[--C-:B------:R-:W-:Y:S01]  /*c500*/  FFMA R20, R29, UR17, -R13.reuse ;  /* 0x000000111d147c23 */ /* 0x100fe2000800080d */
[----:B------:R-:W-:Y:S01]  /*c510*/  ISETP.GE.AND P2, PT, R2, R185, PT ;  /* 0x000000b90200720c */ /* 0x000fe20003f46270 */
[--C-:B------:R-:W-:Y:S01]  /*c520*/  FFMA R17, R28, UR17, -R13.reuse ;  /* 0x000000111c117c23 */ /* 0x100fe2000800080d */
[----:B------:R-:W-:Y:S01]  /*c530*/  ISETP.GE.AND P4, PT, R2, R117, PT ;  /* 0x000000750200720c */ /* 0x000fe20003f86270 */
[--C-:B------:R-:W-:Y:S01]  /*c540*/  FFMA R28, R32, UR17, -R13.reuse ;  /* 0x00000011201c7c23 */ /* 0x100fe2000800080d */
[----:B------:R-:W-:Y:S01]  /*c550*/  FSEL R103, R103, -INF , P5 ;  /* 0xff80000067677808 */ /* 0x000fe20002800000 */
[--C-:B------:R-:W-:Y:S01]  /*c560*/  FFMA R25, R33, UR17, -R13.reuse ;  /* 0x0000001121197c23 */ /* 0x100fe2000800080d */
[----:B------:R-:W-:Y:S01]  /*c570*/  FSEL R79, R79, -INF , P3 ;  /* 0xff8000004f4f7808 */ /* 0x000fe20001800000 */
[--C-:B------:R-:W-:Y:S01]  /*c580*/  FFMA R29, R36, UR17, -R13.reuse ;  /* 0x00000011241d7c23 */ /* 0x100fe2000800080d */
[----:B------:R-:W-:Y:S01]  /*c590*/  FSEL R95, R95, -INF , P2 ;  /* 0xff8000005f5f7808 */ /* 0x000fe20001000000 */
[--C-:B------:R-:W-:Y:S01]  /*c5a0*/  FFMA R32, R41, UR17, -R13.reuse ;  /* 0x0000001129207c23 */ /* 0x100fe2000800080d */
[----:B------:R-:W-:Y:S01]  /*c5b0*/  ISETP.GE.AND P5, PT, R2, R203, PT ;  /* 0x000000cb0200720c */ /* 0x000fe20003fa6270 */
[--C-:B------:R-:W-:Y:S01]  /*c5c0*/  FFMA R33, R40, UR17, -R13.reuse ;  /* 0x0000001128217c23 */ /* 0x100fe2000800080d */
[----:B------:R-:W-:Y:S01]  /*c5d0*/  FSEL R127, R127, -INF , P4 ;  /* 0xff8000007f7f7808 */ /* 0x000fe20002000000 */
[--C-:B------:R-:W-:Y:S01]  /*c5e0*/  FFMA R37, R37, UR17, -R13.reuse ;  /* 0x0000001125257c23 */ /* 0x100fe2000800080d */
[----:B------:R-:W-:Y:S01]  /*c5f0*/  ISETP.GE.AND P3, PT, R2, R179, PT ;  /* 0x000000b30200720c */ /* 0x000fe20003f66270 */
[--C-:B------:R-:W-:Y:S01]  /*c600*/  FFMA R44, R44, UR17, -R13.reuse ;  /* 0x000000112c2c7c23 */ /* 0x100fe2000800080d */
[C---:B------:R-:W-:Y:S01]  /*c610*/  ISETP.GE.AND P2, PT, R2.reuse, R195, PT ;  /* 0x000000c30200720c */ /* 0x040fe20003f46270 */
        /* <DEDUP_REMOVED lines=15> */
[----:B------:R-:W-:Y:S01]  /*c710*/  ISETP.GE.AND P2, PT, R2, R205, PT ;  /* 0x000000cd0200720c */ /* 0x000fe20003f46270 */
[--C-:B------:R-:W-:Y:S01]  /*c720*/  FFMA R49, R72, UR17, -R13.reuse ;  /* 0x0000001148317c23 */ /* 0x100fe2000800080d */
[----:B------:R-:W-:Y:S01]  /*c730*/  FSETP.GEU.AND P4, PT, R24, -126, PT ;  /* 0xc2fc00001800780b */ /* 0x000fe20003f8e000 */
        /* <DEDUP_REMOVED lines=9> */
[----:B------:R-:W-:Y:S01]  /*c7d0*/  ISETP.GE.AND P3, PT, R2, R199, PT ;  /* 0x000000c70200720c */ /* 0x000fe20003f66270 */
[--C-:B------:R-:W-:Y:S01]  /*c7e0*/  FFMA R84, R84, UR17, -R13.reuse ;  /* 0x0000001154547c23 */ /* 0x100fe2000800080d */
[----:B------:R-:W-:Y:S01]  /*c7f0*/  ISETP.GE.AND P2, PT, R2, R215, PT ;  /* 0x000000d70200720c */ /* 0x000fe20003f46270 */
[----:B------:R-:W-:Y:S01]  /*c800*/  @!P4 FMUL R24, R24, 0.5 ;  /* 0x3f0000001818c820 */ /* 0x000fe20000400000 */
[----:B------:R-:W-:Y:S01]  /*c810*/  FSEL R131, R131, -INF , P5 ;  /* 0xff80000083837808 */ /* 0x000fe20002800000 */
[--C-:B------:R-:W-:Y:S01]  /*c820*/  FFMA R56, R85, UR17, -R13.reuse ;  /* 0x0000001155387c23 */ /* 0x100fe2000800080d */
[----:B------:R-:W-:Y:S01]  /*c830*/  FSEL R110, R110, -INF , P3 ;  /* 0xff8000006e6e7808 */ /* 0x000fe20001800000 */
[--C-:B------:R-:W-:Y:S01]  /*c840*/  FFMA R92, R92, UR17, -R13.reuse ;  /* 0x000000115c5c7c23 */ /* 0x100fe2000800080d */
[----:B------:R-:W-:Y:S01]  /*c850*/  FSEL R126, R126, -INF , P2 ;  /* 0xff8000007e7e7808 */ /* 0x000fe20001000000 */
[----:B------:R-:W1:Y:S01]  /*c860*/  MUFU.EX2 R24, R24 ;  /* 0x0000001800187308 */ /* 0x000e620000000800 */
[----:B------:R-:W-:Y:S01]  /*c870*/  ISETP.GE.AND P5, PT, R2, R227, PT ;  /* 0x000000e30200720c */ /* 0x000fe20003fa6270 */
        /* <DEDUP_REMOVED lines=11> */
[----:B------:R-:W-:Y:S01]  /*c930*/  FSETP.GEU.AND P5, PT, R15, -126, PT ;  /* 0xc2fc00000f00780b */ /* 0x000fe20003fae000 */
[--C-:B------:R-:W-:Y:S01]  /*c940*/  FFMA R14, R14, UR17, -R13.reuse ;  /* 0x000000110e0e7c23 */ /* 0x100fe2000800080d */
[----:B------:R-:W-:Y:S01]  /*c950*/  ISETP.GE.AND P3, PT, R2, R217, PT ;  /* 0x000000d90200720c */ /* 0x000fe20003f66270 */
[--C-:B------:R-:W-:Y:S01]  /*c960*/  FFMA R16, R16, UR17, -R13.reuse ;  /* 0x0000001110107c23 */ /* 0x100fe2000800080d */
[----:B------:R-:W-:Y:S01]  /*c970*/  ISETP.GE.AND P2, PT, R2, R133, PT ;  /* 0x000000850200720c */ /* 0x000fe20003f46270 */
[----:B-1----:R-:W-:Y:S01]  /*c980*/  @!P4 FMUL R24, R24, R24 ;  /* 0x000000181818c220 */ /* 0x002fe20000400000 */
[----:B------:R-:W-:Y:S01]  /*c990*/  FSEL R130, R130, -INF , P3 ;  /* 0xff80000082827808 */ /* 0x000fe20001800000 */
[--C-:B------:R-:W-:Y:S01]  /*c9a0*/  FFMA R104, R136, UR17, -R13.reuse ;  /* 0x0000001188687c23 */ /* 0x100fe2000800080d */
[----:B------:R-:W-:Y:S01]  /*c9b0*/  FSEL R143, R143, -INF , P2 ;  /* 0xff8000008f8f7808 */ /* 0x000fe20001000000 */
[--C-:B------:R-:W-:Y:S01]  /*c9c0*/  FFMA R85, R141, UR17, -R13.reuse ;  /* 0x000000118d557c23 */ /* 0x100fe2000800080d */
[C---:B------:R-:W-:Y:S01]  /*c9d0*/  ISETP.GE.AND P3, PT, R2.reuse, R225, PT ;  /* 0x000000e10200720c */ /* 0x040fe20003f66270 */
[--C-:B------:R-:W-:Y:S01]  /*c9e0*/  FFMA R81, R137, UR17, -R13.reuse ;  /* 0x0000001189517c23 */ /* 0x100fe2000800080d */
[----:B------:R-:W-:Y:S01]  /*c9f0*/  ISETP.GE.AND P2, PT, R2, R233, PT ;  /* 0x000000e90200720c */ /* 0x000fe20003f46270 */
[----:B------:R-:W-:Y:S01]  /*ca00*/  @!P5 FMUL R15, R15, 0.5 ;  /* 0x3f0000000f0fd820 */ /* 0x000fe20000400000 */
[----:B------:R-:W-:Y:S01]  /*ca10*/  FSEL R139, R139, -INF , P3 ;  /* 0xff8000008b8b7808 */ /* 0x000fe20001800000 */
[----:B------:R-:W-:Y:S01]  /*ca20*/  FFMA R108, R148, UR17, -R13 ;  /* 0x00000011946c7c23 */ /* 0x000fe2000800080d */
[----:B------:R-:W-:-:S02]  /*ca30*/  FSEL R150, R150, -INF , P2 ;  /* 0xff80000096967808 */ /* 0x000fc40001000000 */
[----:B------:R-:W-:Y:S01]  /*ca40*/  ISETP.GE.AND P3, PT, R2, R231, PT ;  /* 0x000000e70200720c */ /* 0x000fe20003f66270 */
[----:B------:R-:W1:Y:S01]  /*ca50*/  MUFU.EX2 R15, R15 ;  /* 0x0000000f000f7308 */ /* 0x000e620000000800 */
[----:B------:R-:W-:Y:S02]  /*ca60*/  FSETP.GEU.AND P2, PT, R20, -126, PT ;  /* 0xc2fc00001400780b */ /* 0x000fe40003f4e000 */
[C---:B------:R-:W-:Y:S02]  /*ca70*/  ISETP.GE.AND P6, PT, R2.reuse, R223, PT ;  /* 0x000000df0200720c */ /* 0x040fe40003fc6270 */
[----:B------:R-:W-:Y:S02]  /*ca80*/  FSEL R147, R147, -INF , P3 ;  /* 0xff80000093937808 */ /* 0x000fe40001800000 */
[----:B------:R-:W-:Y:S02]  /*ca90*/  ISETP.GE.AND P3, PT, R2, R235, PT ;  /* 0x000000eb0200720c */ /* 0x000fe40003f66270 */
[----:B------:R-:W-:-:S02]  /*caa0*/  FSEL R138, R138, -INF , P6 ;  /* 0xff8000008a8a7808 */ /* 0x000fc40003000000 */
[----:B------:R-:W-:Y:S02]  /*cab0*/  ISETP.GE.AND P6, PT, R2, R229, PT ;  /* 0x000000e50200720c */ /* 0x000fe40003fc6270 */
[----:B------:R-:W-:Y:S01]  /*cac0*/  FSEL R151, R151, -INF , P3 ;  /* 0xff80000097977808 */ /* 0x000fe20001800000 */
[----:B------:R-:W-:Y:S01]  /*cad0*/  @!P2 FMUL R20, R20, 0.5 ;  /* 0x3f0000001414a820 */ /* 0x000fe20000400000 */
[----:B------:R-:W-:Y:S02]  /*cae0*/  FSETP.GEU.AND P3, PT, R28, -126, PT ;  /* 0xc2fc00001c00780b */ /* 0x000fe40003f6e000 */
[----:B------:R-:W-:Y:S01]  /*caf0*/  FSEL R146, R146, -INF , P6 ;  /* 0xff80000092927808 */ /* 0x000fe20003000000 */
[----:B-1----:R-:W-:Y:S01]  /*cb00*/  @!P5 FMUL R15, R15, R15 ;  /* 0x0000000f0f0fd220 */ /* 0x002fe20000400000 */
[----:B------:R-:W-:Y:S01]  /*cb10*/  FSETP.GEU.AND P6, PT, R17, -126, PT ;  /* 0xc2fc00001100780b */ /* 0x000fe20003fce000 */
[----:B------:R-:W1:Y:S01]  /*cb20*/  MUFU.EX2 R20, R20 ;  /* 0x0000001400147308 */ /* 0x000e620000000800 */
[----:B------:R-:W-:-:S02]  /*cb30*/  FSETP.GEU.AND P4, PT, R25, -126, PT ;  /* 0xc2fc00001900780b */ /* 0x000fc40003f8e000 */
[----:B------:R-:W-:-:S05]  /*cb40*/  FSETP.GEU.AND P5, PT, R29, -126, PT ;  /* 0xc2fc00001d00780b */ /* 0x000fca0003fae000 */
[----:B------:R-:W-:-:S04]  /*cb50*/  @!P3 FMUL R28, R28, 0.5 ;  /* 0x3f0000001c1cb820 */ /* 0x000fc80000400000 */
[----:B------:R-:W-:Y:S02]  /*cb60*/  @!P6 FMUL R17, R17, 0.5 ;  /* 0x3f0000001111e820 */ /* 0x000fe40000400000 */
[----:B------:R-:W-:Y:S01]  /*cb70*/  @!P4 FMUL R25, R25, 0.5 ;  /* 0x3f0000001919c820 */ /* 0x000fe20000400000 */
[----:B------:R-:W2:Y:S01]  /*cb80*/  MUFU.EX2 R28, R28 ;  /* 0x0000001c001c7308 */ /* 0x000ea20000000800 */
[----:B------:R-:W-:Y:S01]  /*cb90*/  @!P5 FMUL R29, R29, 0.5 ;  /* 0x3f0000001d1dd820 */ /* 0x000fe20000400000 */
[----:B-1----:R-:W-:Y:S01]  /*cba0*/  @!P2 FMUL R20, R20, R20 ;  /* 0x000000141414a220 */ /* 0x002fe20000400000 */
[----:B------:R-:W-:-:S04]  /*cbb0*/  ISETP.GE.AND P2, PT, R2, R3, PT ;  /* 0x000000030200720c */ /* 0x000fc80003f46270 */
[----:B------:R-:W-:Y:S01]  /*cbc0*/  FSEL R171, R26, -INF , P2 ;  /* 0xff8000001aab7808 */ /* 0x000fe20001000000 */
[----:B------:R-:W1:Y:S01]  /*cbd0*/  MUFU.EX2 R17, R17 ;  /* 0x0000001100117308 */ /* 0x000e620000000800 */
[----:B------:R-:W-:Y:S02]  /*cbe0*/  FSETP.GEU.AND P2, PT, R32, -126, PT ;  /* 0xc2fc00002000780b */ /* 0x000fe40003f4e000 */
[----:B------:R-:W-:-:S04]  /*cbf0*/  FMNMX R22, R171, R8, !PT ;  /* 0x00000008ab167209 */ /* 0x000fc80007800000 */
[----:B------:R-:W-:Y:S01]  /*cc00*/  FMNMX R11, R27, R22, !PT ;  /* 0x000000161b0b7209 */ /* 0x000fe20007800000 */
[----:B------:R-:W3:Y:S01]  /*cc10*/  MUFU.EX2 R25, R25 ;  /* 0x0000001900197308 */ /* 0x000ee20000000800 */
[----:B--2---:R-:W-:Y:S01]  /*cc20*/  @!P3 FMUL R28, R28, R28 ;  /* 0x0000001c1c1cb220 */ /* 0x004fe20000400000 */
[----:B------:R-:W-:Y:S02]  /*cc30*/  FSETP.GEU.AND P3, PT, R33, -126, PT ;  /* 0xc2fc00002100780b */ /* 0x000fe40003f6e000 */
[----:B------:R-:W-:Y:S02]  /*cc40*/  FMNMX R22, R30, R11, !PT ;  /* 0x0000000b1e167209 */ /* 0x000fe40007800000 */
[----:B------:R-:W-:Y:S02]  /*cc50*/  @!P2 FMUL R32, R32, 0.5 ;  /* 0x3f0000002020a820 */ /* 0x000fe40000400000 */
[----:B------:R-:W2:Y:S01]  /*cc60*/  MUFU.EX2 R29, R29 ;  /* 0x0000001d001d7308 */ /* 0x000ea20000000800 */
[----:B-1----:R-:W-:Y:S01]  /*cc70*/  @!P6 FMUL R17, R17, R17 ;  /* 0x000000111111e220 */ /* 0x002fe20000400000 */
[----:B------:R-:W-:-:S02]  /*cc80*/  FSETP.GEU.AND P6, PT, R37, -126, PT ;  /* 0xc2fc00002500780b */ /* 0x000fc40003fce000 */
[----:B------:R-:W-:-:S03]  /*cc90*/  FMNMX R11, R31, R22, !PT ;  /* 0x000000161f0b7209 */ /* 0x000fc60007800000 */
[----:B------:R-:W-:Y:S01]  /*cca0*/  @!P3 FMUL R33, R33, 0.5 ;  /* 0x3f0000002121b820 */ /* 0x000fe20000400000 */
[----:B------:R-:W1:Y:S01]  /*ccb0*/  MUFU.EX2 R32, R32 ;  /* 0x0000002000207308 */ /* 0x000e620000000800 */
[----:B---3--:R-:W-:Y:S01]  /*ccc0*/  @!P4 FMUL R25, R25, R25 ;  /* 0x000000191919c220 */ /* 0x008fe20000400000 */
        /* <DEDUP_REMOVED lines=13> */
[----:B------:R1:W5:Y:S01]  /*cda0*/  MUFU.EX2 R172, R44 ;  /* 0x0000002c00ac7308 */ /* 0x0003620000000800 */
[--C-:B--2---:R-:W-:Y:S01]  /*cdb0*/  FFMA R37, R48, UR17, -R13.reuse ;  /* 0x0000001130257c23 */ /* 0x104fe2000800080d */
[----:B---3--:R-:W-:Y:S01]  /*cdc0*/  @!P3 FMUL R33, R33, R33 ;  /* 0x000000212121b220 */ /* 0x008fe20000400000 */
[----:B------:R-:W-:Y:S01]  /*cdd0*/  FSETP.GEU.AND P3, PT, R36, -126, PT ;  /* 0xc2fc00002400780b */ /* 0x000fe20003f6e000 */
[--C-:B------:R-:W-:Y:S01]  /*cde0*/  FFMA R48, R73, UR17, -R13.reuse ;  /* 0x0000001149307c23 */ /* 0x100fe2000800080d */
[----:B------:R-:W-:Y:S01]  /*cdf0*/  FMNMX R11, R39, R22, !PT ;  /* 0x00000016270b7209 */ /* 0x000fe20007800000 */
[--C-:B------:R-:W-:Y:S01]  /*ce00*/  FFMA R73, R113, UR17, -R13.reuse ;  /* 0x0000001171497c23 */ /* 0x100fe2000800080d */
[----:B------:R-:W-:Y:S01]  /*ce10*/  @!P2 FMUL R52, R52, 0.5 ;  /* 0x3f0000003434a820 */ /* 0x000fe20000400000 */
[----:B------:R-:W2:Y:S01]  /*ce20*/  MUFU.EX2 R19, R19 ;  /* 0x0000001300137308 */ /* 0x000ea20000000800 */
[----:B----4-:R-:W-:Y:S01]  /*ce30*/  @!P6 FMUL R174, R174, R174 ;  /* 0x000000aeaeaee220 */ /* 0x010fe20000400000 */
[----:B------:R-:W-:Y:S01]  /*ce40*/  FSETP.GEU.AND P6, PT, R37, -126, PT ;  /* 0xc2fc00002500780b */ /* 0x000fe20003fce000 */
[--C-:B-1----:R-:W-:Y:S01]  /*ce50*/  FFMA R44, R65, UR17, -R13.reuse ;  /* 0x00000011412c7c23 */ /* 0x102fe2000800080d */
[----:B------:R-:W-:Y:S01]  /*ce60*/  FMNMX R22, R42, R11, !PT ;  /* 0x0000000b2a167209 */ /* 0x000fe20007800000 */
[----:B------:R-:W-:-:S03]  /*ce70*/  FFMA R113, R149, UR17, -R13 ;  /* 0x0000001195717c23 */ /* 0x000fc6000800080d */
[----:B------:R-:W-:Y:S01]  /*ce80*/  FMNMX R11, R43, R22, !PT ;  /* 0x000000162b0b7209 */ /* 0x000fe20007800000 */
[----:B-----5:R-:W-:Y:S01]  /*ce90*/  @!P4 FMUL R172, R172, R172 ;  /* 0x000000acacacc220 */ /* 0x020fe20000400000 */
[----:B------:R-:W-:Y:S01]  /*cea0*/  FSETP.GEU.AND P4, PT, R21, -126, PT ;  /* 0xc2fc00001500780b */ /* 0x000fe20003f8e000 */
[----:B------:R1:W3:Y:S01]  /*ceb0*/  MUFU.EX2 R170, R52 ;  /* 0x0000003400aa7308 */ /* 0x0002e20000000800 */
[----:B------:R-:W-:Y:S01]  /*cec0*/  FMNMX R22, R46, R11, !PT ;  /* 0x0000000b2e167209 */ /* 0x000fe20007800000 */
[----:B------:R-:W-:Y:S02]  /*ced0*/  @!P3 FMUL R36, R36, 0.5 ;  /* 0x3f0000002424b820 */ /* 0x000fe40000400000 */
[----:B------:R-:W-:Y:S01]  /*cee0*/  @!P6 FMUL R37, R37, 0.5 ;  /* 0x3f0000002525e820 */ /* 0x000fe20000400000 */
[----:B------:R-:W-:Y:S01]  /*cef0*/  FMNMX R11, R47, R22, !PT ;  /* 0x000000162f0b7209 */ /* 0x000fe20007800000 */
[----:B--2---:R-:W-:Y:S01]  /*cf00*/  @!P5 FMUL R19, R19, R19 ;  /* 0x000000131313d220 */ /* 0x004fe20000400000 */
[----:B------:R-:W-:Y:S01]  /*cf10*/  FSETP.GEU.AND P5, PT, R41, -126, PT ;  /* 0xc2fc00002900780b */ /* 0x000fe20003fae000 */
[----:B------:R-:W2:Y:S01]  /*cf20*/  MUFU.EX2 R36, R36 ;  /* 0x0000002400247308 */ /* 0x000ea20000000800 */
[----:B------:R-:W-:Y:S01]  /*cf30*/  FMNMX R22, R50, R11, !PT ;  /* 0x0000000b32167209 */ /* 0x000fe20007800000 */
[--C-:B-1----:R-:W-:Y:S01]  /*cf40*/  FFMA R52, R77, UR17, -R13.reuse ;  /* 0x000000114d347c23 */ /* 0x102fe2000800080d */
[--C-:B------:R-:W-:Y:S01]  /*cf50*/  FFMA R77, R124, UR17, -R13.reuse ;  /* 0x000000117c4d7c23 */ /* 0x100fe2000800080d */
[----:B------:R-:W-:Y:S01]  /*cf60*/  @!P4 FMUL R21, R21, 0.5 ;  /* 0x3f0000001515c820 */ /* 0x000fe20000400000 */
[----:B------:R-:W-:Y:S01]  /*cf70*/  FMNMX R11, R51, R22, !PT ;  /* 0x00000016330b7209 */ /* 0x000fe20007800000 */
[--C-:B------:R-:W-:Y:S01]  /*cf80*/  FFMA R22, R61, UR17, -R13.reuse ;  /* 0x000000113d167c23 */ /* 0x100fe2000800080d */
[--C-:B------:R-:W-:Y:S01]  /*cf90*/  FFMA R61, R93, UR17, -R13.reuse ;  /* 0x000000115d3d7c23 */ /* 0x100fe2000800080d */
[----:B------:R-:W1:Y:S01]  /*cfa0*/  MUFU.EX2 R37, R37 ;  /* 0x0000002500257308 */ /* 0x000e620000000800 */
[----:B---3--:R-:W-:Y:S01]  /*cfb0*/  @!P2 FMUL R170, R170, R170 ;  /* 0x000000aaaaaaa220 */ /* 0x008fe20000400000 */
[----:B------:R-:W-:Y:S01]  /*cfc0*/  FMNMX R26, R54, R11, !PT ;  /* 0x0000000b361a7209 */ /* 0x000fe20007800000 */
[----:B------:R-:W-:Y:S01]  /*cfd0*/  FFMA R93, R116, UR17, -R13 ;  /* 0x00000011745d7c23 */ /* 0x000fe2000800080d */
[----:B------:R-:W-:Y:S01]  /*cfe0*/  @!P5 FMUL R41, R41, 0.5 ;  /* 0x3f0000002929d820 */ /* 0x000fe20000400000 */
[----:B------:R-:W-:-:S02]  /*cff0*/  FSETP.GEU.AND P2, PT, R22, -126, PT ;  /* 0xc2fc00001600780b */ /* 0x000fc40003f4e000 */
[----:B------:R-:W-:Y:S01]  /*d000*/  FMNMX R11, R55, R26, !PT ;  /* 0x0000001a370b7209 */ /* 0x000fe20007800000 */
[----:B------:R-:W3:Y:S01]  /*d010*/  MUFU.EX2 R21, R21 ;  /* 0x0000001500157308 */ /* 0x000ee20000000800 */
[----:B--2---:R-:W-:Y:S01]  /*d020*/  @!P3 FMUL R36, R36, R36 ;  /* 0x000000242424b220 */ /* 0x004fe20000400000 */
[----:B------:R-:W-:Y:S02]  /*d030*/  FSETP.GEU.AND P3, PT, R60, -126, PT ;  /* 0xc2fc00003c00780b */ /* 0x000fe40003f6e000 */
[----:B------:R-:W-:-:S04]  /*d040*/  FMNMX R26, R58, R11, !PT ;  /* 0x0000000b3a1a7209 */ /* 0x000fc80007800000 */
[----:B------:R-:W2:Y:S01]  /*d050*/  MUFU.EX2 R41, R41 ;  /* 0x0000002900297308 */ /* 0x000ea20000000800 */
[----:B-1----:R-:W-:Y:S01]  /*d060*/  @!P6 FMUL R37, R37, R37 ;  /* 0x000000252525e220 */ /* 0x002fe20000400000 */
[----:B------:R-:W-:Y:S01]  /*d070*/  FSETP.GEU.AND P6, PT, R40, -126, PT ;  /* 0xc2fc00002800780b */ /* 0x000fe20003fce000 */
[----:B------:R-:W-:Y:S01]  /*d080*/  @!P2 FMUL R22, R22, 0.5 ;  /* 0x3f0000001616a820 */ /* 0x000fe20000400000 */
[----:B------:R-:W-:-:S03]  /*d090*/  FMNMX R11, R59, R26, !PT ;  /* 0x0000001a3b0b7209 */ /* 0x000fc60007800000 */
[----:B------:R-:W-:Y:S01]  /*d0a0*/  @!P3 FMUL R60, R60, 0.5 ;  /* 0x3f0000003c3cb820 */ /* 0x000fe20000400000 */
[----:B------:R-:W-:Y:S01]  /*d0b0*/  FMNMX R26, R62, R11, !PT ;  /* 0x0000000b3e1a7209 */ /* 0x000fe20007800000 */
[----:B---3--:R-:W-:Y:S01]  /*d0c0*/  @!P4 FMUL R21, R21, R21 ;  /* 0x000000151515c220 */ /* 0x008fe20000400000 */
[----:B------:R-:W-:Y:S01]  /*d0d0*/  FSETP.GEU.AND P4, PT, R45, -126, PT ;  /* 0xc2fc00002d00780b */ /* 0x000fe20003f8e000 */
[----:B------:R-:W1:Y:S01]  /*d0e0*/  MUFU.EX2 R22, R22 ;  /* 0x0000001600167308 */ /* 0x000e620000000800 */
[----:B------:R-:W-:-:S03]  /*d0f0*/  FMNMX R11, R63, R26, !PT ;  /* 0x0000001a3f0b7209 */ /* 0x000fc60007800000 */
[----:B------:R-:W-:Y:S01]  /*d100*/  @!P6 FMUL R40, R40, 0.5 ;  /* 0x3f0000002828e820 */ /* 0x000fe20000400000 */
[----:B------:R-:W-:Y:S01]  /*d110*/  FMNMX R26, R66, R11, !PT ;  /* 0x0000000b421a7209 */ /* 0x000fe20007800000 */
[----:B--2---:R-:W-:Y:S01]  /*d120*/  @!P5 FMUL R41, R41, R41 ;  /* 0x000000292929d220 */ /* 0x004fe20000400000 */
[----:B------:R-:W-:Y:S01]  /*d130*/  FSETP.GEU.AND P5, PT, R44, -126, PT ;  /* 0xc2fc00002c00780b */ /* 0x000fe20003fae000 */
[----:B------:R2:W3:Y:S01]  /*d140*/  MUFU.EX2 R169, R60 ;  /* 0x0000003c00a97308 */ /* 0x0004e20000000800 */
[----:B------:R-:W-:-:S03]  /*d150*/  FMNMX R11, R67, R26, !PT ;  /* 0x0000001a430b7209 */ /* 0x000fc60007800000 */
[----:B------:R-:W-:Y:S01]  /*d160*/  @!P4 FMUL R45, R45, 0.5 ;  /* 0x3f0000002d2dc820 */ /* 0x000fe20000400000 */
[----:B------:R-:W-:-:S03]  /*d170*/  FMNMX R26, R70, R11, !PT ;  /* 0x0000000b461a7209 */ /* 0x000fc60007800000 */
[----:B------:R-:W4:Y:S01]  /*d180*/  MUFU.EX2 R40, R40 ;  /* 0x0000002800287308 */ /* 0x000f220000000800 */
[----:B-1----:R-:W-:Y:S01]  /*d190*/  @!P2 FMUL R22, R22, R22 ;  /* 0x000000161616a220 */ /* 0x002fe20000400000 */
[----:B------:R-:W-:Y:S01]  /*d1a0*/  FSETP.GEU.AND P2, PT, R49, -126, PT ;  /* 0xc2fc00003100780b */ /* 0x000fe20003f4e000 */
[--C-:B--2---:R-:W-:Y:S01]  /*d1b0*/  FFMA R60, R89, UR17, -R13.reuse ;  /* 0x00000011593c7c23 */ /* 0x104fe2000800080d */
[----:B------:R-:W-:Y:S01]  /*d1c0*/  @!P5 FMUL R44, R44, 0.5 ;  /* 0x3f0000002c2cd820 */ /* 0x000fe20000400000 */
[----:B------:R-:W-:Y:S01]  /*d1d0*/  FMNMX R11, R71, R26, !PT ;  /* 0x0000001a470b7209 */ /* 0x000fe20007800000 */
[----:B------:R-:W-:Y:S02]  /*d1e0*/  FFMA R89, R132, UR17, -R13 ;  /* 0x0000001184597c23 */ /* 0x000fe4000800080d */
[----:B------:R-:W1:Y:S01]  /*d1f0*/  MUFU.EX2 R45, R45 ;  /* 0x0000002d002d7308 */ /* 0x000e620000000800 */
[----:B---3--:R-:W-:Y:S01]  /*d200*/  @!P3 FMUL R169, R169, R169 ;  /* 0x000000a9a9a9b220 */ /* 0x008fe20000400000 */
[----:B------:R-:W-:-:S02]  /*d210*/  FSETP.GEU.AND P3, PT, R23, -126, PT ;  /* 0xc2fc00001700780b */ /* 0x000fc40003f6e000 */
        /* <DEDUP_REMOVED lines=17> */
[----:B------:R2:W4:Y:S01]  /*d330*/  MUFU.EX2 R168, R68 ;  /* 0x0000004400a87308 */ /* 0x0005220000000800 */
[----:B---3--:R-:W-:Y:S01]  /*d340*/  @!P2 FMUL R49, R49, R49 ;  /* 0x000000313131a220 */ /* 0x008fe20000400000 */
[----:B------:R-:W-:Y:S02]  /*d350*/  FSETP.GEU.AND P2, PT, R53, -126, PT ;  /* 0xc2fc00003500780b */ /* 0x000fe40003f4e000 */
[----:B------:R-:W-:-:S03]  /*d360*/  FMNMX R26, R82, R11, !PT ;  /* 0x0000000b521a7209 */ /* 0x000fc60007800000 */
[----:B------:R-:W-:Y:S01]  /*d370*/  @!P5 FMUL R76, R76, 0.5 ;  /* 0x3f0000004c4cd820 */ /* 0x000fe20000400000 */
[----:B------:R-:W3:Y:S01]  /*d380*/  MUFU.EX2 R48, R48 ;  /* 0x0000003000307308 */ /* 0x000ee20000000800 */
[----:B-1----:R-:W-:Y:S01]  /*d390*/  @!P3 FMUL R23, R23, R23 ;  /* 0x000000171717b220 */ /* 0x002fe20000400000 */
[----:B------:R-:W-:Y:S01]  /*d3a0*/  FSETP.GEU.AND P3, PT, R80, -126, PT ;  /* 0xc2fc00005000780b */ /* 0x000fe20003f6e000 */
[--C-:B--2---:R-:W-:Y:S01]  /*d3b0*/  FFMA R68, R109, UR17, -R13.reuse ;  /* 0x000000116d447c23 */ /* 0x104fe2000800080d */
[----:B------:R-:W-:Y:S01]  /*d3c0*/  FMNMX R11, R83, R26, !PT ;  /* 0x0000001a530b7209 */ /* 0x000fe20007800000 */
[----:B------:R-:W-:Y:S02]  /*d3d0*/  FFMA R109, R129, UR17, -R13 ;  /* 0x00000011816d7c23 */ /* 0x000fe4000800080d */
[----:B------:R-:W-:Y:S01]  /*d3e0*/  @!P2 FMUL R53, R53, 0.5 ;  /* 0x3f0000003535a820 */ /* 0x000fe20000400000 */
[----:B------:R1:W2:Y:S01]  /*d3f0*/  MUFU.EX2 R133, R76 ;  /* 0x0000004c00857308 */ /* 0x0002a20000000800 */
[----:B----4-:R-:W-:Y:S01]  /*d400*/  @!P6 FMUL R168, R168, R168 ;  /* 0x000000a8a8a8e220 */ /* 0x010fe20000400000 */
[----:B------:R-:W-:-:S02]  /*d410*/  FSETP.GEU.AND P6, PT, R52, -126, PT ;  /* 0xc2fc00003400780b */ /* 0x000fc40003fce000 */
[----:B------:R-:W-:-:S03]  /*d420*/  FMNMX R26, R86, R11, !PT ;  /* 0x0000000b561a7209 */ /* 0x000fc60007800000 */
[----:B------:R-:W-:Y:S01]  /*d430*/  @!P3 FMUL R80, R80, 0.5 ;  /* 0x3f0000005050b820 */ /* 0x000fe20000400000 */
[----:B------:R-:W4:Y:S01]  /*d440*/  MUFU.EX2 R53, R53 ;  /* 0x0000003500357308 */ /* 0x000f220000000800 */
[----:B---3--:R-:W-:Y:S01]  /*d450*/  @!P4 FMUL R48, R48, R48 ;  /* 0x000000303030c220 */ /* 0x008fe20000400000 */
[----:B------:R-:W-:Y:S01]  /*d460*/  FSETP.GEU.AND P4, PT, R84, -126, PT ;  /* 0xc2fc00005400780b */ /* 0x000fe20003f8e000 */
[----:B-1----:R-:W-:Y:S01]  /*d470*/  FFMA R76, R128, UR17, -R13 ;  /* 0x00000011804c7c23 */ /* 0x002fe2000800080d */
[----:B------:R-:W-:-:S03]  /*d480*/  FMNMX R11, R87, R26, !PT ;  /* 0x0000001a570b7209 */ /* 0x000fc60007800000 */
[----:B------:R-:W-:Y:S01]  /*d490*/  @!P6 FMUL R52, R52, 0.5 ;  /* 0x3f0000003434e820 */ /* 0x000fe20000400000 */
[----:B------:R1:W3:Y:S01]  /*d4a0*/  MUFU.EX2 R125, R80 ;  /* 0x00000050007d7308 */ /* 0x0002e20000000800 */
[----:B--2---:R-:W-:Y:S01]  /*d4b0*/  @!P5 FMUL R133, R133, R133 ;  /* 0x000000858585d220 */ /* 0x004fe20000400000 */
[----:B------:R-:W-:Y:S02]  /*d4c0*/  FSETP.GEU.AND P5, PT, R56, -126, PT ;  /* 0xc2fc00003800780b */ /* 0x000fe40003fae000 */
[----:B------:R-:W-:-:S03]  /*d4d0*/  FMNMX R26, R90, R11, !PT ;  /* 0x0000000b5a1a7209 */ /* 0x000fc60007800000 */
[----:B------:R-:W-:Y:S01]  /*d4e0*/  @!P4 FMUL R84, R84, 0.5 ;  /* 0x3f0000005454c820 */ /* 0x000fe20000400000 */
[----:B------:R-:W2:Y:S01]  /*d4f0*/  MUFU.EX2 R52, R52 ;  /* 0x0000003400347308 */ /* 0x000ea20000000800 */
[----:B------:R-:W-:Y:S01]  /*d500*/  FMNMX R11, R91, R26, !PT ;  /* 0x0000001a5b0b7209 */ /* 0x000fe20007800000 */
[----:B----4-:R-:W-:Y:S01]  /*d510*/  @!P2 FMUL R53, R53, R53 ;  /* 0x000000353535a220 */ /* 0x010fe20000400000 */
[----:B------:R-:W-:Y:S01]  /*d520*/  FSETP.GEU.AND P2, PT, R92, -126, PT ;  /* 0xc2fc00005c00780b */ /* 0x000fe20003f4e000 */
[----:B-1----:R-:W-:Y:S01]  /*d530*/  FFMA R80, R120, UR17, -R13 ;  /* 0x0000001178507c23 */ /* 0x002fe2000800080d */
[----:B------:R-:W-:Y:S02]  /*d540*/  FMNMX R26, R94, R11, !PT ;  /* 0x0000000b5e1a7209 */ /* 0x000fe40007800000 */
[----:B------:R-:W-:Y:S01]  /*d550*/  @!P5 FMUL R56, R56, 0.5 ;  /* 0x3f0000003838d820 */ /* 0x000fe20000400000 */
[----:B------:R1:W4:Y:S01]  /*d560*/  MUFU.EX2 R117, R84 ;  /* 0x0000005400757308 */ /* 0x0003220000000800 */
[----:B------:R-:W-:Y:S01]  /*d570*/  FMNMX R11, R95, R26, !PT ;  /* 0x0000001a5f0b7209 */ /* 0x000fe20007800000 */
[----:B---3--:R-:W-:Y:S01]  /*d580*/  @!P3 FMUL R125, R125, R125 ;  /* 0x0000007d7d7db220 */ /* 0x008fe20000400000 */
[----:B------:R-:W-:-:S02]  /*d590*/  FSETP.GEU.AND P3, PT, R60, -126, PT ;  /* 0xc2fc00003c00780b */ /* 0x000fc40003f6e000 */
[----:B------:R-:W-:-:S03]  /*d5a0*/  FMNMX R26, R98, R11, !PT ;  /* 0x0000000b621a7209 */ /* 0x000fc60007800000 */
[----:B------:R-:W3:Y:S01]  /*d5b0*/  MUFU.EX2 R56, R56 ;  /* 0x0000003800387308 */ /* 0x000ee20000000800 */
[----:B--2---:R-:W-:Y:S01]  /*d5c0*/  @!P6 FMUL R52, R52, R52 ;  /* 0x000000343434e220 */ /* 0x004fe20000400000 */
[----:B------:R-:W-:Y:S01]  /*d5d0*/  FSETP.GEU.AND P6, PT, R57, -126, PT ;  /* 0xc2fc00003900780b */ /* 0x000fe20003fce000 */
[----:B------:R-:W-:Y:S01]  /*d5e0*/  @!P2 FMUL R92, R92, 0.5 ;  /* 0x3f0000005c5ca820 */ /* 0x000fe20000400000 */
[----:B------:R-:W-:Y:S01]  /*d5f0*/  FMNMX R11, R99, R26, !PT ;  /* 0x0000001a630b7209 */ /* 0x000fe20007800000 */
[--C-:B-1----:R-:W-:Y:S01]  /*d600*/  FFMA R84, R112, UR17, -R13.reuse ;  /* 0x0000001170547c23 */ /* 0x102fe2000800080d */
[--C-:B------:R-:W-:Y:S02]  /*d610*/  FFMA R112, R145, UR17, -R13.reuse ;  /* 0x0000001191707c23 */ /* 0x100fe4000800080d */
[----:B------:R-:W-:Y:S01]  /*d620*/  FMNMX R26, R102, R11, !PT ;  /* 0x0000000b661a7209 */ /* 0x000fe20007800000 */
[----:B----4-:R-:W-:Y:S01]  /*d630*/  @!P4 FMUL R117, R117, R117 ;  /* 0x000000757575c220 */ /* 0x010fe20000400000 */
[----:B------:R-:W-:Y:S01]  /*d640*/  FSETP.GEU.AND P4, PT, R61, -126, PT ;  /* 0xc2fc00003d00780b */ /* 0x000fe20003f8e000 */
[----:B------:R-:W-:Y:S01]  /*d650*/  @!P3 FMUL R60, R60, 0.5 ;  /* 0x3f0000003c3cb820 */ /* 0x000fe20000400000 */
[----:B------:R-:W-:Y:S01]  /*d660*/  FFMA R11, R96, UR17, -R13 ;  /* 0x00000011600b7c23 */ /* 0x000fe2000800080d */
[----:B------:R-:W-:Y:S01]  /*d670*/  FMNMX R65, R103, R26, !PT ;  /* 0x0000001a67417209 */ /* 0x000fe20007800000 */
[----:B------:R-:W1:Y:S01]  /*d680*/  MUFU.EX2 R96, R92 ;  /* 0x0000005c00607308 */ /* 0x000e620000000800 */
[----:B------:R-:W-:Y:S01]  /*d690*/  @!P6 FMUL R57, R57, 0.5 ;  /* 0x3f0000003939e820 */ /* 0x000fe20000400000 */
[----:B---3--:R-:W-:Y:S01]  /*d6a0*/  @!P5 FMUL R56, R56, R56 ;  /* 0x000000383838d220 */ /* 0x008fe20000400000 */
[----:B------:R-:W-:-:S02]  /*d6b0*/  FMNMX R26, R106, R65, !PT ;  /* 0x000000416a1a7209 */ /* 0x000fc40007800000 */
[----:B------:R-:W-:-:S03]  /*d6c0*/  FSETP.GEU.AND P5, PT, R11, -126, PT ;  /* 0xc2fc00000b00780b */ /* 0x000fc60003fae000 */
[----:B------:R-:W2:Y:S01]  /*d6d0*/  MUFU.EX2 R60, R60 ;  /* 0x0000003c003c7308 */ /* 0x000ea20000000800 */
[----:B------:R-:W-:Y:S01]  /*d6e0*/  @!P4 FMUL R61, R61, 0.5 ;  /* 0x3f0000003d3dc820 */ /* 0x000fe20000400000 */
[----:B------:R-:W-:-:S04]  /*d6f0*/  FMNMX R65, R107, R26, !PT ;  /* 0x0000001a6b417209 */ /* 0x000fc80007800000 */
[----:B------:R-:W-:Y:S01]  /*d700*/  FMNMX R26, R110, R65, !PT ;  /* 0x000000416e1a7209 */ /* 0x000fe20007800000 */
[----:B------:R-:W-:Y:S01]  /*d710*/  FFMA R65, R101, UR17, -R13 ;  /* 0x0000001165417c23 */ /* 0x000fe2000800080d */
[----:B------:R-:W3:Y:S01]  /*d720*/  MUFU.EX2 R57, R57 ;  /* 0x0000003900397308 */ /* 0x000ee20000000800 */
[----:B-1----:R-:W-:Y:S01]  /*d730*/  @!P2 FMUL R96, R96, R96 ;  /* 0x000000606060a220 */ /* 0x002fe20000400000 */
[----:B------:R-:W-:Y:S01]  /*d740*/  FMNMX R69, R111, R26, !PT ;  /* 0x0000001a6f457209 */ /* 0x000fe20007800000 */
[----:B------:R-:W-:Y:S01]  /*d750*/  @!P5 FMUL R11, R11, 0.5 ;  /* 0x3f0000000b0bd820 */ /* 0x000fe20000400000 */
[----:B------:R-:W-:Y:S02]  /*d760*/  FSETP.GEU.AND P2, PT, R65, -126, PT ;  /* 0xc2fc00004100780b */ /* 0x000fe40003f4e000 */
[----:B------:R-:W-:Y:S02]  /*d770*/  FMNMX R26, R114, R69, !PT ;  /* 0x00000045721a7209 */ /* 0x000fe40007800000 */
[----:B------:R-:W1:Y:S01]  /*d780*/  MUFU.EX2 R61, R61 ;  /* 0x0000003d003d7308 */ /* 0x000e620000000800 */
[----:B--2---:R-:W-:Y:S01]  /*d790*/  @!P3 FMUL R60, R60, R60 ;  /* 0x0000003c3c3cb220 */ /* 0x004fe20000400000 */
[----:B------:R-:W-:-:S02]  /*d7a0*/  FSETP.GEU.AND P3, PT, R100, -126, PT ;  /* 0xc2fc00006400780b */ /* 0x000fc40003f6e000 */
[----:B------:R-:W-:-:S04]  /*d7b0*/  FMNMX R69, R115, R26, !PT ;  /* 0x0000001a73457209 */ /* 0x000fc80007800000 */
[----:B------:R2:W4:Y:S01]  /*d7c0*/  MUFU.EX2 R101, R11 ;  /* 0x0000000b00657308 */ /* 0x0005220000000800 */
[----:B---3--:R-:W-:Y:S01]  /*d7d0*/  @!P6 FMUL R57, R57, R57 ;  /* 0x000000393939e220 */ /* 0x008fe20000400000 */
[----:B------:R-:W-:Y:S01]  /*d7e0*/  FSETP.GEU.AND P6, PT, R64, -126, PT ;  /* 0xc2fc00004000780b */ /* 0x000fe20003fce000 */
[----:B------:R-:W-:Y:S01]  /*d7f0*/  @!P2 FMUL R65, R65, 0.5 ;  /* 0x3f0000004141a820 */ /* 0x000fe20000400000 */
[----:B------:R-:W-:Y:S01]  /*d800*/  FMNMX R26, R118, R69, !PT ;  /* 0x00000045761a7209 */ /* 0x000fe20007800000 */
[--C-:B------:R-:W-:Y:S01]  /*d810*/  FFMA R69, R105, UR17, -R13.reuse ;  /* 0x0000001169457c23 */ /* 0x100fe2000800080d */
[----:B------:R-:W-:Y:S01]  /*d820*/  FFMA R105, R121, UR17, -R13 ;  /* 0x0000001179697c23 */ /* 0x000fe2000800080d */
[----:B------:R-:W-:Y:S01]  /*d830*/  @!P3 FMUL R100, R100, 0.5 ;  /* 0x3f0000006464b820 */ /* 0x000fe20000400000 */
[----:B-1----:R-:W-:Y:S01]  /*d840*/  @!P4 FMUL R61, R61, R61 ;  /* 0x0000003d3d3dc220 */ /* 0x002fe20000400000 */
[----:B------:R-:W-:Y:S01]  /*d850*/  FSETP.GEU.AND P4, PT, R88, -126, PT ;  /* 0xc2fc00005800780b */ /* 0x000fe20003f8e000 */
[----:B------:R-:W1:Y:S01]  /*d860*/  MUFU.EX2 R65, R65 ;  /* 0x0000004100417308 */ /* 0x000e620000000800 */
[----:B--2---:R-:W-:-:S04]  /*d870*/  FMNMX R11, R119, R26, !PT ;  /* 0x0000001a770b7209 */ /* 0x004fc80007800000 */
[----:B------:R-:W-:Y:S01]  /*d880*/  @!P6 FMUL R64, R64, 0.5 ;  /* 0x3f0000004040e820 */ /* 0x000fe20000400000 */
[----:B------:R-:W-:Y:S01]  /*d890*/  FMNMX R26, R122, R11, !PT ;  /* 0x0000000b7a1a7209 */ /* 0x000fe20007800000 */
[----:B----4-:R-:W-:Y:S01]  /*d8a0*/  @!P5 FMUL R101, R101, R101 ;  /* 0x000000656565d220 */ /* 0x010fe20000400000 */
[----:B------:R-:W-:Y:S01]  /*d8b0*/  FSETP.GEU.AND P5, PT, R69, -126, PT ;  /* 0xc2fc00004500780b */ /* 0x000fe20003fae000 */
[----:B------:R-:W2:Y:S01]  /*d8c0*/  MUFU.EX2 R92, R100 ;  /* 0x00000064005c7308 */ /* 0x000ea20000000800 */
[----:B------:R-:W-:Y:S02]  /*d8d0*/  FMNMX R11, R123, R26, !PT ;  /* 0x0000001a7b0b7209 */ /* 0x000fe40007800000 */
[----:B------:R-:W-:Y:S02]  /*d8e0*/  @!P4 FMUL R88, R88, 0.5 ;  /* 0x3f0000005858c820 */ /* 0x000fe40000400000 */
        /* <DEDUP_REMOVED lines=29> */
[----:B------:R-:W-:Y:S01]  /*dac0*/  FMNMX R26, R138, R11, !PT ;  /* 0x0000000b8a1a7209 */ /* 0x000fe20007800000 */
[----:B------:R-:W-:Y:S02]  /*dad0*/  FADD R149, R37, R84 ;  /* 0x0000005425957221 */ /* 0x000fe40000000000 */
[----:B------:R-:W-:Y:S01]  /*dae0*/  @!P5 FMUL R93, R93, 0.5 ;  /* 0x3f0000005d5dd820 */ /* 0x000fe20000400000 */
[----:B------:R-:W3:Y:S01]  /*daf0*/  MUFU.EX2 R73, R73 ;  /* 0x0000004900497308 */ /* 0x000ee20000000800 */
[----:B-1----:R-:W-:Y:S01]  /*db00*/  @!P3 FMUL R68, R68, R68 ;  /* 0x000000444444b220 */ /* 0x002fe20000400000 */
[----:B------:R-:W-:-:S02]  /*db10*/  FSETP.GEU.AND P3, PT, R80, -126, PT ;  /* 0xc2fc00005000780b */ /* 0x000fc40003f6e000 */
[----:B------:R-:W-:-:S03]  /*db20*/  FMNMX R11, R139, R26, !PT ;  /* 0x0000001a8b0b7209 */ /* 0x000fc60007800000 */
[----:B------:R-:W-:Y:S01]  /*db30*/  @!P2 FMUL R105, R105, 0.5 ;  /* 0x3f0000006969a820 */ /* 0x000fe20000400000 */
[----:B------:R-:W1:Y:S01]  /*db40*/  MUFU.EX2 R93, R93 ;  /* 0x0000005d005d7308 */ /* 0x000e620000000800 */
[----:B--2---:R-:W-:Y:S01]  /*db50*/  @!P6 FMUL R97, R97, R97 ;  /* 0x000000616161e220 */ /* 0x004fe20000400000 */
[----:B------:R-:W-:Y:S02]  /*db60*/  FSETP.GEU.AND P6, PT, R12, -126, PT ;  /* 0xc2fc00000c00780b */ /* 0x000fe40003fce000 */
        /* <DEDUP_REMOVED lines=11> */
[----:B------:R-:W1:Y:S01]  /*dc20*/  MUFU.EX2 R80, R80 ;  /* 0x0000005000507308 */ /* 0x000e620000000800 */
[----:B------:R-:W-:-:S03]  /*dc30*/  FMNMX R26, R150, R11, !PT ;  /* 0x0000000b961a7209 */ /* 0x000fc60007800000 */
[----:B------:R-:W-:Y:S01]  /*dc40*/  @!P4 FMUL R77, R77, 0.5 ;  /* 0x3f0000004d4dc820 */ /* 0x000fe20000400000 */
[----:B------:R-:W-:-:S03]  /*dc50*/  FMNMX R26, R151, R26, !PT ;  /* 0x0000001a971a7209 */ /* 0x000fc60007800000 */
[----:B------:R3:W4:Y:S01]  /*dc60*/  MUFU.EX2 R72, R12 ;  /* 0x0000000c00487308 */ /* 0x0007220000000800 */
[----:B--2---:R-:W-:Y:S01]  /*dc70*/  @!P2 FMUL R105, R105, R105 ;  /* 0x000000696969a220 */ /* 0x004fe20000400000 */
[----:B------:R-:W2:Y:S01]  /*dc80*/  SHFL.BFLY PT, R11, R26, 0x1, 0x1f ;  /* 0x0c201f001a0b7f89 */ /* 0x000ea200000e0000 */
[----:B------:R-:W-:Y:S01]  /*dc90*/  FSETP.GEU.AND P2, PT, R89, -126, PT ;  /* 0xc2fc00005900780b */ /* 0x000fe20003f4e000 */
[----:B------:R-:W-:-:S04]  /*dca0*/  @!P5 FMUL R14, R14, 0.5 ;  /* 0x3f0000000e0ed820 */ /* 0x000fc80000400000 */
[----:B------:R-:W5:Y:S01]  /*dcb0*/  MUFU.EX2 R77, R77 ;  /* 0x0000004d004d7308 */ /* 0x000f620000000800 */
[----:B-1----:R-:W-:Y:S01]  /*dcc0*/  @!P3 FMUL R80, R80, R80 ;  /* 0x000000505050b220 */ /* 0x002fe20000400000 */
[----:B------:R-:W-:Y:S01]  /*dcd0*/  FSETP.GEU.AND P3, PT, R109, -126, PT ;  /* 0xc2fc00006d00780b */ /* 0x000fe20003f6e000 */
[----:B---3--:R-:W-:-:S05]  /*dce0*/  FFMA R12, R144, UR17, -R13 ;  /* 0x00000011900c7c23 */ /* 0x008fca000800080d */
[----:B------:R1:W3:Y:S01]  /*dcf0*/  MUFU.EX2 R100, R14 ;  /* 0x0000000e00647308 */ /* 0x0002e20000000800 */
[----:B----4-:R-:W-:Y:S01]  /*dd00*/  @!P6 FMUL R72, R72, R72 ;  /* 0x000000484848e220 */ /* 0x010fe20000400000 */
[----:B------:R-:W-:Y:S01]  /*dd10*/  FSETP.GEU.AND P6, PT, R76, -126, PT ;  /* 0xc2fc00004c00780b */ /* 0x000fe20003fce000 */
[----:B------:R-:W-:-:S04]  /*dd20*/  @!P2 FMUL R89, R89, 0.5 ;  /* 0x3f0000005959a820 */ /* 0x000fc80000400000 */
[----:B------:R-:W-:Y:S01]  /*dd30*/  @!P3 FMUL R109, R109, 0.5 ;  /* 0x3f0000006d6db820 */ /* 0x000fe20000400000 */
[----:B-----5:R-:W-:Y:S01]  /*dd40*/  @!P4 FMUL R77, R77, R77 ;  /* 0x0000004d4d4dc220 */ /* 0x020fe20000400000 */
[----:B------:R-:W-:Y:S01]  /*dd50*/  FSETP.GEU.AND P4, PT, R16, -126, PT ;  /* 0xc2fc00001000780b */ /* 0x000fe20003f8e000 */
[----:B------:R-:W4:Y:S01]  /*dd60*/  MUFU.EX2 R89, R89 ;  /* 0x0000005900597308 */ /* 0x000f220000000800 */
[----:B--2---:R-:W-:Y:S01]  /*dd70*/  FMNMX R11, R26, R11, !PT ;  /* 0x0000000b1a0b7209 */ /* 0x004fe20007800000 */
[----:B-1----:R-:W-:-:S03]  /*dd80*/  FFMA R14, R140, UR17, -R13 ;  /* 0x000000118c0e7c23 */ /* 0x002fc6000800080d */
[----:B------:R-:W-:Y:S01]  /*dd90*/  @!P6 FMUL R76, R76, 0.5 ;  /* 0x3f0000004c4ce820 */ /* 0x000fe20000400000 */
[----:B---3--:R-:W-:Y:S01]  /*dda0*/  @!P5 FMUL R100, R100, R100 ;  /* 0x000000646464d220 */ /* 0x008fe20000400000 */
[----:B------:R-:W-:Y:S01]  /*ddb0*/  FSETP.GEU.AND P5, PT, R104, -126, PT ;  /* 0xc2fc00006800780b */ /* 0x000fe20003fae000 */
[----:B------:R-:W1:Y:S01]  /*ddc0*/  MUFU.EX2 R109, R109 ;  /* 0x0000006d006d7308 */ /* 0x000e620000000800 */
[----:B------:R-:W2:Y:S03]  /*ddd0*/  SHFL.BFLY PT, R26, R11, 0x2, 0x1f ;  /* 0x0c401f000b1a7f89 */ /* 0x000ea600000e0000 */
[----:B------:R-:W-:-:S04]  /*dde0*/  @!P4 FMUL R16, R16, 0.5 ;  /* 0x3f0000001010c820 */ /* 0x000fc80000400000 */
[----:B------:R-:W3:Y:S01]  /*ddf0*/  MUFU.EX2 R76, R76 ;  /* 0x0000004c004c7308 */ /* 0x000ee20000000800 */
[----:B----4-:R-:W-:Y:S01]  /*de00*/  @!P2 FMUL R89, R89, R89 ;  /* 0x000000595959a220 */ /* 0x010fe20000400000 */
[----:B------:R-:W-:Y:S02]  /*de10*/  FSETP.GEU.AND P2, PT, R85, -126, PT ;  /* 0xc2fc00005500780b */ /* 0x000fe40003f4e000 */
[----:B------:R-:W-:-:S04]  /*de20*/  @!P5 FMUL R104, R104, 0.5 ;  /* 0x3f0000006868d820 */ /* 0x000fc80000400000 */
[----:B------:R-:W4:Y:S01]  /*de30*/  MUFU.EX2 R16, R16 ;  /* 0x0000001000107308 */ /* 0x000f220000000800 */
[----:B-1----:R-:W-:Y:S01]  /*de40*/  @!P3 FMUL R109, R109, R109 ;  /* 0x0000006d6d6db220 */ /* 0x002fe20000400000 */
[----:B------:R-:W-:-:S05]  /*de50*/  FSETP.GEU.AND P3, PT, R14, -126, PT ;  /* 0xc2fc00000e00780b */ /* 0x000fca0003f6e000 */
[----:B------:R-:W-:Y:S01]  /*de60*/  @!P2 FMUL R85, R85, 0.5 ;  /* 0x3f0000005555a820 */ /* 0x000fe20000400000 */
[----:B------:R-:W1:Y:S01]  /*de70*/  MUFU.EX2 R104, R104 ;  /* 0x0000006800687308 */ /* 0x000e620000000800 */
[----:B---3--:R-:W-:Y:S01]  /*de80*/  @!P6 FMUL R76, R76, R76 ;  /* 0x0000004c4c4ce220 */ /* 0x008fe20000400000 */
[----:B------:R-:W-:Y:S02]  /*de90*/  FSETP.GEU.AND P6, PT, R81, -126, PT ;  /* 0xc2fc00005100780b */ /* 0x000fe40003fce000 */
[----:B--2---:R-:W-:-:S03]  /*dea0*/  FMNMX R11, R11, R26, !PT ;  /* 0x0000001a0b0b7209 */ /* 0x004fc60007800000 */
[----:B------:R-:W-:Y:S01]  /*deb0*/  @!P3 FMUL R14, R14, 0.5 ;  /* 0x3f0000000e0eb820 */ /* 0x000fe20000400000 */
[----:B------:R-:W2:Y:S01]  /*dec0*/  MUFU.EX2 R85, R85 ;  /* 0x0000005500557308 */ /* 0x000ea20000000800 */
[----:B----4-:R-:W-:Y:S01]  /*ded0*/  @!P4 FMUL R16, R16, R16 ;  /* 0x000000101010c220 */ /* 0x010fe20000400000 */
[----:B------:R-:W-:-:S05]  /*dee0*/  FSETP.GEU.AND P4, PT, R12, -126, PT ;  /* 0xc2fc00000c00780b */ /* 0x000fca0003f8e000 */
[----:B------:R-:W-:Y:S01]  /*def0*/  @!P6 FMUL R81, R81, 0.5 ;  /* 0x3f0000005151e820 */ /* 0x000fe20000400000 */
[----:B------:R-:W3:Y:S01]  /*df00*/  MUFU.EX2 R14, R14 ;  /* 0x0000000e000e7308 */ /* 0x000ee20000000800 */
[----:B-1----:R-:W-:Y:S01]  /*df10*/  @!P5 FMUL R104, R104, R104 ;  /* 0x000000686868d220 */ /* 0x002fe20000400000 */
[----:B------:R-:W-:-:S04]  /*df20*/  FSETP.NEU.AND P5, PT, R11, -INF , PT ;  /* 0xff8000000b00780b */ /* 0x000fc80003fad000 */
[----:B------:R-:W-:Y:S01]  /*df30*/  FSEL R145, R11, RZ, P5 ;  /* 0x000000ff0b917208 */ /* 0x000fe20002800000 */
[----:B------:R-:W-:Y:S01]  /*df40*/  @!P4 FMUL R12, R12, 0.5 ;  /* 0x3f0000000c0cc820 */ /* 0x000fe20000400000 */
[----:B------:R-:W1:Y:S01]  /*df50*/  MUFU.EX2 R81, R81 ;  /* 0x0000005100517308 */ /* 0x000e620000000800 */
[----:B--2---:R-:W-:Y:S01]  /*df60*/  @!P2 FMUL R85, R85, R85 ;  /* 0x000000555555a220 */ /* 0x004fe20000400000 */
[----:B------:R-:W-:Y:S01]  /*df70*/  FSETP.GEU.AND P5, PT, R108, -126, PT ;  /* 0xc2fc00006c00780b */ /* 0x000fe20003fae000 */
[C---:B------:R-:W-:Y:S01]  /*df80*/  FMUL R26, R145.reuse, UR17 ;  /* 0x00000011911a7c20 */ /* 0x040fe20008400000 */
[----:B------:R-:W-:-:S03]  /*df90*/  FADD R145, -R145, R8 ;  /* 0x0000000891917221 */ /* 0x000fc60000000100 */
[--C-:B------:R-:W-:Y:S01]  /*dfa0*/  FFMA R171, R171, UR17, -R26.reuse ;  /* 0x00000011abab7c23 */ /* 0x100fe2000800081a */
[----:B------:R-:W2:Y:S01]  /*dfb0*/  MUFU.EX2 R12, R12 ;  /* 0x0000000c000c7308 */ /* 0x000ea20000000800 */
[----:B---3--:R-:W-:Y:S01]  /*dfc0*/  @!P3 FMUL R14, R14, R14 ;  /* 0x0000000e0e0eb220 */ /* 0x008fe20000400000 */
[--C-:B------:R-:W-:Y:S01]  /*dfd0*/  FFMA R116, R27, UR17, -R26.reuse ;  /* 0x000000111b747c23 */ /* 0x100fe2000800081a */
[----:B------:R-:W-:Y:S01]  /*dfe0*/  FSETP.GEU.AND P3, PT, R113, -126, PT ;  /* 0xc2fc00007100780b */ /* 0x000fe20003f6e000 */
[--C-:B------:R-:W-:Y:S01]  /*dff0*/  FFMA R124, R35, UR17, -R26.reuse ;  /* 0x00000011237c7c23 */ /* 0x100fe2000800081a */
[----:B------:R-:W-:Y:S01]  /*e000*/  FSETP.GEU.AND P2, PT, R171, -126, PT ;  /* 0xc2fc0000ab00780b */ /* 0x000fe20003f4e000 */
[--C-:B------:R-:W-:Y:S01]  /*e010*/  FFMA R121, R34, UR17, -R26.reuse ;  /* 0x0000001122797c23 */ /* 0x100fe2000800081a */
[--C-:B------:R-:W-:Y:S01]  /*e020*/  FFMA R30, R30, UR17, -R26.reuse ;  /* 0x000000111e1e7c23 */ /* 0x100fe2000800081a */
[----:B------:R-:W-:Y:S01]  /*e030*/  @!P5 FMUL R108, R108, 0.5 ;  /* 0x3f0000006c6cd820 */ /* 0x000fe20000400000 */
[----:B-1----:R-:W-:Y:S01]  /*e040*/  @!P6 FMUL R81, R81, R81 ;  /* 0x000000515151e220 */ /* 0x002fe20000400000 */
[----:B------:R-:W-:Y:S01]  /*e050*/  FSETP.GEU.AND P6, PT, R112, -126, PT ;  /* 0xc2fc00007000780b */ /* 0x000fe20003fce000 */
[--C-:B------:R-:W-:Y:S01]  /*e060*/  FFMA R120, R31, UR17, -R26.reuse ;  /* 0x000000111f787c23 */ /* 0x100fe2000800081a */
[--C-:B------:R-:W-:Y:S01]  /*e070*/  FFMA R129, R42, UR17, -R26.reuse ;  /* 0x000000112a817c23 */ /* 0x100fe2000800081a */
[--C-:B------:R-:W-:Y:S01]  /*e080*/  FFMA R42, R46, UR17, -R26.reuse ;  /* 0x000000112e2a7c23 */ /* 0x100fe2000800081a */
[----:B------:R-:W1:Y:S01]  /*e090*/  MUFU.EX2 R108, R108 ;  /* 0x0000006c006c7308 */ /* 0x000e620000000800 */
[--C-:B------:R-:W-:Y:S01]  /*e0a0*/  FFMA R43, R43, UR17, -R26.reuse ;  /* 0x000000112b2b7c23 */ /* 0x100fe2000800081a */
[----:B------:R-:W-:Y:S01]  /*e0b0*/  @!P3 FMUL R113, R113, 0.5 ;  /* 0x3f0000007171b820 */ /* 0x000fe20000400000 */
[----:B--2---:R-:W-:Y:S01]  /*e0c0*/  @!P4 FMUL R12, R12, R12 ;  /* 0x0000000c0c0cc220 */ /* 0x004fe20000400000 */
[----:B------:R-:W-:Y:S01]  /*e0d0*/  FSETP.GEU.AND P4, PT, R116, -126, PT ;  /* 0xc2fc00007400780b */ /* 0x000fe20003f8e000 */
[----:B------:R-:W-:Y:S01]  /*e0e0*/  @!P2 FMUL R171, R171, 0.5 ;  /* 0x3f000000ababa820 */ /* 0x000fe20000400000 */
[--C-:B------:R-:W-:Y:S01]  /*e0f0*/  FFMA R39, R39, UR17, -R26.reuse ;  /* 0x0000001127277c23 */ /* 0x100fe2000800081a */
[--C-:B------:R-:W-:Y:S01]  /*e100*/  FFMA R47, R47, UR17, -R26.reuse ;  /* 0x000000112f2f7c23 */ /* 0x100fe2000800081a */
[----:B------:R-:W2:Y:S01]  /*e110*/  MUFU.EX2 R113, R113 ;  /* 0x0000007100717308 */ /* 0x000ea20000000800 */
[----:B------:R-:W-:Y:S01]  /*e120*/  @!P6 FMUL R112, R112, 0.5 ;  /* 0x3f0000007070e820 */ /* 0x000fe20000400000 */
[--C-:B------:R-:W-:Y:S01]  /*e130*/  FFMA R55, R55, UR17, -R26.reuse ;  /* 0x0000001137377c23 */ /* 0x100fe2000800081a */
[--C-:B------:R-:W-:Y:S01]  /*e140*/  FFMA R50, R50, UR17, -R26.reuse ;  /* 0x0000001132327c23 */ /* 0x100fe2000800081a */
[--C-:B------:R-:W-:Y:S01]  /*e150*/  FFMA R58, R58, UR17, -R26.reuse ;  /* 0x000000113a3a7c23 */ /* 0x100fe2000800081a */
[--C-:B------:R-:W-:Y:S01]  /*e160*/  FFMA R132, R59, UR17, -R26.reuse ;  /* 0x000000113b847c23 */ /* 0x100fe2000800081a */
[--C-:B------:R-:W-:Y:S01]  /*e170*/  FFMA R46, R66, UR17, -R26.reuse ;  /* 0x00000011422e7c23 */ /* 0x100fe2000800081a */
[--C-:B------:R-:W-:Y:S01]  /*e180*/  FFMA R63, R63, UR17, -R26.reuse ;  /* 0x000000113f3f7c23 */ /* 0x100fe2000800081a */
[----:B------:R-:W3:Y:S01]  /*e190*/  MUFU.EX2 R27, R171 ;  /* 0x000000ab001b7308 */ /* 0x000ee20000000800 */
[----:B------:R-:W-:Y:S01]  /*e1a0*/  @!P4 FMUL R116, R116, 0.5 ;  /* 0x3f0000007474c820 */ /* 0x000fe20000400000 */
[----:B-1----:R-:W-:Y:S01]  /*e1b0*/  @!P5 FMUL R108, R108, R108 ;  /* 0x0000006c6c6cd220 */ /* 0x002fe20000400000 */
[----:B------:R-:W-:Y:S01]  /*e1c0*/  FSETP.GEU.AND P5, PT, R120, -126, PT ;  /* 0xc2fc00007800780b */ /* 0x000fe20003fae000 */
        /* <DEDUP_REMOVED lines=11> */
[--C-:B------:R-:W-:Y:S01]  /*e280*/  FFMA R138, R138, UR17, -R26.reuse ;  /* 0x000000118a8a7c23 */ /* 0x100fe2000800081a */
[----:B------:R2:W4:Y:S01]  /*e290*/  MUFU.EX2 R112, R116 ;  /* 0x0000007400707308 */ /* 0x0005220000000800 */
[----:B---3--:R-:W-:Y:S01]  /*e2a0*/  @!P2 FMUL R27, R27, R27 ;  /* 0x0000001b1b1ba220 */ /* 0x008fe20000400000 */
[----:B------:R-:W-:Y:S01]  /*e2b0*/  FSETP.GEU.AND P2, PT, R124, -126, PT ;  /* 0xc2fc00007c00780b */ /* 0x000fe20003f4e000 */
[----:B------:R-:W-:Y:S01]  /*e2c0*/  @!P5 FMUL R120, R120, 0.5 ;  /* 0x3f0000007878d820 */ /* 0x000fe20000400000 */
[--C-:B------:R-:W-:Y:S01]  /*e2d0*/  FFMA R134, R134, UR17, -R26.reuse ;  /* 0x0000001186867c23 */ /* 0x100fe2000800081a */
[--C-:B------:R-:W-:Y:S01]  /*e2e0*/  FFMA R131, R131, UR17, -R26.reuse ;  /* 0x0000001183837c23 */ /* 0x100fe2000800081a */
[--C-:B------:R-:W-:Y:S01]  /*e2f0*/  FFMA R148, R119, UR17, -R26.reuse ;  /* 0x0000001177947c23 */ /* 0x100fe2000800081a */
[----:B------:R-:W-:Y:S01]  /*e300*/  @!P3 FMUL R121, R121, 0.5 ;  /* 0x3f0000007979b820 */ /* 0x000fe20000400000 */
[----:B------:R-:W3:Y:S01]  /*e310*/  MUFU.EX2 R34, R120 ;  /* 0x0000007800227308 */ /* 0x000ee20000000800 */
[--C-:B--2---:R-:W-:Y:S01]  /*e320*/  FFMA R116, R38, UR17, -R26.reuse ;  /* 0x0000001126747c23 */ /* 0x104fe2000800081a */
[----:B-1----:R-:W-:Y:S01]  /*e330*/  @!P6 FMUL R13, R13, R13 ;  /* 0x0000000d0d0de220 */ /* 0x002fe20000400000 */
[----:B------:R-:W-:Y:S01]  /*e340*/  FSETP.GEU.AND P6, PT, R30, -126, PT ;  /* 0xc2fc00001e00780b */ /* 0x000fe20003fce000 */
[--C-:B------:R-:W-:Y:S01]  /*e350*/  FFMA R175, R135, UR17, -R26.reuse ;  /* 0x0000001187af7c23 */ /* 0x100fe2000800081a */
[--C-:B------:R-:W-:Y:S01]  /*e360*/  FFMA R142, R142, UR17, -R26.reuse ;  /* 0x000000118e8e7c23 */ /* 0x100fe2000800081a */
[--C-:B------:R-:W-:Y:S01]  /*e370*/  FFMA R173, R143, UR17, -R26.reuse ;  /* 0x000000118fad7c23 */ /* 0x100fe2000800081a */
[----:B------:R-:W-:Y:S01]  /*e380*/  @!P2 FMUL R124, R124, 0.5 ;  /* 0x3f0000007c7ca820 */ /* 0x000fe20000400000 */
[----:B------:R-:W1:Y:S01]  /*e390*/  MUFU.EX2 R35, R121 ;  /* 0x0000007900237308 */ /* 0x000e620000000800 */
[----:B----4-:R-:W-:Y:S01]  /*e3a0*/  @!P4 FMUL R112, R112, R112 ;  /* 0x000000707070c220 */ /* 0x010fe20000400000 */
[----:B------:R-:W-:Y:S01]  /*e3b0*/  FSETP.GEU.AND P4, PT, R116, -126, PT ;  /* 0xc2fc00007400780b */ /* 0x000fe20003f8e000 */
[--C-:B------:R-:W-:Y:S01]  /*e3c0*/  FFMA R146, R146, UR17, -R26.reuse ;  /* 0x0000001192927c23 */ /* 0x100fe2000800081a */
[--C-:B------:R-:W-:Y:S01]  /*e3d0*/  FFMA R176, R147, UR17, -R26.reuse ;  /* 0x0000001193b07c23 */ /* 0x100fe2000800081a */
[----:B------:R-:W-:Y:S01]  /*e3e0*/  FFMA R150, R150, UR17, -R26 ;  /* 0x0000001196967c23 */ /* 0x000fe2000800081a */
[----:B------:R-:W-:Y:S01]  /*e3f0*/  FADD R106, R15, R60 ;  /* 0x0000003c0f6a7221 */ /* 0x000fe20000000000 */
[----:B------:R-:W-:Y:S01]  /*e400*/  FADD R135, R33, R88 ;  /* 0x0000005821877221 */ /* 0x000fe20000000000 */
[----:B------:R-:W2:Y:S01]  /*e410*/  MUFU.EX2 R38, R124 ;  /* 0x0000007c00267308 */ /* 0x000ea20000000800 */
[----:B------:R-:W-:Y:S01]  /*e420*/  @!P6 FMUL R30, R30, 0.5 ;  /* 0x3f0000001e1ee820 */ /* 0x000fe20000400000 */
[----:B---3--:R-:W-:Y:S01]  /*e430*/  @!P5 FMUL R34, R34, R34 ;  /* 0x000000222222d220 */ /* 0x008fe20000400000 */
[----:B------:R-:W-:Y:S01]  /*e440*/  FSETP.GEU.AND P5, PT, R129, -126, PT ;  /* 0xc2fc00008100780b */ /* 0x000fe20003fae000 */
[----:B------:R-:W-:Y:S01]  /*e450*/  FADD R143, R172, R97 ;  /* 0x00000061ac8f7221 */ /* 0x000fe20000000000 */
[----:B------:R-:W-:Y:S01]  /*e460*/  FADD R119, R45, R76 ;  /* 0x0000004c2d777221 */ /* 0x000fe20000000000 */
[----:B------:R-:W-:Y:S01]  /*e470*/  FADD R147, R19, R68 ;  /* 0x0000004413937221 */ /* 0x000fe20000000000 */
[----:B------:R-:W-:Y:S01]  /*e480*/  @!P4 FMUL R116, R116, 0.5 ;  /* 0x3f0000007474c820 */ /* 0x000fe20000400000 */
[----:B------:R3:W4:Y:S01]  /*e490*/  MUFU.EX2 R31, R30 ;  /* 0x0000001e001f7308 */ /* 0x0007220000000800 */
[----:B-1----:R-:W-:Y:S01]  /*e4a0*/  @!P3 FMUL R35, R35, R35 ;  /* 0x000000232323b220 */ /* 0x002fe20000400000 */
[----:B------:R-:W-:Y:S01]  /*e4b0*/  FSETP.GEU.AND P3, PT, R43, -126, PT ;  /* 0xc2fc00002b00780b */ /* 0x000fe20003f6e000 */
[----:B------:R-:W-:Y:S01]  /*e4c0*/  FMUL R145, R145, UR17 ;  /* 0x0000001191917c20 */ /* 0x000fe20008400000 */
[----:B------:R-:W-:-:S04]  /*e4d0*/  F2FP.BF16.F32.PACK_AB R76, R109, R76 ;  /* 0x0000004c6d4c723e */ /* 0x000fc800000010ff */
[----:B------:R-:W1:Y:S01]  /*e4e0*/  MUFU.EX2 R116, R116 ;  /* 0x0000007400747308 */ /* 0x000e620000000800 */
[----:B--2---:R-:W-:Y:S01]  /*e4f0*/  @!P2 FMUL R38, R38, R38 ;  /* 0x000000262626a220 */ /* 0x004fe20000400000 */
[----:B------:R-:W-:Y:S01]  /*e500*/  FSETP.GEU.AND P2, PT, R42, -126, PT ;  /* 0xc2fc00002a00780b */ /* 0x000fe20003f4e000 */
[----:B------:R-:W-:Y:S01]  /*e510*/  @!P5 FMUL R129, R129, 0.5 ;  /* 0x3f0000008181d820 */ /* 0x000fe20000400000 */
[----:B---3--:R-:W-:Y:S01]  /*e520*/  FADD R30, -R18, R9 ;  /* 0x00000009121e7221 */ /* 0x008fe20000000100 */
[----:B------:R-:W-:Y:S01]  /*e530*/  FADD R18, R24, R57 ;  /* 0x0000003918127221 */ /* 0x000fe20000000000 */
[----:B------:R-:W-:Y:S01]  /*e540*/  F2FP.BF16.F32.PACK_AB R24, R15, R24 ;  /* 0x000000180f18723e */ /* 0x000fe200000010ff */
[----:B------:R-:W-:Y:S01]  /*e550*/  @!P3 FMUL R43, R43, 0.5 ;  /* 0x3f0000002b2bb820 */ /* 0x000fe20000400000 */
[----:B------:R-:W-:Y:S01]  /*e560*/  FMUL R30, R30, UR17 ;  /* 0x000000111e1e7c20 */ /* 0x000fe20008400000 */
[----:B----4-:R-:W-:Y:S01]  /*e570*/  @!P6 FMUL R31, R31, R31 ;  /* 0x0000001f1f1fe220 */ /* 0x010fe20000400000 */
[----:B------:R-:W-:Y:S01]  /*e580*/  FSETP.GEU.AND P6, PT, R39, -126, PT ;  /* 0xc2fc00002700780b */ /* 0x000fe20003fce000 */
[----:B------:R2:W3:Y:S01]  /*e590*/  MUFU.EX2 R120, R43 ;  /* 0x0000002b00787308 */ /* 0x0004e20000000800 */
[----:B------:R-:W-:-:S03]  /*e5a0*/  SHF.L.U32 R15, R4, 0x1f, RZ ;  /* 0x0000001f040f7819 */ /* 0x000fc600000006ff */
[----:B------:R-:W-:Y:S01]  /*e5b0*/  @!P2 FMUL R42, R42, 0.5 ;  /* 0x3f0000002a2aa820 */ /* 0x000fe20000400000 */
[----:B-1----:R-:W-:Y:S01]  /*e5c0*/  @!P4 FMUL R116, R116, R116 ;  /* 0x000000747474c220 */ /* 0x002fe20000400000 */
[----:B------:R-:W-:Y:S02]  /*e5d0*/  FSETP.GEU.AND P4, PT, R47, -126, PT ;  /* 0xc2fc00002f00780b */ /* 0x000fe40003f8e000 */
[----:B------:R-:W1:Y:S01]  /*e5e0*/  MUFU.EX2 R129, R129 ;  /* 0x0000008100817308 */ /* 0x000e620000000800 */
[--C-:B--2---:R-:W-:Y:S01]  /*e5f0*/  FFMA R43, R62, UR17, -R26.reuse ;  /* 0x000000113e2b7c23 */ /* 0x104fe2000800081a */
[--C-:B------:R-:W-:Y:S01]  /*e600*/  FFMA R62, R98, UR17, -R26.reuse ;  /* 0x00000011623e7c23 */ /* 0x100fe2000800081a */
[----:B------:R-:W-:Y:S01]  /*e610*/  FFMA R98, R118, UR17, -R26 ;  /* 0x0000001176627c23 */ /* 0x000fe2000800081a */
[----:B------:R-:W-:Y:S01]  /*e620*/  @!P6 FMUL R39, R39, 0.5 ;  /* 0x3f0000002727e820 */ /* 0x000fe20000400000 */
[----:B------:R-:W-:-:S03]  /*e630*/  FADD R118, R53, R13 ;  /* 0x0000000d35767221 */ /* 0x000fc60000000000 */
[----:B------:R-:W2:Y:S01]  /*e640*/  MUFU.EX2 R42, R42 ;  /* 0x0000002a002a7308 */ /* 0x000ea20000000800 */
[----:B---3--:R-:W-:Y:S02]  /*e650*/  @!P3 FMUL R120, R120, R120 ;  /* 0x000000787878b220 */ /* 0x008fe40000400000 */
[----:B------:R-:W-:-:S05]  /*e660*/  @!P4 FMUL R47, R47, 0.5 ;  /* 0x3f0000002f2fc820 */ /* 0x000fca0000400000 */
[----:B------:R3:W4:Y:S01]  /*e670*/  MUFU.EX2 R137, R39 ;  /* 0x0000002700897308 */ /* 0x0007220000000800 */
[----:B-1----:R-:W-:Y:S01]  /*e680*/  @!P5 FMUL R129, R129, R129 ;  /* 0x000000818181d220 */ /* 0x002fe20000400000 */
[----:B------:R-:W-:-:S06]  /*e690*/  FSETP.GEU.AND P5, PT, R51, -126, PT ;  /* 0xc2fc00003300780b */ /* 0x000fcc0003fae000 */
[----:B------:R1:W5:Y:S01]  /*e6a0*/  MUFU.EX2 R141, R47 ;  /* 0x0000002f008d7308 */ /* 0x0003620000000800 */
[--C-:B---3--:R-:W-:Y:S01]  /*e6b0*/  FFMA R39, R54, UR17, -R26.reuse ;  /* 0x0000001136277c23 */ /* 0x108fe2000800081a */
[----:B--2---:R-:W-:Y:S01]  /*e6c0*/  @!P2 FMUL R42, R42, R42 ;  /* 0x0000002a2a2aa220 */ /* 0x004fe20000400000 */
[----:B------:R-:W-:Y:S01]  /*e6d0*/  FSETP.GEU.AND P2, PT, R55, -126, PT ;  /* 0xc2fc00003700780b */ /* 0x000fe20003f4e000 */
[--C-:B------:R-:W-:Y:S01]  /*e6e0*/  FFMA R54, R82, UR17, -R26.reuse ;  /* 0x0000001152367c23 */ /* 0x100fe2000800081a */
[--C-:B------:R-:W-:Y:S01]  /*e6f0*/  FFMA R82, R94, UR17, -R26.reuse ;  /* 0x000000115e527c23 */ /* 0x100fe2000800081a */
[----:B------:R-:W-:Y:S01]  /*e700*/  FSETP.GEU.AND P3, PT, R39, -126, PT ;  /* 0xc2fc00002700780b */ /* 0x000fe20003f6e000 */
[----:B------:R-:W-:Y:S01]  /*e710*/  @!P5 FMUL R51, R51, 0.5 ;  /* 0x3f0000003333d820 */ /* 0x000fe20000400000 */
[--C-:B------:R-:W-:Y:S01]  /*e720*/  FFMA R94, R111, UR17, -R26.reuse ;  /* 0x000000116f5e7c23 */ /* 0x100fe2000800081a */
[----:B----4-:R-:W-:Y:S01]  /*e730*/  @!P6 FMUL R137, R137, R137 ;  /* 0x000000898989e220 */ /* 0x010fe20000400000 */
[----:B------:R-:W-:Y:S01]  /*e740*/  FSETP.GEU.AND P6, PT, R50, -126, PT ;  /* 0xc2fc00003200780b */ /* 0x000fe20003fce000 */
[----:B------:R2:W3:Y:S01]  /*e750*/  MUFU.EX2 R124, R51 ;  /* 0x00000033007c7308 */ /* 0x0004e20000000800 */
[--C-:B-1----:R-:W-:Y:S01]  /*e760*/  FFMA R47, R70, UR17, -R26.reuse ;  /* 0x00000011462f7c23 */ /* 0x102fe2000800081a */
[--C-:B------:R-:W-:Y:S01]  /*e770*/  FFMA R70, R114, UR17, -R26.reuse ;  /* 0x0000001172467c23 */ /* 0x100fe2000800081a */
[----:B------:R-:W-:Y:S01]  /*e780*/  FFMA R114, R139, UR17, -R26 ;  /* 0x000000118b727c23 */ /* 0x000fe2000800081a */
[----:B------:R-:W-:Y:S01]  /*e790*/  FADD R111, R41, R80 ;  /* 0x00000050296f7221 */ /* 0x000fe20000000000 */
[----:B------:R-:W-:Y:S01]  /*e7a0*/  @!P2 FMUL R55, R55, 0.5 ;  /* 0x3f0000003737a820 */ /* 0x000fe20000400000 */
[----:B-----5:R-:W-:Y:S01]  /*e7b0*/  @!P4 FMUL R141, R141, R141 ;  /* 0x0000008d8d8dc220 */ /* 0x020fe20000400000 */
[----:B------:R-:W-:Y:S01]  /*e7c0*/  FSETP.GEU.AND P4, PT, R58, -126, PT ;  /* 0xc2fc00003a00780b */ /* 0x000fe20003f8e000 */
[----:B------:R-:W-:Y:S01]  /*e7d0*/  @!P3 FMUL R39, R39, 0.5 ;  /* 0x3f0000002727b820 */ /* 0x000fe20000400000 */
[----:B------:R1:W4:Y:S01]  /*e7e0*/  MUFU.EX2 R128, R55 ;  /* 0x0000003700807308 */ /* 0x0003220000000800 */
[--C-:B--2---:R-:W-:Y:S01]  /*e7f0*/  FFMA R51, R78, UR17, -R26.reuse ;  /* 0x000000114e337c23 */ /* 0x104fe2000800081a */
[----:B------:R-:W-:Y:S01]  /*e800*/  FFMA R78, R126, UR17, -R26 ;  /* 0x000000117e4e7c23 */ /* 0x000fe2000800081a */
[----:B------:R-:W-:Y:S01]  /*e810*/  @!P6 FMUL R50, R50, 0.5 ;  /* 0x3f0000003232e820 */ /* 0x000fe20000400000 */
[----:B------:R-:W-:Y:S01]  /*e820*/  FADD R126, R20, R61 ;  /* 0x0000003d147e7221 */ /* 0x000fe20000000000 */
[C---:B------:R-:W-:Y:S01]  /*e830*/  FADD R139, R32.reuse, R69 ;  /* 0x00000045208b7221 */ /* 0x040fe20000000000 */
[----:B------:R-:W-:-:S02]  /*e840*/  F2FP.BF16.F32.PACK_AB R32, R32, R33 ;  /* 0x000000212020723e */ /* 0x000fc400000010ff */
[----:B------:R-:W2:Y:S01]  /*e850*/  MUFU.EX2 R39, R39 ;  /* 0x0000002700277308 */ /* 0x000ea20000000800 */
[--C-:B-1----:R-:W-:Y:S01]  /*e860*/  FFMA R55, R86, UR17, -R26.reuse ;  /* 0x0000001156377c23 */ /* 0x102fe2000800081a */
[--C-:B------:R-:W-:Y:S01]  /*e870*/  FFMA R86, R87, UR17, -R26.reuse ;  /* 0x0000001157567c23 */ /* 0x100fe2000800081a */
[----:B------:R-:W-:Y:S01]  /*e880*/  @!P4 FMUL R58, R58, 0.5 ;  /* 0x3f0000003a3ac820 */ /* 0x000fe20000400000 */
[----:B---3--:R-:W-:Y:S01]  /*e890*/  @!P5 FMUL R124, R124, R124 ;  /* 0x0000007c7c7cd220 */ /* 0x008fe20000400000 */
[----:B------:R-:W-:Y:S01]  /*e8a0*/  FSETP.GEU.AND P5, PT, R43, -126, PT ;  /* 0xc2fc00002b00780b */ /* 0x000fe20003fae000 */
[--C-:B------:R-:W-:Y:S01]  /*e8b0*/  FFMA R87, R91, UR17, -R26.reuse ;  /* 0x000000115b577c23 */ /* 0x100fe2000800081a */
[--C-:B------:R-:W-:Y:S01]  /*e8c0*/  FFMA R91, R95, UR17, -R26.reuse ;  /* 0x000000115f5b7c23 */ /* 0x100fe2000800081a */
[----:B------:R1:W3:Y:S01]  /*e8d0*/  MUFU.EX2 R121, R50 ;  /* 0x0000003200797308 */ /* 0x0002e20000000800 */
[----:B----4-:R-:W-:Y:S01]  /*e8e0*/  @!P2 FMUL R128, R128, R128 ;  /* 0x000000808080a220 */ /* 0x010fe20000400000 */
[----:B------:R-:W-:Y:S01]  /*e8f0*/  FSETP.GEU.AND P2, PT, R46, -126, PT ;  /* 0xc2fc00002e00780b */ /* 0x000fe20003f4e000 */
[--C-:B------:R-:W-:Y:S01]  /*e900*/  FFMA R95, R99, UR17, -R26.reuse ;  /* 0x00000011635f7c23 */ /* 0x100fe2000800081a */
[--C-:B------:R-:W-:Y:S01]  /*e910*/  FFMA R99, R107, UR17, -R26.reuse ;  /* 0x000000116b637c23 */ /* 0x100fe2000800081a */
[--C-:B------:R-:W-:Y:S01]  /*e920*/  FFMA R107, R130, UR17, -R26.reuse ;  /* 0x00000011826b7c23 */ /* 0x100fe2000800081a */
[----:B------:R-:W-:Y:S01]  /*e930*/  FADD R130, R28, R101 ;  /* 0x000000651c827221 */ /* 0x000fe20000000000 */
[----:B------:R-:W-:Y:S01]  /*e940*/  F2FP.BF16.F32.PACK_AB R28, R25, R28 ;  /* 0x0000001c191c723e */ /* 0x000fe200000010ff */
[----:B------:R4:W5:Y:S01]  /*e950*/  MUFU.EX2 R59, R58 ;  /* 0x0000003a003b7308 */ /* 0x0009620000000800 */
[----:B--2---:R-:W-:Y:S01]  /*e960*/  @!P3 FMUL R39, R39, R39 ;  /* 0x000000272727b220 */ /* 0x004fe20000400000 */
[----:B------:R-:W-:Y:S01]  /*e970*/  FSETP.GEU.AND P3, PT, R63, -126, PT ;  /* 0xc2fc00003f00780b */ /* 0x000fe20003f6e000 */
[--C-:B-1----:R-:W-:Y:S01]  /*e980*/  FFMA R50, R74, UR17, -R26.reuse ;  /* 0x000000114a327c23 */ /* 0x102fe2000800081a */
[----:B------:R-:W-:Y:S01]  /*e990*/  @!P5 FMUL R43, R43, 0.5 ;  /* 0x3f0000002b2bd820 */ /* 0x000fe20000400000 */
[----:B------:R-:W-:Y:S01]  /*e9a0*/  FFMA R74, R122, UR17, -R26 ;  /* 0x000000117a4a7c23 */ /* 0x000fe2000800081a */
[----:B------:R-:W-:Y:S01]  /*e9b0*/  FADD R122, R17, R96 ;  /* 0x00000060117a7221 */ /* 0x000fe20000000000 */
[----:B------:R-:W-:Y:S01]  /*e9c0*/  @!P2 FMUL R46, R46, 0.5 ;  /* 0x3f0000002e2ea820 */ /* 0x000fe20000400000 */
[----:B------:R-:W-:Y:S01]  /*e9d0*/  FADD R130, R130, R119 ;  /* 0x0000007782827221 */ /* 0x000fe20000000000 */
[----:B---3--:R-:W-:Y:S01]  /*e9e0*/  @!P6 FMUL R121, R121, R121 ;  /* 0x000000797979e220 */ /* 0x008fe20000400000 */
[----:B------:R-:W-:Y:S01]  /*e9f0*/  FSETP.GEU.AND P6, PT, R132, -126, PT ;  /* 0xc2fc00008400780b */ /* 0x000fe20003fce000 */
[--C-:B----4-:R-:W-:Y:S01]  /*ea00*/  FFMA R58, R90, UR17, -R26.reuse ;  /* 0x000000115a3a7c23 */ /* 0x110fe2000800081a */
[----:B------:R-:W1:Y:S01]  /*ea10*/  MUFU.EX2 R43, R43 ;  /* 0x0000002b002b7308 */ /* 0x000e620000000800 */
[--C-:B------:R-:W-:Y:S01]  /*ea20*/  FFMA R90, R103, UR17, -R26.reuse ;  /* 0x00000011675a7c23 */ /* 0x100fe2000800081a */
[----:B------:R-:W-:Y:S01]  /*ea30*/  FFMA R103, R115, UR17, -R26 ;  /* 0x0000001173677c23 */ /* 0x000fe2000800081a */
[----:B------:R-:W-:Y:S01]  /*ea40*/  @!P3 FMUL R63, R63, 0.5 ;  /* 0x3f0000003f3fb820 */ /* 0x000fe20000400000 */
[----:B------:R-:W-:Y:S01]  /*ea50*/  FADD R115, R169, R77 ;  /* 0x0000004da9737221 */ /* 0x000fe20000000000 */
[----:B-----5:R-:W-:Y:S01]  /*ea60*/  @!P4 FMUL R59, R59, R59 ;  /* 0x0000003b3b3bc220 */ /* 0x020fe20000400000 */
[----:B------:R-:W-:Y:S01]  /*ea70*/  FSETP.GEU.AND P4, PT, R67, -126, PT ;  /* 0xc2fc00004300780b */ /* 0x000fe20003f8e000 */
[----:B------:R-:W-:Y:S01]  /*ea80*/  FADD R119, R168, R89 ;  /* 0x00000059a8777221 */ /* 0x000fe20000000000 */
[----:B------:R-:W2:Y:S01]  /*ea90*/  MUFU.EX2 R46, R46 ;  /* 0x0000002e002e7308 */ /* 0x000ea20000000800 */
[----:B------:R-:W-:Y:S01]  /*eaa0*/  FADD R122, R122, R115 ;  /* 0x000000737a7a7221 */ /* 0x000fe20000000000 */
[----:B------:R-:W-:Y:S01]  /*eab0*/  FADD R115, R22, R100 ;  /* 0x0000006416737221 */ /* 0x000fe20000000000 */
[----:B------:R-:W-:Y:S01]  /*eac0*/  @!P6 FMUL R132, R132, 0.5 ;  /* 0x3f0000008484e820 */ /* 0x000fe20000400000 */
[----:B------:R-:W-:-:S02]  /*ead0*/  F2FP.BF16.F32.PACK_AB R33, R120, R129 ;  /* 0x000000817821723e */ /* 0x000fc400000010ff */
[----:B------:R-:W-:Y:S01]  /*eae0*/  FADD R126, R126, R115 ;  /* 0x000000737e7e7221 */ /* 0x000fe20000000000 */
[----:B------:R-:W-:Y:S01]  /*eaf0*/  FADD R115, R44, R109 ;  /* 0x0000006d2c737221 */ /* 0x000fe20000000000 */
[----:B------:R3:W4:Y:S01]  /*eb00*/  MUFU.EX2 R136, R63 ;  /* 0x0000003f00887308 */ /* 0x0007220000000800 */
[----:B-1----:R-:W-:Y:S01]  /*eb10*/  @!P5 FMUL R43, R43, R43 ;  /* 0x0000002b2b2bd220 */ /* 0x002fe20000400000 */
[----:B------:R-:W-:Y:S01]  /*eb20*/  FSETP.GEU.AND P5, PT, R140, -126, PT ;  /* 0xc2fc00008c00780b */ /* 0x000fe20003fae000 */
[----:B------:R-:W-:Y:S01]  /*eb30*/  @!P4 FMUL R67, R67, 0.5 ;  /* 0x3f0000004343c820 */ /* 0x000fe20000400000 */
[----:B------:R-:W-:-:S04]  /*eb40*/  F2FP.BF16.F32.PACK_AB R44, R44, R45 ;  /* 0x0000002d2c2c723e */ /* 0x000fc800000010ff */
[----:B------:R1:W5:Y:S01]  /*eb50*/  MUFU.EX2 R71, R67 ;  /* 0x0000004300477308 */ /* 0x0003620000000800 */
[----:B--2---:R-:W-:Y:S01]  /*eb60*/  @!P2 FMUL R46, R46, R46 ;  /* 0x0000002e2e2ea220 */ /* 0x004fe20000400000 */
[----:B------:R-:W-:Y:S01]  /*eb70*/  FSETP.GEU.AND P2, PT, R75, -126, PT ;  /* 0xc2fc00004b00780b */ /* 0x000fe20003f4e000 */
[----:B---3--:R-:W-:Y:S01]  /*eb80*/  FFMA R63, R102, UR17, -R26 ;  /* 0x00000011663f7c23 */ /* 0x008fe2000800081a */
[----:B------:R-:W-:Y:S01]  /*eb90*/  FADD R102, R49, R104 ;  /* 0x0000006831667221 */ /* 0x000fe20000000000 */
[----:B------:R-:W-:Y:S02]  /*eba0*/  F2FP.BF16.F32.PACK_AB R104, R81, R104 ;  /* 0x000000685168723e */ /* 0x000fe400000010ff */
[----:B------:R-:W-:Y:S01]  /*ebb0*/  @!P5 FMUL R140, R140, 0.5 ;  /* 0x3f0000008c8cd820 */ /* 0x000fe20000400000 */
[----:B------:R-:W2:Y:S01]  /*ebc0*/  MUFU.EX2 R132, R132 ;  /* 0x0000008400847308 */ /* 0x000ea20000000800 */
[----:B----4-:R-:W-:Y:S01]  /*ebd0*/  @!P3 FMUL R136, R136, R136 ;  /* 0x000000888888b220 */ /* 0x010fe20000400000 */
[----:B------:R-:W-:Y:S01]  /*ebe0*/  FSETP.GEU.AND P3, PT, R50, -126, PT ;  /* 0xc2fc00003200780b */ /* 0x000fe20003f6e000 */
[----:B-1----:R-:W-:Y:S01]  /*ebf0*/  FFMA R67, R110, UR17, -R26 ;  /* 0x000000116e437c23 */ /* 0x002fe2000800081a */
[----:B------:R-:W-:Y:S01]  /*ec00*/  FADD R135, R135, R102 ;  /* 0x0000006687877221 */ /* 0x000fe20000000000 */
[----:B------:R-:W-:Y:S01]  /*ec10*/  FADD R102, R133, R14 ;  /* 0x0000000e85667221 */ /* 0x000fe20000000000 */
[----:B------:R-:W-:Y:S01]  /*ec20*/  FADD R110, R48, R81 ;  /* 0x00000051306e7221 */ /* 0x000fe20000000000 */
[----:B------:R-:W-:Y:S01]  /*ec30*/  @!P2 FMUL R75, R75, 0.5 ;  /* 0x3f0000004b4ba820 */ /* 0x000fe20000400000 */
[----:B------:R-:W1:Y:S01]  /*ec40*/  MUFU.EX2 R140, R140 ;  /* 0x0000008c008c7308 */ /* 0x000e620000000800 */
[----:B-----5:R-:W-:Y:S01]  /*ec50*/  @!P4 FMUL R71, R71, R71 ;  /* 0x000000474747c220 */ /* 0x020fe20000400000 */
[----:B------:R-:W-:Y:S01]  /*ec60*/  FSETP.GEU.AND P4, PT, R51, -126, PT ;  /* 0xc2fc00003300780b */ /* 0x000fe20003f8e000 */
[----:B------:R-:W-:Y:S01]  /*ec70*/  FADD R143, R143, R102 ;  /* 0x000000668f8f7221 */ /* 0x000fe20000000000 */
[----:B------:R-:W-:Y:S01]  /*ec80*/  FADD R139, R139, R110 ;  /* 0x0000006e8b8b7221 */ /* 0x000fe20000000000 */
[----:B------:R-:W-:Y:S01]  /*ec90*/  FADD R110, R52, R85 ;  /* 0x00000055346e7221 */ /* 0x000fe20000000000 */
[----:B------:R-:W-:Y:S01]  /*eca0*/  F2FP.BF16.F32.PACK_AB R48, R48, R49 ;  /* 0x000000313030723e */ /* 0x000fe200000010ff */
[----:B------:R-:W-:Y:S01]  /*ecb0*/  @!P3 FMUL R50, R50, 0.5 ;  /* 0x3f0000003232b820 */ /* 0x000fe20000400000 */
[----:B------:R3:W4:Y:S01]  /*ecc0*/  MUFU.EX2 R79, R75 ;  /* 0x0000004b004f7308 */ /* 0x0007220000000800 */
[----:B--2---:R-:W-:Y:S01]  /*ecd0*/  @!P6 FMUL R132, R132, R132 ;  /* 0x000000848484e220 */ /* 0x004fe20000400000 */
[----:B------:R-:W-:Y:S01]  /*ece0*/  FSETP.GEU.AND P6, PT, R47, -126, PT ;  /* 0xc2fc00002f00780b */ /* 0x000fe20003fce000 */
[----:B------:R-:W-:Y:S01]  /*ecf0*/  FADD R147, R147, R110 ;  /* 0x0000006e93937221 */ /* 0x000fe20000000000 */
[----:B------:R-:W-:Y:S01]  /*ed00*/  FADD R122, R122, R143 ;  /* 0x0000008f7a7a7221 */ /* 0x000fe20000000000 */
[----:B------:R-:W-:-:S02]  /*ed10*/  F2FP.BF16.F32.PACK_AB R45, R71, R46 ;  /* 0x0000002e472d723e */ /* 0x000fc400000010ff */
        /* <DEDUP_REMOVED lines=20> */
[----:B------:R-:W-:Y:S01]  /*ee60*/  FADD R151, R151, R118 ;  /* 0x0000007697977221 */ /* 0x000fe20000000000 */
[----:B------:R-:W-:Y:S01]  /*ee70*/  FADD R118, R21, R72 ;  /* 0x0000004815767221 */ /* 0x000fe20000000000 */
[----:B------:R-:W-:Y:S01]  /*ee80*/  FADD R106, R106, R139 ;  /* 0x0000008b6a6a7221 */ /* 0x000fe20000000000 */
[----:B------:R-:W-:Y:S01]  /*ee90*/  F2FP.BF16.F32.PACK_AB R49, R79, R50 ;  /* 0x000000324f31723e */ /* 0x000fe200000010ff */
[----:B------:R-:W-:Y:S01]  /*eea0*/  @!P2 FMUL R55, R55, 0.5 ;  /* 0x3f0000003737a820 */ /* 0x000fe20000400000 */
[----:B------:R-:W2:Y:S01]  /*eeb0*/  MUFU.EX2 R54, R54 ;  /* 0x0000003600367308 */ /* 0x000ea20000000800 */
[----:B-1----:R-:W-:Y:S01]  /*eec0*/  @!P4 FMUL R51, R51, R51 ;  /* 0x000000333333c220 */ /* 0x002fe20000400000 */
[----:B------:R-:W-:-:S02]  /*eed0*/  FSETP.GEU.AND P4, PT, R86, -126, PT ;  /* 0xc2fc00005600780b */ /* 0x000fc40003f8e000 */
[----:B------:R-:W-:Y:S02]  /*eee0*/  F2FP.BF16.F32.PACK_AB R40, R40, R41 ;  /* 0x000000292828723e */ /* 0x000fe400000010ff */
[----:B------:R-:W-:Y:S01]  /*eef0*/  F2FP.BF16.F32.PACK_AB R41, R132, R59 ;  /* 0x0000003b8429723e */ /* 0x000fe200000010ff */
[----:B------:R-:W-:Y:S01]  /*ef00*/  @!P3 FMUL R83, R83, 0.5 ;  /* 0x3f0000005353b820 */ /* 0x000fe20000400000 */
[----:B------:R-:W1:Y:S01]  /*ef10*/  MUFU.EX2 R55, R55 ;  /* 0x0000003700377308 */ /* 0x000e620000000800 */
[----:B---3--:R-:W-:Y:S01]  /*ef20*/  @!P6 FMUL R47, R47, R47 ;  /* 0x0000002f2f2fe220 */ /* 0x008fe20000400000 */
[----:B------:R-:W-:Y:S02]  /*ef30*/  FSETP.GEU.AND P6, PT, R144, -126, PT ;  /* 0xc2fc00009000780b */ /* 0x000fe40003fce000 */
[----:B------:R-:W-:Y:S02]  /*ef40*/  F2FP.BF16.F32.PACK_AB R36, R36, R37 ;  /* 0x000000252424723e */ /* 0x000fe400000010ff */
        /* <DEDUP_REMOVED lines=77> */
[----:B------:R-:W-:Y:S01]  /*f420*/  FADD R177, R59, R74 ;  /* 0x0000004a3bb17221 */ /* 0x000fe20000000000 */
[----:B------:R-:W-:Y:S01]  /*f430*/  F2FP.BF16.F32.PACK_AB R59, R91, R82 ;  /* 0x000000525b3b723e */ /* 0x000fe200000010ff */
[----:B------:R-:W-:Y:S01]  /*f440*/  @!P3 FMUL R78, R78, 0.5 ;  /* 0x3f0000004e4eb820 */ /* 0x000fe20000400000 */
[----:B------:R2:W4:Y:S01]  /*f450*/  MUFU.EX2 R9, R127 ;  /* 0x0000007f00097308 */ /* 0x0005220000000800 */
[----:B-1----:R-:W-:Y:S01]  /*f460*/  @!P6 FMUL R67, R67, R67 ;  /* 0x000000434343e220 */ /* 0x002fe20000400000 */
[----:B------:R-:W-:-:S05]  /*f470*/  FSETP.GEU.AND P6, PT, R75, -126, PT ;  /* 0xc2fc00004b00780b */ /* 0x000fca0003fce000 */
[----:B------:R-:W-:Y:S01]  /*f480*/  @!P4 FMUL R107, R107, 0.5 ;  /* 0x3f0000006b6bc820 */ /* 0x000fe20000400000 */
[----:B------:R-:W1:Y:S01]  /*f490*/  MUFU.EX2 R78, R78 ;  /* 0x0000004e004e7308 */ /* 0x000e620000000800 */
[----:B--2---:R-:W-:Y:S01]  /*f4a0*/  FADD R127, R117, R108 ;  /* 0x0000006c757f7221 */ /* 0x004fe20000000000 */
[----:B---3--:R-:W-:Y:S01]  /*f4b0*/  @!P5 FMUL R98, R98, R98 ;  /* 0x000000626262d220 */ /* 0x008fe20000400000 */
[----:B------:R-:W-:-:S04]  /*f4c0*/  FSETP.GEU.AND P5, PT, R30, -126, PT ;  /* 0xc2fc00001e00780b */ /* 0x000fc80003fae000 */
[----:B------:R-:W-:Y:S01]  /*f4d0*/  @!P6 FMUL R75, R75, 0.5 ;  /* 0x3f0000004b4be820 */ /* 0x000fe20000400000 */
[----:B------:R-:W2:Y:S01]  /*f4e0*/  MUFU.EX2 R107, R107 ;  /* 0x0000006b006b7308 */ /* 0x000ea20000000800 */
[----:B----4-:R-:W-:Y:S01]  /*f4f0*/  @!P2 FMUL R9, R9, R9 ;  /* 0x000000090909a220 */ /* 0x010fe20000400000 */
[----:B------:R-:W-:-:S03]  /*f500*/  FSETP.GEU.AND P2, PT, R138, -126, PT ;  /* 0xc2fc00008a00780b */ /* 0x000fc60003f4e000 */
[----:B------:R-:W-:-:S03]  /*f510*/  FADD R179, R136, R9 ;  /* 0x0000000988b37221 */ /* 0x000fc60000000000 */
[----:B------:R-:W3:Y:S01]  /*f520*/  MUFU.EX2 R75, R75 ;  /* 0x0000004b004b7308 */ /* 0x000ee20000000800 */
[----:B-1----:R-:W-:Y:S01]  /*f530*/  @!P3 FMUL R78, R78, R78 ;  /* 0x0000004e4e4eb220 */ /* 0x002fe20000400000 */
[----:B------:R-:W-:Y:S01]  /*f540*/  FSETP.GEU.AND P3, PT, R134, -126, PT ;  /* 0xc2fc00008600780b */ /* 0x000fe20003f6e000 */
[----:B------:R-:W-:-:S04]  /*f550*/  @!P5 FMUL R30, R30, 0.5 ;  /* 0x3f0000001e1ed820 */ /* 0x000fc80000400000 */
[----:B------:R-:W-:Y:S01]  /*f560*/  @!P2 FMUL R138, R138, 0.5 ;  /* 0x3f0000008a8aa820 */ /* 0x000fe20000400000 */
[----:B------:R1:W4:Y:S01]  /*f570*/  MUFU.EX2 R135, R30 ;  /* 0x0000001e00877308 */ /* 0x0003220000000800 */
[----:B--2---:R-:W-:Y:S01]  /*f580*/  @!P4 FMUL R107, R107, R107 ;  /* 0x0000006b6b6bc220 */ /* 0x004fe20000400000 */
[----:B------:R-:W-:-:S05]  /*f590*/  FSETP.GEU.AND P4, PT, R114, -126, PT ;  /* 0xc2fc00007200780b */ /* 0x000fca0003f8e000 */
[----:B------:R-:W-:Y:S01]  /*f5a0*/  @!P3 FMUL R134, R134, 0.5 ;  /* 0x3f0000008686b820 */ /* 0x000fe20000400000 */
[----:B------:R2:W5:Y:S01]  /*f5b0*/  MUFU.EX2 R111, R138 ;  /* 0x0000008a006f7308 */ /* 0x0005620000000800 */
[----:B---3--:R-:W-:Y:S01]  /*f5c0*/  @!P6 FMUL R75, R75, R75 ;  /* 0x0000004b4b4be220 */ /* 0x008fe20000400000 */
[----:B------:R-:W-:Y:S02]  /*f5d0*/  FSETP.GEU.AND P6, PT, R131, -126, PT ;  /* 0xc2fc00008300780b */ /* 0x000fe40003fce000 */
[----:B-1----:R-:W-:-:S03]  /*f5e0*/  F2FP.BF16.F32.PACK_AB R30, R174, R29 ;  /* 0x0000001dae1e723e */ /* 0x002fc600000010ff */
[----:B------:R-:W-:Y:S01]  /*f5f0*/  @!P4 FMUL R114, R114, 0.5 ;  /* 0x3f0000007272c820 */ /* 0x000fe20000400000 */
[----:B------:R1:W3:Y:S01]  /*f600*/  MUFU.EX2 R18, R134 ;  /* 0x0000008600127308 */ /* 0x0002e20000000800 */
[----:B--2---:R-:W-:Y:S01]  /*f610*/  FADD R138, R29, R92 ;  /* 0x0000005c1d8a7221 */ /* 0x004fe20000000000 */
[----:B----4-:R-:W-:Y:S01]  /*f620*/  @!P5 FMUL R135, R135, R135 ;  /* 0x000000878787d220 */ /* 0x010fe20000400000 */
[----:B------:R-:W-:Y:S02]  /*f630*/  F2FP.BF16.F32.PACK_AB R29, R38, R35 ;  /* 0x00000023261d723e */ /* 0x000fe400000010ff */
[----:B------:R-:W-:Y:S01]  /*f640*/  FADD R138, R138, R119 ;  /* 0x000000778a8a7221 */ /* 0x000fe20000000000 */
[----:B------:R-:W-:Y:S01]  /*f650*/  FMUL R152, R152, R135 ;  /* 0x0000008798987220 */ /* 0x000fe20000400000 */
[----:B------:R-:W-:Y:S01]  /*f660*/  @!P6 FMUL R131, R131, 0.5 ;  /* 0x3f0000008383e820 */ /* 0x000fe20000400000 */
[----:B------:R2:W4:Y:S01]  /*f670*/  MUFU.EX2 R102, R114 ;  /* 0x0000007200667308 */ /* 0x0005220000000800 */
[----:B-----5:R-:W-:Y:S01]  /*f680*/  @!P2 FMUL R111, R111, R111 ;  /* 0x0000006f6f6fa220 */ /* 0x020fe20000400000 */
[----:B------:R-:W-:Y:S01]  /*f690*/  FSETP.GEU.AND P2, PT, R146, -126, PT ;  /* 0xc2fc00009200780b */ /* 0x000fe20003f4e000 */
[----:B-1----:R-:W-:Y:S01]  /*f6a0*/  FADD R134, R25, R64 ;  /* 0x0000004019867221 */ /* 0x002fe20000000000 */
[----:B------:R-:W-:Y:S01]  /*f6b0*/  F2FP.BF16.F32.PACK_AB R25, R112, R27 ;  /* 0x0000001b7019723e */ /* 0x000fe200000010ff */
[----:B------:R-:W-:Y:S01]  /*f6c0*/  FADD R178, R50, R111 ;  /* 0x0000006f32b27221 */ /* 0x000fe20000000000 */
[----:B------:R-:W-:Y:S01]  /*f6d0*/  F2FP.BF16.F32.PACK_AB R50, R52, R133 ;  /* 0x000000853432723e */ /* 0x000fe200000010ff */
[----:B------:R-:W-:Y:S01]  /*f6e0*/  FADD R134, R134, R115 ;  /* 0x0000007386867221 */ /* 0x000fe20000000000 */
[----:B------:R1:W5:Y:S01]  /*f6f0*/  MUFU.EX2 R8, R131 ;  /* 0x0000008300087308 */ /* 0x0003620000000800 */
[----:B---3--:R-:W-:Y:S01]  /*f700*/  @!P3 FMUL R18, R18, R18 ;  /* 0x000000121212b220 */ /* 0x008fe20000400000 */
[----:B------:R-:W-:Y:S01]  /*f710*/  FSETP.GEU.AND P3, PT, R173, -126, PT ;  /* 0xc2fc0000ad00780b */ /* 0x000fe20003f6e000 */
[----:B--2---:R-:W-:Y:S01]  /*f720*/  FADD R114, R125, R12 ;  /* 0x0000000c7d727221 */ /* 0x004fe20000000000 */
[----:B------:R-:W-:Y:S01]  /*f730*/  FADD R151, R134, R151 ;  /* 0x0000009786977221 */ /* 0x000fe20000000000 */
[----:B------:R-:W-:Y:S01]  /*f740*/  F2FP.BF16.F32.PACK_AB R52, R53, R125 ;  /* 0x0000007d3534723e */ /* 0x000fe200000010ff */
[----:B------:R-:W-:Y:S01]  /*f750*/  FMUL R153, R153, R135 ;  /* 0x0000008799997220 */ /* 0x000fe20000400000 */
[----:B------:R-:W-:Y:S01]  /*f760*/  @!P2 FMUL R146, R146, 0.5 ;  /* 0x3f0000009292a820 */ /* 0x000fe20000400000 */
[----:B------:R-:W-:Y:S01]  /*f770*/  FADD R149, R149, R114 ;  /* 0x0000007295957221 */ /* 0x000fe20000000000 */
[----:B----4-:R-:W-:Y:S01]  /*f780*/  @!P4 FMUL R102, R102, R102 ;  /* 0x000000666666c220 */ /* 0x010fe20000400000 */
[----:B------:R-:W-:Y:S01]  /*f790*/  FSETP.GEU.AND P4, PT, R176, -126, PT ;  /* 0xc2fc0000b000780b */ /* 0x000fe20003f8e000 */
[----:B------:R2:W3:Y:S01]  /*f7a0*/  MUFU.EX2 R119, R146 ;  /* 0x0000009200777308 */ /* 0x0004e20000000800 */
[----:B-1----:R-:W-:Y:S01]  /*f7b0*/  FADD R131, R56, R113 ;  /* 0x0000007138837221 */ /* 0x002fe20000000000 */
[----:B------:R-:W-:Y:S01]  /*f7c0*/  FADD R114, R170, R93 ;  /* 0x0000005daa727221 */ /* 0x000fe20000000000 */
[----:B------:R-:W-:Y:S01]  /*f7d0*/  FADD R149, R130, R149 ;  /* 0x0000009582957221 */ /* 0x000fe20000000000 */
[----:B------:R-:W-:Y:S01]  /*f7e0*/  @!P3 FMUL R173, R173, 0.5 ;  /* 0x3f000000adadb820 */ /* 0x000fe20000400000 */
[----:B------:R-:W-:Y:S01]  /*f7f0*/  FADD R106, R106, R151 ;  /* 0x000000976a6a7221 */ /* 0x000fe20000000000 */
[----:B-----5:R-:W-:Y:S01]  /*f800*/  @!P6 FMUL R8, R8, R8 ;  /* 0x000000080808e220 */ /* 0x020fe20000400000 */
[----:B------:R-:W-:Y:S01]  /*f810*/  FSETP.GEU.AND P6, PT, R142, -126, PT ;  /* 0xc2fc00008e00780b */ /* 0x000fe20003fce000 */
[----:B------:R1:W4:Y:S01]  /*f820*/  MUFU.EX2 R115, R173 ;  /* 0x000000ad00737308 */ /* 0x0003220000000800 */
[----:B------:R-:W-:Y:S01]  /*f830*/  FADD R171, R114, R127 ;  /* 0x0000007f72ab7221 */ /* 0x000fe20000000000 */
[----:B------:R-:W-:Y:S01]  /*f840*/  FADD R114, R174, R65 ;  /* 0x00000041ae727221 */ /* 0x000fe20000000000 */
[----:B------:R-:W-:Y:S01]  /*f850*/  FADD R127, R23, R16 ;  /* 0x00000010177f7221 */ /* 0x000fe20000000000 */
[----:B------:R-:W-:Y:S01]  /*f860*/  @!P4 FMUL R176, R176, 0.5 ;  /* 0x3f000000b0b0c820 */ /* 0x000fe20000400000 */
[----:B--2---:R-:W-:Y:S01]  /*f870*/  FADD R146, R132, R75 ;  /* 0x0000004b84927221 */ /* 0x004fe20000000000 */
[----:B------:R-:W-:Y:S01]  /*f880*/  FADD R171, R138, R171 ;  /* 0x000000ab8aab7221 */ /* 0x000fe20000000000 */
[----:B------:R-:W-:Y:S01]  /*f890*/  FADD R26, R26, R149 ;  /* 0x000000951a1a7221 */ /* 0x000fe20000000000 */
[----:B------:R-:W-:Y:S01]  /*f8a0*/  F2FP.BF16.F32.PACK_AB R53, R83, R54 ;  /* 0x000000365335723e */ /* 0x000fe200000010ff */
[----:B-1----:R-:W-:Y:S01]  /*f8b0*/  FADD R173, R118, R131 ;  /* 0x0000008376ad7221 */ /* 0x002fe20000000000 */
[----:B---3--:R-:W-:Y:S01]  /*f8c0*/  @!P2 FMUL R119, R119, R119 ;  /* 0x000000777777a220 */ /* 0x008fe20000400000 */
[----:B------:R1:W2:Y:S01]  /*f8d0*/  MUFU.EX2 R118, R176 ;  /* 0x000000b000767308 */ /* 0x0002a20000000800 */
[----:B------:R-:W-:Y:S01]  /*f8e0*/  @!P6 FMUL R142, R142, 0.5 ;  /* 0x3f0000008e8ee820 */ /* 0x000fe20000400000 */
[----:B------:R-:W-:Y:S01]  /*f8f0*/  FADD R131, R129, R66 ;  /* 0x0000004281837221 */ /* 0x000fe20000000000 */
[----:B------:R-:W-:Y:S01]  /*f900*/  FSETP.GEU.AND P2, PT, R150, -126, PT ;  /* 0xc2fc00009600780b */ /* 0x000fe20003f4e000 */
[----:B------:R-:W-:Y:S01]  /*f910*/  FADD R171, R122, R171 ;  /* 0x000000ab7aab7221 */ /* 0x000fe20000000000 */
[----:B------:R-:W-:Y:S01]  /*f920*/  FMUL R156, R156, R135 ;  /* 0x000000879c9c7220 */ /* 0x000fe20000400000 */
[----:B------:R-:W-:Y:S01]  /*f930*/  FADD R185, R131, R178 ;  /* 0x000000b283b97221 */ /* 0x000fe20000000000 */
[----:B----4-:R-:W-:Y:S01]  /*f940*/  @!P3 FMUL R115, R115, R115 ;  /* 0x000000737373b220 */ /* 0x010fe20000400000 */
[----:B------:R3:W4:Y:S01]  /*f950*/  MUFU.EX2 R110, R142 ;  /* 0x0000008e006e7308 */ /* 0x0007220000000800 */
[----:B------:R-:W-:Y:S01]  /*f960*/  FSETP.GEU.AND P3, PT, R175, -126, PT ;  /* 0xc2fc0000af00780b */ /* 0x000fe20003f6e000 */
[----:B-1----:R-:W-:Y:S01]  /*f970*/  FADD R176, R54, R119 ;  /* 0x0000007736b07221 */ /* 0x002fe20000000000 */
[----:B------:R-:W-:Y:S01]  /*f980*/  F2FP.BF16.F32.PACK_AB R54, R56, R117 ;  /* 0x000000753836723e */ /* 0x000fe200000010ff */
[----:B------:R-:W-:Y:S01]  /*f990*/  FADD R26, R26, R171 ;  /* 0x000000ab1a1a7221 */ /* 0x000fe20000000000 */
[----:B------:R-:W-:Y:S01]  /*f9a0*/  F2FP.BF16.F32.PACK_AB R56, R60, R57 ;  /* 0x000000393c38723e */ /* 0x000fe200000010ff */
[-C--:B------:R-:W-:Y:S01]  /*f9b0*/  FMUL R157, R157, R135.reuse ;  /* 0x000000879d9d7220 */ /* 0x080fe20000400000 */
[----:B------:R-:W-:Y:S01]  /*f9c0*/  F2FP.BF16.F32.PACK_AB R57, R87, R58 ;  /* 0x0000003a5739723e */ /* 0x000fe200000010ff */
[----:B------:R-:W-:Y:S01]  /*f9d0*/  @!P2 FMUL R150, R150, 0.5 ;  /* 0x3f0000009696a820 */ /* 0x000fe20000400000 */
[----:B---3--:R-:W-:Y:S01]  /*f9e0*/  FADD R142, R114, R127 ;  /* 0x0000007f728e7221 */ /* 0x008fe20000000000 */
[----:B------:R-:W-:Y:S01]  /*f9f0*/  FADD R114, R27, R58 ;  /* 0x0000003a1b727221 */ /* 0x000fe20000000000 */
[----:B------:R-:W-:Y:S01]  /*fa00*/  FADD R127, R112, R87 ;  /* 0x00000057707f7221 */ /* 0x000fe20000000000 */
[----:B--2---:R-:W-:Y:S01]  /*fa10*/  @!P4 FMUL R118, R118, R118 ;  /* 0x000000767676c220 */ /* 0x004fe20000400000 */
[----:B------:R-:W-:Y:S01]  /*fa20*/  FSETP.GEU.AND P4, PT, R123, -126, PT ;  /* 0xc2fc00007b00780b */ /* 0x000fe20003f8e000 */
[----:B------:R-:W-:Y:S01]  /*fa30*/  FADD R180, R114, R177 ;  /* 0x000000b172b47221 */ /* 0x000fe20000000000 */
[----:B------:R-:W-:Y:S01]  /*fa40*/  FADD R178, R127, R146 ;  /* 0x000000927fb27221 */ /* 0x000fe20000000000 */
[----:B------:R-:W-:Y:S01]  /*fa50*/  FADD R114, R120, R99 ;  /* 0x0000006378727221 */ /* 0x000fe20000000000 */
[----:B------:R-:W-:Y:S01]  /*fa60*/  FADD R127, R79, R102 ;  /* 0x000000664f7f7221 */ /* 0x000fe20000000000 */
[----:B----4-:R-:W-:Y:S01]  /*fa70*/  @!P6 FMUL R110, R110, R110 ;  /* 0x0000006e6e6ee220 */ /* 0x010fe20000400000 */
[----:B------:R-:W-:Y:S01]  /*fa80*/  FSETP.GEU.AND P6, PT, R148, -126, PT ;  /* 0xc2fc00009400780b */ /* 0x000fe20003fce000 */
[----:B------:R-:W-:Y:S01]  /*fa90*/  FADD R177, R43, R78 ;  /* 0x0000004e2bb17221 */ /* 0x000fe20000000000 */
[----:B------:R-:W-:Y:S01]  /*faa0*/  FADD R187, R114, R127 ;  /* 0x0000007f72bb7221 */ /* 0x000fe20000000000 */
[----:B------:R-:W-:Y:S01]  /*fab0*/  FADD R114, R31, R82 ;  /* 0x000000521f727221 */ /* 0x000fe20000000000 */
[----:B------:R-:W-:Y:S01]  /*fac0*/  @!P3 FMUL R175, R175, 0.5 ;  /* 0x3f000000afafb820 */ /* 0x000fe20000400000 */
[----:B------:R-:W-:Y:S01]  /*fad0*/  FADD R181, R51, R110 ;  /* 0x0000006e33b57221 */ /* 0x000fe20000000000 */
[----:B------:R-:W-:Y:S01]  /*fae0*/  FADD R146, R34, R91 ;  /* 0x0000005b22927221 */ /* 0x000fe20000000000 */
[----:B------:R-:W-:Y:S01]  /*faf0*/  FADD R182, R114, R177 ;  /* 0x000000b172b67221 */ /* 0x000fe20000000000 */
[----:B------:R-:W-:Y:S01]  /*fb00*/  @!P4 FMUL R123, R123, 0.5 ;  /* 0x3f0000007b7bc820 */ /* 0x000fe20000400000 */
[----:B------:R1:W2:Y:S01]  /*fb10*/  MUFU.EX2 R114, R150 ;  /* 0x0000009600727308 */ /* 0x0002a20000000800 */
[----:B------:R-:W-:Y:S01]  /*fb20*/  FADD R177, R46, R107 ;  /* 0x0000006b2eb17221 */ /* 0x000fe20000000000 */
[----:B------:R-:W-:Y:S01]  /*fb30*/  FADD R173, R142, R173 ;  /* 0x000000ad8ead7221 */ /* 0x000fe20000000000 */
[----:B------:R-:W-:Y:S01]  /*fb40*/  FADD R180, R180, R185 ;  /* 0x000000b9b4b47221 */ /* 0x000fe20000000000 */
[----:B------:R-:W-:Y:S01]  /*fb50*/  @!P6 FMUL R148, R148, 0.5 ;  /* 0x3f0000009494e820 */ /* 0x000fe20000400000 */
[----:B------:R-:W-:Y:S01]  /*fb60*/  FADD R178, R178, R187 ;  /* 0x000000bbb2b27221 */ /* 0x000fe20000000000 */
[----:B------:R-:W-:Y:S01]  /*fb70*/  FADD R173, R126, R173 ;  /* 0x000000ad7ead7221 */ /* 0x000fe20000000000 */
[----:B------:R-:W-:Y:S01]  /*fb80*/  F2FP.BF16.F32.PACK_AB R58, R61, R96 ;  /* 0x000000603d3a723e */ /* 0x000fe200000010ff */
[----:B------:R3:W4:Y:S01]  /*fb90*/  MUFU.EX2 R131, R148 ;  /* 0x0000009400837308 */ /* 0x0007220000000800 */
[----:B-1----:R-:W-:Y:S01]  /*fba0*/  FADD R150, R124, R103 ;  /* 0x000000677c967221 */ /* 0x002fe20000000000 */
[----:B------:R-:W-:Y:S01]  /*fbb0*/  FADD R173, R106, R173 ;  /* 0x000000ad6aad7221 */ /* 0x000fe20000000000 */
[----:B------:R-:W-:Y:S01]  /*fbc0*/  F2FP.BF16.F32.PACK_AB R61, R95, R62 ;  /* 0x0000003e5f3d723e */ /* 0x000fe200000010ff */
[----:B------:R-:W-:Y:S01]  /*fbd0*/  FMUL R160, R160, R135 ;  /* 0x00000087a0a07220 */ /* 0x000fe20000400000 */
[----:B------:R-:W-:Y:S01]  /*fbe0*/  F2FP.BF16.F32.PACK_AB R60, R64, R101 ;  /* 0x00000065403c723e */ /* 0x000fe200000010ff */
[----:B------:R-:W-:Y:S01]  /*fbf0*/  FADD R26, R26, R173 ;  /* 0x000000ad1a1a7221 */ /* 0x000fe20000000000 */
[----:B------:R-:W-:Y:S01]  /*fc00*/  F2FP.BF16.F32.PACK_AB R64, R69, R88 ;  /* 0x000000584540723e */ /* 0x000fe200000010ff */
[----:B------:R1:W5:Y:S01]  /*fc10*/  MUFU.EX2 R127, R175 ;  /* 0x000000af007f7308 */ /* 0x0003620000000800 */
[----:B---3--:R-:W-:Y:S01]  /*fc20*/  FADD R148, R42, R67 ;  /* 0x000000432a947221 */ /* 0x008fe20000000000 */
[----:B--2---:R-:W-:Y:S01]  /*fc30*/  @!P2 FMUL R114, R114, R114 ;  /* 0x000000727272a220 */ /* 0x004fe20000400000 */
[----:B------:R-:W-:Y:S01]  /*fc40*/  FSETP.GEU.AND P2, PT, R145, -126, PT ;  /* 0xc2fc00009100780b */ /* 0x000fe20003f4e000 */
[----:B------:R-:W-:Y:S01]  /*fc50*/  FFMA R6, R135, R6, R26 ;  /* 0x0000000687067223 */ /* 0x000fe2000000001a */
[----:B------:R-:W-:Y:S01]  /*fc60*/  FADD R189, R148, R181 ;  /* 0x000000b594bd7221 */ /* 0x000fe20000000000 */
[----:B------:R-:W-:Y:S01]  /*fc70*/  FADD R181, R146, R179 ;  /* 0x000000b392b57221 */ /* 0x000fe20000000000 */
[----:B------:R-:W-:Y:S01]  /*fc80*/  FADD R148, R141, R94 ;  /* 0x0000005e8d947221 */ /* 0x000fe20000000000 */
[----:B------:R-:W2:Y:S01]  /*fc90*/  MUFU.EX2 R123, R123 ;  /* 0x0000007b007b7308 */ /* 0x000ea20000000800 */
[----:B------:R-:W-:Y:S01]  /*fca0*/  FADD R179, R144, R115 ;  /* 0x0000007390b37221 */ /* 0x000fe20000000000 */
[----:B------:R-:W-:Y:S01]  /*fcb0*/  FADD R146, R35, R62 ;  /* 0x0000003e23927221 */ /* 0x000fe20000000000 */
[----:B-1----:R-:W-:Y:S01]  /*fcc0*/  FADD R175, R121, R70 ;  /* 0x0000004679af7221 */ /* 0x002fe20000000000 */
        /* <DEDUP_REMOVED lines=9> */
[----:B-----5:R-:W-:Y:S01]  /*fd60*/  @!P3 FMUL R127, R127, R127 ;  /* 0x0000007f7f7fb220 */ /* 0x020fe20000400000 */
[----:B------:R-:W-:Y:S01]  /*fd70*/  FADD R176, R146, R175 ;  /* 0x000000af92b07221 */ /* 0x000fe20000000000 */
[----:B------:R-:W-:Y:S01]  /*fd80*/  FADD R191, R150, R179 ;  /* 0x000000b396bf7221 */ /* 0x000fe20000000000 */
[----:B------:R-:W-:Y:S01]  /*fd90*/  FADD R184, R148, R177 ;  /* 0x000000b194b87221 */ /* 0x000fe20000000000 */
[----:B--2---:R-:W-:Y:S01]  /*fda0*/  @!P4 FMUL R123, R123, R123 ;  /* 0x0000007b7b7bc220 */ /* 0x004fe20000400000 */
[----:B------:R-:W-:Y:S01]  /*fdb0*/  @!P2 FMUL R145, R145, 0.5 ;  /* 0x3f0000009191a820 */ /* 0x000fe20000400000 */
        /* <DEDUP_REMOVED lines=21> */
[----:B------:R-:W-:Y:S01]  /*ff10*/  FMUL R161, R161, R135 ;  /* 0x00000087a1a17220 */ /* 0x000fe20000400000 */
[----:B------:R-:W-:Y:S01]  /*ff20*/  FADD R177, R180, R177 ;  /* 0x000000b1b4b17221 */ /* 0x000fe20000000000 */
[----:B------:R-:W-:Y:S01]  /*ff30*/  FADD R178, R178, R181 ;  /* 0x000000b5b2b27221 */ /* 0x000fe20000000000 */
[----:B------:R-:W-:Y:S01]  /*ff40*/  F2FP.BF16.F32.PACK_AB R65, R99, R66 ;  /* 0x000000426341723e */ /* 0x000fe200000010ff */
[----:B-1----:R-:W-:Y:S01]  /*ff50*/  @!P2 FMUL R130, R130, R130 ;  /* 0x000000828282a220 */ /* 0x002fe20000400000 */
[----:B------:R-:W-:Y:S01]  /*ff60*/  F2FP.BF16.F32.PACK_AB R66, R68, R97 ;  /* 0x000000614442723e */ /* 0x000fe200000010ff */
[----:B------:R-:W-:Y:S01]  /*ff70*/  FADD R177, R177, R178 ;  /* 0x000000b2b1b17221 */ /* 0x000fe20000000000 */
[----:B------:R-:W-:Y:S01]  /*ff80*/  F2FP.BF16.F32.PACK_AB R68, R73, R84 ;  /* 0x000000544944723e */ /* 0x000fe200000010ff */
[----:B------:R1:W2:Y:S01]  /*ff90*/  SYNCS.PHASECHK.TRANS64.TRYWAIT P2, [UR7+0x16000], R15 ;  /* 0x0160000fff0075a7 */ /* 0x0002a20008040147 */
[----:B------:R-:W-:Y:S01]  /*ffa0*/  F2FP.BF16.F32.PACK_AB R69, R103, R70 ;  /* 0x000000466745723e */ /* 0x000fe200000010ff */
[----:B------:R-:W-:Y:S01]  /*ffb0*/  FFMA R5, R130, R5, R177 ;  /* 0x0000000582057223 */ /* 0x000fe200000000b1 */
[----:B------:R-:W-:Y:S01]  /*ffc0*/  F2FP.BF16.F32.PACK_AB R73, R75, R74 ;  /* 0x0000004a4b49723e */ /* 0x000fe200000010ff */
[----:B------:R-:W-:Y:S01]  /*ffd0*/  FMUL R164, R164, R135 ;  /* 0x00000087a4a47220 */ /* 0x000fe20000400000 */
[----:B------:R-:W-:Y:S01]  /*ffe0*/  F2FP.BF16.F32.PACK_AB R70, R72, R93 ;  /* 0x0000005d4846723e */ /* 0x000fe200000010ff */
[----:B------:R-:W-:Y:S01]  /*fff0*/  FMUL R165, R165, R135 ;  /* 0x00000087a5a57220 */ /* 0x000fe20000400000 */
        /* <DEDUP_REMOVED lines=35> */
[----:B------:R-:W-:Y:S01]  /*10230*/  F2FP.BF16.F32.PACK_AB R82, R113, R108 ;  /* 0x0000006c7152723e */ /* 0x000fe200000010ff */
[----:B-12---:R-:W-:Y:S06]  /*10240*/  @!P0 BRA `(.L_x_39) ;  /* 0x0000000000048947 */ /* 0x006fec0003800000 */
[----:B------:R-:W-:Y:S01]  /*10250*/  BPT.TRAP 0x1 ;  /* 0x000000040000795c */ /* 0x000fe20000300000 */
.L_x_39:
[----:B------:R-:W-:Y:S05]  /*10260*/  @P2 BRA `(.L_x_40) ;  /* 0x0000000000082947 */ /* 0x000fea0003800000 */
[----:B------:R-:W1:Y:S02]  /*10270*/  SYNCS.PHASECHK.TRANS64.TRYWAIT P2, [UR7+0x16000], R15 ;  /* 0x0160000fff0075a7 */ /* 0x000e640008040147 */
[----:B-1----:R-:W-:Y:S05]  /*10280*/  @!P2 BRA `(.L_x_41) ;  /* 0x0000002800c0a947 */ /* 0x002fea0003800000 */
.L_x_40:
        /* <DEDUP_REMOVED lines=97> */
.L_x_42:
[----:B------:R-:W-:-:S04]  /*108a0*/  ULEA UR7, UR13, UR38, 0x3 ;  /* 0x000000260d077291 */ /* 0x000fc8000f8e183f */
[----:B------:R-:W-:-:S04]  /*108b0*/  UIADD3 UR7, UR7, 0x16028, URZ ;  /* 0x0001602807077890 */ /* 0x000fc8000fffe03f */
[----:B------:R-:W-:-:S09]  /*108c0*/  UPRMT UR7, URZ, 0x654, UR7 ;  /* 0x000006543f077896 */ /* 0x000fd20008000007 */
[----:B------:R-:W-:Y:S01]  /*108d0*/  SYNCS.ARRIVE.TRANS64.RED.A1T0 RZ, [UR7], RZ ;  /* 0x000000ffffff79a7 */ /* 0x000fe20008100407 */
[----:B------:R-:W-:Y:S05]  /*108e0*/  @P1 BRA `(.L_x_43) ;  /* 0x0000000000041947 */ /* 0x000fea0003800000 */
[----:B------:R-:W-:Y:S01]  /*108f0*/  BPT.TRAP 0x1 ;  /* 0x000000040000795c */ /* 0x000fe20000300000 */
.L_x_43:
[----:B------:R-:W-:-:S04]  /*10900*/  UIADD3 UR13, UR13, 0x1, URZ ;  /* 0x000000010d0d7890 */ /* 0x000fc8000fffe03f */
[----:B------:R-:W-:-:S04]  /*10910*/  UISETP.NE.AND UP0, UPT, UR13, 0x5, UPT ;  /* 0x000000050d00788c */ /* 0x000fc8000bf05270 */
[----:B------:R-:W-:Y:S01]  /*10920*/  USEL UR13, UR13, URZ, UP0 ;  /* 0x0000003f0d0d7287 */ /* 0x000fe20008000000 */
[----:B------:R-:W-:Y:S11]  /*10930*/  @!P0 BRA `(.L_x_44) ;  /* 0x0000000000048947 */ /* 0x000ff60003800000 */
[----:B------:R-:W-:Y:S01]  /*10940*/  BPT.TRAP 0x1 ;  /* 0x000000040000795c */ /* 0x000fe20000300000 */
.L_x_44:
[----:B------:R-:W-:-:S04]  /*10950*/  ULEA UR7, UR13, UR38, 0x3 ;  /* 0x000000260d077291 */ /* 0x000fc8000f8e183f */
[----:B------:R-:W-:-:S04]  /*10960*/  UIADD3 UR7, UR7, 0x16028, URZ ;  /* 0x0001602807077890 */ /* 0x000fc8000fffe03f */
[----:B------:R-:W-:-:S09]  /*10970*/  UPRMT UR7, URZ, 0x654, UR7 ;  /* 0x000006543f077896 */ /* 0x000fd20008000007 */
[----:B------:R-:W-:Y:S01]  /*10980*/  SYNCS.ARRIVE.TRANS64.RED.A1T0 RZ, [UR7], RZ ;  /* 0x000000ffffff79a7 */ /* 0x000fe20008100407 */
[----:B------:R-:W-:Y:S05]  /*10990*/  @P1 BRA `(.L_x_45) ;  /* 0x0000000000041947 */ /* 0x000fea0003800000 */
[----:B------:R-:W-:Y:S01]  /*109a0*/  BPT.TRAP 0x1 ;  /* 0x000000040000795c */ /* 0x000fe20000300000 */
.L_x_45:
[----:B------:R-:W-:Y:S01]  /*109b0*/  UIADD3 UR6, UR6, 0x1, URZ ;  /* 0x0000000106067890 */ /* 0x000fe2000fffe03f */
[C---:B------:R-:W-:Y:S01]  /*109c0*/  ISETP.GT.AND P2, PT, R10.reuse, 0x1, PT ;  /* 0x000000010a00780c */ /* 0x040fe20003f44270 */
[----:B------:R-:W-:Y:S01]  /*109d0*/  UIADD3 UR13, UR13, 0x1, URZ ;  /* 0x000000010d0d7890 */ /* 0x000fe2000fffe03f */
[----:B------:R-:W-:Y:S01]  /*109e0*/  VIADD R10, R10, 0xffffffff ;  /* 0xffffffff0a0a7836 */ /* 0x000fe20000000000 */
[----:B------:R-:W-:Y:S01]  /*109f0*/  UISETP.NE.AND UP1, UPT, UR6, 0x5, UPT ;  /* 0x000000050600788c */ /* 0x000fe2000bf25270 */
[----:B------:R-:W-:Y:S01]  /*10a00*/  IADD3 R3, R3, 0x100, RZ ;  /* 0x0000010003037810 */ /* 0x000fe20007ffe0ff */
[----:B------:R-:W-:Y:S01]  /*10a10*/  UISETP.NE.AND UP0, UPT, UR13, 0x5, UPT ;  /* 0x000000050d00788c */ /* 0x000fe2000bf05270 */
[----:B------:R-:W-:Y:S01]  /*10a20*/  IMAD.MOV.U32 R9, RZ, RZ, R7 ;  /* 0x000000ffff097224 */ /* 0x000fe200078e0007 */
[----:B------:R-:W-:Y:S01]  /*10a30*/  USEL UR7, URZ, 0x1, UP1 ;  /* 0x000000013f077887 */ /* 0x000fe20008800000 */
[----:B-1----:R-:W-:Y:S01]  /*10a40*/  MOV R8, R11 ;  /* 0x0000000b00087202 */ /* 0x002fe20000000f00 */
[----:B------:R-:W-:-:S02]  /*10a50*/  USEL UR13, UR13, URZ, UP0 ;  /* 0x0000003f0d0d7287 */ /* 0x000fc40008000000 */
[----:B------:R-:W-:Y:S02]  /*10a60*/  USEL UR16, UR6, URZ, UP1 ;  /* 0x0000003f06107287 */ /* 0x000fe40008800000 */
[----:B------:R-:W-:Y:S01]  /*10a70*/  LOP3.LUT R4, R4, UR7, RZ, 0x3c, !PT ;  /* 0x0000000704047c12 */ /* 0x000fe2000f8e3cff */
[----:B------:R-:W-:Y:S09]  /*10a80*/  @P2 BRA `(.L_x_46) ;  /* 0xffffffa000e42947 */ /* 0x000ff2000383ffff */
.L_x_35:
[----:B------:R-:W2:Y:S01]  /*10a90*/  SHFL.BFLY PT, R3, R6, 0x1, 0x1f ;  /* 0x0c201f0006037f89 */ /* 0x000ea200000e0000 */
[----:B------:R-:W-:Y:S01]  /*10aa0*/  BSSY B0, `(.L_x_47) ;  /* 0x0000023000007945 */ /* 0x000fe20003800000 */
[----:B------:R-:W-:Y:S01]  /*10ab0*/  IMAD.MOV.U32 R9, RZ, RZ, 0x7f800000 ;  /* 0x7f800000ff097424 */ /* 0x000fe200078e00ff */
[----:B-1----:R-:W-:Y:S01]  /*10ac0*/  MOV R8, 0x3f800000 ;  /* 0x3f80000000087802 */ /* 0x002fe20000000f00 */
[----:B------:R-:W1:Y:S01]  /*10ad0*/  SHFL.BFLY PT, R0, R5, 0x1, 0x1f ;  /* 0x0c201f0005007f89 */ /* 0x000e6200000e0000 */
[----:B------:R-:W-:Y:S01]  /*10ae0*/  MOV R13, 0x7f800000 ;  /* 0x7f800000000d7802 */ /* 0x000fe20000000f00 */
[----:B--2---:R-:W-:Y:S01]  /*10af0*/  FADD R3, R3, R6 ;  /* 0x0000000603037221 */ /* 0x004fe20000000000 */
[----:B-1----:R-:W-:-:S04]  /*10b00*/  FADD R16, R0, R5 ;  /* 0x0000000500107221 */ /* 0x002fc80000000000 */
[----:B------:R-:W1:Y:S01]  /*10b10*/  SHFL.BFLY PT, R2, R3, 0x2, 0x1f ;  /* 0x0c401f0003027f89 */ /* 0x000e6200000e0000 */
[----:B------:R-:W-:-:S03]  /*10b20*/  IMAD.MOV.U32 R0, RZ, RZ, 0x3f800000 ;  /* 0x3f800000ff007424 */ /* 0x000fc600078e00ff */
[----:B------:R-:W2:Y:S01]  /*10b30*/  SHFL.BFLY PT, R17, R16, 0x2, 0x1f ;  /* 0x0c401f0010117f89 */ /* 0x000ea200000e0000 */
[C---:B-1----:R-:W-:Y:S01]  /*10b40*/  FSETP.NE.AND P0, PT, R3.reuse, -R2, PT ;  /* 0x800000020300720b */ /* 0x042fe20003f05000 */
[----:B------:R-:W-:Y:S01]  /*10b50*/  FADD R4, R3, R2 ;  /* 0x0000000203047221 */ /* 0x000fe20000000000 */
[----:B--2---:R-:W-:-:S11]  /*10b60*/  FADD R5, R16, R17 ;  /* 0x0000001110057221 */ /* 0x004fd60000000000 */
[----:B------:R-:W-:Y:S05]  /*10b70*/  @!P0 BRA `(.L_x_48) ;  /* 0x0000000000548947 */ /* 0x000fea0003800000 */
[----:B------:R-:W-:Y:S01]  /*10b80*/  VIADD R0, R4, 0x1800000 ;  /* 0x0180000004007836 */ /* 0x000fe20000000000 */
[----:B------:R-:W-:Y:S04]  /*10b90*/  BSSY B1, `(.L_x_49) ;  /* 0x000000c000017945 */ /* 0x000fe80003800000 */
[----:B------:R-:W-:-:S04]  /*10ba0*/  LOP3.LUT R0, R0, 0x7f800000, RZ, 0xc0, !PT ;  /* 0x7f80000000007812 */ /* 0x000fc800078ec0ff */
[----:B------:R-:W-:-:S13]  /*10bb0*/  ISETP.GT.U32.AND P0, PT, R0, 0x1ffffff, PT ;  /* 0x01ffffff0000780c */ /* 0x000fda0003f04070 */
[----:B------:R-:W-:Y:S05]  /*10bc0*/  @P0 BRA `(.L_x_50) ;  /* 0x0000000000100947 */ /* 0x000fea0003800000 */
[----:B------:R-:W-:Y:S02]  /*10bd0*/  MOV R2, R4 ;  /* 0x0000000400027202 */ /* 0x000fe40000000f00 */
[----:B------:R-:W-:-:S07]  /*10be0*/  MOV R14, 0x10c00 ;  /* 0x00010c00000e7802 */ /* 0x000fce0000000f00 */
[----:B------:R-:W-:Y:S05]  /*10bf0*/  CALL.REL.NOINC `($__internal_0_$__cuda_sm20_rcp_rn_f32_slowpath) ;  /* 0x00000024000c7944 */ /* 0x000fea0003c00000 */
[----:B------:R-:W-:Y:S05]  /*10c00*/  BRA `(.L_x_51) ;  /* 0x0000000000107947 */ /* 0x000fea0003800000 */
.L_x_50:
[----:B------:R-:W1:Y:S02]  /*10c10*/  MUFU.RCP R3, R4 ;  /* 0x0000000400037308 */ /* 0x000e640000001000 */
[----:B-1----:R-:W-:-:S04]  /*10c20*/  FFMA R0, R4, R3, -1 ;  /* 0xbf80000004007423 */ /* 0x002fc80000000003 */
[----:B------:R-:W-:-:S04]  /*10c30*/  FADD.FTZ R0, -R0, -RZ ;  /* 0x800000ff00007221 */ /* 0x000fc80000010100 */
[----:B------:R-:W-:-:S07]  /*10c40*/  FFMA R0, R3, R0, R3 ;  /* 0x0000000003007223 */ /* 0x000fce0000000003 */
.L_x_51:
[----:B------:R-:W-:Y:S05]  /*10c50*/  BSYNC B1 ;  /* 0x0000000000017941 */ /* 0x000fea0003800000 */
.L_x_49:
[----:B------:R-:W-:Y:S01]  /*10c60*/  FSETP.GEU.AND P0, PT, |R4|, 1.175494350822287508e-38, PT ;  /* 0x008000000400780b */ /* 0x000fe20003f0e200 */
[----:B------:R-:W-:-:S12]  /*10c70*/  ULDC UR4, c[0x0][0x600] ;  /* 0x0001800000047ab9 */ /* 0x000fd80000000800 */
[----:B------:R-:W-:-:S04]  /*10c80*/  @!P0 FMUL R4, R4, 16777216 ;  /* 0x4b80000004048820 */ /* 0x000fc80000400000 */
[----:B------:R-:W1:Y:S02]  /*10c90*/  MUFU.LG2 R2, R4 ;  /* 0x0000000400027308 */ /* 0x000e640000000c00 */
[----:B-1----:R-:W-:-:S04]  /*10ca0*/  @!P0 FADD R2, R2, -24 ;  /* 0xc1c0000002028421 */ /* 0x002fc80000000000 */
[----:B------:R-:W-:-:S04]  /*10cb0*/  FMUL R2, R2, 0.69314718246459960938 ;  /* 0x3f31721802027820 */ /* 0x000fc80000400000 */
[----:B------:R-:W-:-:S07]  /*10cc0*/  FFMA R13, R7, UR4, R2 ;  /* 0x00000004070d7c23 */ /* 0x000fce0008000002 */
.L_x_48:
[----:B------:R-:W-:Y:S05]  /*10cd0*/  BSYNC B0 ;  /* 0x0000000000007941 */ /* 0x000fea0003800000 */
.L_x_47:
[----:B------:R-:W-:Y:S01]  /*10ce0*/  FSETP.NE.AND P0, PT, R16, -R17, PT ;  /* 0x800000111000720b */ /* 0x000fe20003f05000 */
[----:B------:R-:W-:Y:S01]  /*10cf0*/  ULDC UR4, c[0x0][0x608] ;  /* 0x0001820000047ab9 */ /* 0x000fe20000000800 */
[----:B------:R-:W-:Y:S01]  /*10d00*/  BSSY B0, `(.L_x_52) ;  /* 0x0000021000007945 */ /* 0x000fe20003800000 */
[----:B------:R-:W-:-:S04]  /*10d10*/  FMUL R0, R0, UR4 ;  /* 0x0000000400007c20 */ /* 0x000fc80008400000 */
[-C--:B------:R-:W-:Y:S01]  /*10d20*/  FMUL R23, R152, R0.reuse ;  /* 0x0000000098177220 */ /* 0x080fe20000400000 */
[-C--:B------:R-:W-:Y:S01]  /*10d30*/  FMUL R153, R153, R0.reuse ;  /* 0x0000000099997220 */ /* 0x080fe20000400000 */
[-C--:B------:R-:W-:Y:S01]  /*10d40*/  FMUL R25, R156, R0.reuse ;  /* 0x000000009c197220 */ /* 0x080fe20000400000 */
[-C--:B------:R-:W-:Y:S01]  /*10d50*/  FMUL R157, R157, R0.reuse ;  /* 0x000000009d9d7220 */ /* 0x080fe20000400000 */
[-C--:B------:R-:W-:Y:S01]  /*10d60*/  FMUL R27, R160, R0.reuse ;  /* 0x00000000a01b7220 */ /* 0x080fe20000400000 */
[-C--:B------:R-:W-:Y:S01]  /*10d70*/  FMUL R161, R161, R0.reuse ;  /* 0x00000000a1a17220 */ /* 0x080fe20000400000 */
[-C--:B------:R-:W-:Y:S01]  /*10d80*/  FMUL R29, R164, R0.reuse ;  /* 0x00000000a41d7220 */ /* 0x080fe20000400000 */
[----:B------:R-:W-:Y:S01]  /*10d90*/  FMUL R165, R165, R0 ;  /* 0x00000000a5a57220 */ /* 0x000fe20000400000 */
[----:B------:R-:W-:Y:S06]  /*10da0*/  @!P0 BRA `(.L_x_53) ;  /* 0x0000000000588947 */ /* 0x000fec0003800000 */
        /* <DEDUP_REMOVED lines=8> */
[----:B------:R-:W-:Y:S01]  /*10e30*/  IMAD.MOV.U32 R8, RZ, RZ, R0 ;  /* 0x000000ffff087224 */ /* 0x000fe200078e0000 */
[----:B------:R-:W-:Y:S06]  /*10e40*/  BRA `(.L_x_56) ;  /* 0x0000000000107947 */ /* 0x000fec0003800000 */
.L_x_55:
[----:B------:R-:W1:Y:S02]  /*10e50*/  MUFU.RCP R8, R5 ;  /* 0x0000000500087308 */ /* 0x000e640000001000 */
[----:B-1----:R-:W-:-:S04]  /*10e60*/  FFMA R0, R5, R8, -1 ;  /* 0xbf80000005007423 */ /* 0x002fc80000000008 */
[----:B------:R-:W-:-:S04]  /*10e70*/  FADD.FTZ R3, -R0, -RZ ;  /* 0x800000ff00037221 */ /* 0x000fc80000010100 */
[----:B------:R-:W-:-:S07]  /*10e80*/  FFMA R8, R8, R3, R8 ;  /* 0x0000000308087223 */ /* 0x000fce0000000008 */
.L_x_56:
[----:B------:R-:W-:Y:S05]  /*10e90*/  BSYNC B1 ;  /* 0x0000000000017941 */ /* 0x000fea0003800000 */
.L_x_54:
[----:B------:R-:W-:Y:S01]  /*10ea0*/  FSETP.GEU.AND P0, PT, |R5|, 1.175494350822287508e-38, PT ;  /* 0x008000000500780b */ /* 0x000fe20003f0e200 */
[----:B------:R-:W-:-:S12]  /*10eb0*/  ULDC UR4, c[0x0][0x600] ;  /* 0x0001800000047ab9 */ /* 0x000fd80000000800 */
[----:B------:R-:W-:-:S04]  /*10ec0*/  @!P0 FMUL R5, R5, 16777216 ;  /* 0x4b80000005058820 */ /* 0x000fc80000400000 */
[----:B------:R-:W1:Y:S02]  /*10ed0*/  MUFU.LG2 R0, R5 ;  /* 0x0000000500007308 */ /* 0x000e640000000c00 */
[----:B-1----:R-:W-:-:S04]  /*10ee0*/  @!P0 FADD R0, R0, -24 ;  /* 0xc1c0000000008421 */ /* 0x002fc80000000000 */
[----:B------:R-:W-:-:S04]  /*10ef0*/  FMUL R0, R0, 0.69314718246459960938 ;  /* 0x3f31721800007820 */ /* 0x000fc80000400000 */
[----:B------:R-:W-:-:S07]  /*10f00*/  FFMA R9, R11, UR4, R0 ;  /* 0x000000040b097c23 */ /* 0x000fce0008000000 */
.L_x_53:
[----:B------:R-:W-:Y:S05]  /*10f10*/  BSYNC B0 ;  /* 0x0000000000007941 */ /* 0x000fea0003800000 */
.L_x_52:
[----:B------:R-:W-:Y:S01]  /*10f20*/  UISETP.NE.AND UP0, UPT, UR36, 0x1, UPT ;  /* 0x000000012400788c */ /* 0x000fe2000bf05270 */
[----:B------:R-:W1:Y:S03]  /*10f30*/  S2R R2, SR_TID.X ;  /* 0x0000000000027919 */ /* 0x000e660000002100 */
[----:B------:R-:W-:-:S06]  /*10f40*/  USEL UR4, URZ, 0x1, UP0 ;  /* 0x000000013f047887 */ /* 0x000fcc0008000000 */
[----:B------:R-:W-:Y:S01]  /*10f50*/  MOV R0, UR4 ;  /* 0x0000000400007c02 */ /* 0x000fe20008000f00 */
[----:B------:R-:W-:Y:S02]  /*10f60*/  ULDC UR4, c[0x0][0x608] ;  /* 0x0001820000047ab9 */ /* 0x000fe40000000800 */
[----:B------:R-:W-:Y:S01]  /*10f70*/  FMUL R8, R8, UR4 ;  /* 0x0000000408087c20 */ /* 0x000fe20008400000 */
[----:B------:R-:W-:-:S04]  /*10f80*/  SHF.L.U32 R0, R0, 0x1f, RZ ;  /* 0x0000001f00007819 */ /* 0x000fc800000006ff */
[----:B------:R-:W2:Y:S01]  /*10f90*/  SYNCS.PHASECHK.TRANS64.TRYWAIT P0, [UR15+0x8], R0 ;  /* 0x00000800ff0075a7 */ /* 0x000ea2000800014f */
[C---:B-1----:R-:W-:Y:S02]  /*10fa0*/  LOP3.LUT P1, RZ, R2.reuse, 0x3, RZ, 0xc0, !PT ;  /* 0x0000000302ff7812 */ /* 0x042fe4000782c0ff */
[----:B------:R-:W-:Y:S01]  /*10fb0*/  LOP3.LUT R16, R2, 0x7f, RZ, 0xc0, !PT ;  /* 0x0000007f02107812 */ /* 0x000fe200078ec0ff */
[----:B--2---:R-:W-:Y:S10]  /*10fc0*/  @!P0 BRA `(.L_x_57) ;  /* 0x0000001c00888947 */ /* 0x004ff40003800000 */
.L_x_105:
[----:B------:R-:W-:Y:S01]  /*10fd0*/  ULDC.64 UR10, c[0x0][0x208] ;  /* 0x00008200000a7ab9 */ /* 0x000fe20000000a00 */
[----:B------:R-:W-:Y:S01]  /*10fe0*/  BSSY B0, `(.L_x_58) ;  /* 0x0000019000007945 */ /* 0x000fe20003800000 */
[----:B------:R-:W-:-:S03]  /*10ff0*/  SHF.R.U32.HI R17, RZ, 0x5, R16 ;  /* 0x00000005ff117819 */ /* 0x000fc60000011610 */
[----:B------:R-:W-:Y:S05]  /*11000*/  @P1 BRA `(.L_x_59) ;  /* 0x0000000000581947 */ /* 0x000fea0003800000 */
[----:B------:R-:W2:Y:S01]  /*11010*/  S2UR UR4, SR_CTAID.Y ;  /* 0x00000000000479c3 */ /* 0x000ea20000002600 */
[----:B-1----:R-:W-:Y:S01]  /*11020*/  SHF.R.U32.HI R0, RZ, 0x2, R2 ;  /* 0x00000002ff007819 */ /* 0x002fe20000011602 */
[----:B------:R-:W-:Y:S01]  /*11030*/  IMAD.SHL.U32 R3, R17, 0x10, RZ ;  /* 0x0000001011037824 */ /* 0x000fe200078e00ff */
[----:B------:R-:W-:Y:S02]  /*11040*/  USHF.L.U32 UR8, UR37, 0x6, URZ ;  /* 0x0000000625087899 */ /* 0x000fe4000800063f */
[----:B------:R-:W-:Y:S01]  /*11050*/  LOP3.LUT R0, R0, 0x7, RZ, 0xc0, !PT ;  /* 0x0000000700007812 */ /* 0x000fe200078ec0ff */
[----:B------:R-:W-:Y:S02]  /*11060*/  ULDC.64 UR6, c[0x0][0x688] ;  /* 0x0001a20000067ab9 */ /* 0x000fe40000000a00 */
[----:B------:R-:W1:Y:S01]  /*11070*/  S2UR UR5, SR_CTAID.Z ;  /* 0x00000000000579c3 */ /* 0x000e620000002700 */
[----:B------:R-:W-:-:S04]  /*11080*/  LOP3.LUT R0, R3, 0xfffffff0, R0, 0xe2, !PT ;  /* 0xfffffff003007812 */ /* 0x000fc800078ee200 */
[----:B------:R-:W-:-:S05]  /*11090*/  IADD3 R3, R0, UR8, RZ ;  /* 0x0000000800037c10 */ /* 0x000fca000fffe0ff */
[----:B------:R-:W-:Y:S01]  /*110a0*/  VIADD R2, R3, 0x8 ;  /* 0x0000000803027836 */ /* 0x000fe20000000000 */
[----:B--2---:R-:W-:-:S04]  /*110b0*/  UIMAD UR4, UR4, UR6, UR8 ;  /* 0x00000006040472a4 */ /* 0x004fc8000f8e0208 */
[----:B-1----:R-:W-:-:S03]  /*110c0*/  UIMAD UR4, UR5, UR7, UR4 ;  /* 0x00000007050472a4 */ /* 0x002fc6000f8e0204 */
[----:B------:R-:W-:Y:S02]  /*110d0*/  ULDC UR5, c[0x0][0x288] ;  /* 0x0000a20000057ab9 */ /* 0x000fe40000000800 */
[----:B------:R-:W-:Y:S02]  /*110e0*/  ISETP.GE.U32.AND P0, PT, R3, UR5, PT ;  /* 0x0000000503007c0c */ /* 0x000fe4000bf06070 */
[----:B------:R-:W-:Y:S02]  /*110f0*/  IADD3 R0, P2, R0, UR4, RZ ;  /* 0x0000000400007c10 */ /* 0x000fe4000ff5e0ff */
[----:B------:R-:W-:Y:S01]  /*11100*/  ISETP.GE.U32.AND P1, PT, R2, UR5, PT ;  /* 0x0000000502007c0c */ /* 0x000fe2000bf26070 */
[----:B------:R-:W-:Y:S01]  /*11110*/  ULDC.64 UR4, c[0x0][0x680] ;  /* 0x0001a00000047ab9 */ /* 0x000fe20000000a00 */
[----:B------:R-:W-:Y:S02]  /*11120*/  IADD3.X R3, RZ, RZ, RZ, P2, !PT ;  /* 0x000000ffff037210 */ /* 0x000fe400017fe4ff */
[----:B------:R-:W-:-:S04]  /*11130*/  LEA R2, P2, R0, UR4, 0x2 ;  /* 0x0000000400027c11 */ /* 0x000fc8000f8410ff */
[----:B------:R-:W-:-:S05]  /*11140*/  LEA.HI.X R3, R0, UR5, R3, 0x2, P2 ;  /* 0x0000000500037c11 */ /* 0x000fca00090f1403 */
[----:B------:R2:W-:Y:S04]  /*11150*/  @!P0 STG.E desc[UR10][R2.64], R13 ;  /* 0x0000000d02008986 */ /* 0x0005e8000c10190a */
[----:B------:R2:W-:Y:S02]  /*11160*/  @!P1 STG.E desc[UR10][R2.64+0x20], R9 ;  /* 0x0000200902009986 */ /* 0x0005e4000c10190a */
.L_x_59:
[----:B------:R-:W-:Y:S05]  /*11170*/  BSYNC B0 ;  /* 0x0000000000007941 */ /* 0x000fea0003800000 */
.L_x_58:
[----:B------:R-:W-:Y:S01]  /*11180*/  ULDC.64 UR4, c[0x0][0x730] ;  /* 0x0001cc0000047ab9 */ /* 0x000fe20000000a00 */
[-C--:B------:R-:W-:Y:S01]  /*11190*/  FMUL R31, R154, R8.reuse ;  /* 0x000000089a1f7220 */ /* 0x080fe20000400000 */
[----:B------:R-:W-:Y:S01]  /*111a0*/  ISETP.NE.U32.AND P0, PT, RZ, UR4, PT ;  /* 0x00000004ff007c0c */ /* 0x000fe2000bf05070 */
[-C--:B------:R-:W-:Y:S01]  /*111b0*/  FMUL R155, R155, R8.reuse ;  /* 0x000000089b9b7220 */ /* 0x080fe20000400000 */
[-C--:B------:R-:W-:Y:S01]  /*111c0*/  FMUL R33, R158, R8.reuse ;  /* 0x000000089e217220 */ /* 0x080fe20000400000 */
[-C--:B------:R-:W-:Y:S01]  /*111d0*/  FMUL R159, R159, R8.reuse ;  /* 0x000000089f9f7220 */ /* 0x080fe20000400000 */
[----:B------:R-:W-:Y:S01]  /*111e0*/  ISETP.NE.AND.EX P0, PT, RZ, UR5, PT, P0 ;  /* 0x00000005ff007c0c */ /* 0x000fe2000bf05300 */
[-C--:B------:R-:W-:Y:S01]  /*111f0*/  FMUL R35, R162, R8.reuse ;  /* 0x00000008a2237220 */ /* 0x080fe20000400000 */
[-C--:B------:R-:W-:Y:S01]  /*11200*/  FMUL R163, R163, R8.reuse ;  /* 0x00000008a3a37220 */ /* 0x080fe20000400000 */
[-C--:B------:R-:W-:Y:S01]  /*11210*/  FMUL R37, R166, R8.reuse ;  /* 0x00000008a6257220 */ /* 0x080fe20000400000 */
[----:B------:R-:W-:-:S09]  /*11220*/  FMUL R167, R167, R8 ;  /* 0x00000008a7a77220 */ /* 0x000fd20000400000 */
[----:B------:R-:W-:Y:S05]  /*11230*/  @P0 BRA `(.L_x_60) ;  /* 0x0000000000200947 */ /* 0x000fea0003800000 */
[----:B------:R-:W-:Y:S02]  /*11240*/  ULDC.64 UR4, c[0x0][0x728] ;  /* 0x0001ca0000047ab9 */ /* 0x000fe40000000a00 */
[----:B------:R-:W-:-:S04]  /*11250*/  ISETP.NE.U32.AND P0, PT, RZ, UR4, PT ;  /* 0x00000004ff007c0c */ /* 0x000fc8000bf05070 */
[----:B------:R-:W-:-:S13]  /*11260*/  ISETP.NE.AND.EX P0, PT, RZ, UR5, PT, P0 ;  /* 0x00000005ff007c0c */ /* 0x000fda000bf05300 */
[----:B------:R-:W-:Y:S05]  /*11270*/  @!P0 BRA `(.L_x_61) ;  /* 0x00000000000c8947 */ /* 0x000fea0003800000 */
[----:B-12---:R-:W1:Y:S02]  /*11280*/  LDC.64 R2, c[0x0][0x728] ;  /* 0x0001ca00ff027b82 */ /* 0x006e640000000a00 */
[----:B-1----:R4:W5:Y:S01]  /*11290*/  LDG.E R2, desc[UR10][R2.64] ;  /* 0x0000000a02027981 */ /* 0x002962000c1e1900 */
[----:B------:R-:W-:Y:S05]  /*112a0*/  BRA `(.L_x_60) ;  /* 0x0000000000047947 */ /* 0x000fea0003800000 */
.L_x_61:
[----:B--2---:R-:W3:Y:S02]  /*112b0*/  LDC R2, c[0x0][0x720] ;  /* 0x0001c800ff027b82 */ /* 0x004ee40000000800 */
.L_x_60:
[----:B-1----:R-:W-:Y:S01]  /*112c0*/  MOV R0, RZ ;  /* 0x000000ff00007202 */ /* 0x002fe20000000f00 */
[----:B---3-5:R-:W-:-:S03]  /*112d0*/  IMAD.MOV.U32 R22, RZ, RZ, R2 ;  /* 0x000000ffff167224 */ /* 0x028fc600078e0002 */
[----:B------:R-:W-:-:S13]  /*112e0*/  LOP3.LUT P0, RZ, R0, 0x1bf, RZ, 0xc0, !PT ;  /* 0x000001bf00ff7812 */ /* 0x000fda000780c0ff */
[----:B------:R-:W-:Y:S05]  /*112f0*/  @!P0 BRA `(.L_x_62) ;  /* 0x0000000000408947 */ /* 0x000fea0003800000 */
[----:B------:R-:W-:Y:S01]  /*11300*/  MOV R0, 0x0 ;  /* 0x0000000000007802 */ /* 0x000fe20000000f00 */
[----:B------:R-:W-:Y:S01]  /*11310*/  ULDC.64 UR4, c[0x4][0x68] ;  /* 0x01001a0000047ab9 */ /* 0x000fe20000000a00 */
[----:B------:R-:W-:Y:S01]  /*11320*/  ULDC.64 UR6, c[0x4][0x8] ;  /* 0x0100020000067ab9 */ /* 0x000fe20000000a00 */
[----:B------:R-:W-:Y:S01]  /*11330*/  MOV R4, UR4 ;  /* 0x0000000400047c02 */ /* 0x000fe20008000f00 */
[----:B--2-4-:R1:W2:Y:S01]  /*11340*/  LDC.64 R2, c[0x4][R0] ;  /* 0x0100000000027b82 */ /* 0x0142a20000000a00 */
[----:B------:R-:W-:Y:S01]  /*11350*/  IMAD.U32 R5, RZ, RZ, UR5 ;  /* 0x00000005ff057e24 */ /* 0x000fe2000f8e00ff */
[----:B------:R-:W-:Y:S01]  /*11360*/  ULDC.64 UR4, c[0x4][0x70] ;  /* 0x01001c0000047ab9 */ /* 0x000fe20000000a00 */
[----:B------:R-:W-:Y:S01]  /*11370*/  MOV R10, UR6 ;  /* 0x00000006000a7c02 */ /* 0x000fe20008000f00 */
[----:B------:R-:W-:Y:S01]  /*11380*/  IMAD.U32 R7, RZ, RZ, UR5 ;  /* 0x00000005ff077e24 */ /* 0x000fe2000f8e00ff */
[----:B------:R-:W-:Y:S01]  /*11390*/  MOV R6, UR4 ;  /* 0x0000000400067c02 */ /* 0x000fe20008000f00 */
[----:B------:R-:W-:Y:S01]  /*113a0*/  IMAD.U32 R11, RZ, RZ, UR7 ;  /* 0x00000007ff0b7e24 */ /* 0x000fe2000f8e00ff */
[----:B------:R-:W-:Y:S01]  /*113b0*/  MOV R8, 0x70 ;  /* 0x0000007000087802 */ /* 0x000fe20000000f00 */
[----:B------:R-:W-:Y:S01]  /*113c0*/  IMAD.MOV.U32 R12, RZ, RZ, 0x1 ;  /* 0x00000001ff0c7424 */ /* 0x000fe200078e00ff */
[----:B-1----:R-:W-:-:S07]  /*113d0*/  MOV R13, RZ ;  /* 0x000000ff000d7202 */ /* 0x002fce0000000f00 */
[----:B------:R-:W-:-:S07]  /*113e0*/  LEPC R20, `(.L_x_62) ;  /* 0x000000001014794e */ /* 0x000fce0000000000 */
[----:B--2---:R-:W-:Y:S05]  /*113f0*/  CALL.ABS.NOINC R2 ;  /* 0x0000000002007343 */ /* 0x004fea0003c00000 */
.L_x_62:
[----:B--2-4-:R-:W-:Y:S01]  /*11400*/  MOV R3, UR36 ;  /* 0x0000002400037c02 */ /* 0x014fe20008000f00 */
[----:B------:R-:W-:-:S04]  /*11410*/  IMAD.U32 R18, RZ, RZ, UR38 ;  /* 0x00000026ff127e24 */ /* 0x000fc8000f8e00ff */
[----:B------:R-:W-:-:S04]  /*11420*/  IMAD R18, R3, 0x1200, R18 ;  /* 0x0000120003127824 */ /* 0x000fc800078e0212 */
[----:B------:R-:W-:-:S05]  /*11430*/  VIADD R19, R18, 0xffffee00 ;  /* 0xffffee0012137836 */ /* 0x000fca0000000000 */
[----:B------:R-:W-:-:S13]  /*11440*/  LOP3.LUT P0, RZ, R19, 0x1b0, RZ, 0xc0, !PT ;  /* 0x000001b013ff7812 */ /* 0x000fda000780c0ff */
[----:B------:R-:W-:Y:S05]  /*11450*/  @!P0 BRA `(.L_x_63) ;  /* 0x0000000000408947 */ /* 0x000fea0003800000 */
[----:B------:R-:W-:Y:S01]  /*11460*/  MOV R0, 0x0 ;  /* 0x0000000000007802 */ /* 0x000fe20000000f00 */
[----:B------:R-:W-:Y:S01]  /*11470*/  ULDC.64 UR4, c[0x4][0x68] ;  /* 0x01001a0000047ab9 */ /* 0x000fe20000000a00 */
[----:B------:R-:W-:Y:S01]  /*11480*/  ULDC.64 UR6, c[0x4][0x8] ;  /* 0x0100020000067ab9 */ /* 0x000fe20000000a00 */
[----:B------:R-:W-:Y:S01]  /*11490*/  MOV R4, UR4 ;  /* 0x0000000400047c02 */ /* 0x000fe20008000f00 */
[----:B------:R1:W2:Y:S01]  /*114a0*/  LDC.64 R2, c[0x4][R0] ;  /* 0x0100000000027b82 */ /* 0x0002a20000000a00 */
        /* <DEDUP_REMOVED lines=11> */
.L_x_63:
[----:B------:R-:W1:Y:S01]  /*11560*/  S2R R5, SR_TID.X ;  /* 0x0000000000057919 */ /* 0x000e620000002100 */
[----:B------:R-:W-:Y:S01]  /*11570*/  ULDC.64 UR4, c[0x0][0x730] ;  /* 0x0001cc0000047ab9 */ /* 0x000fe20000000a00 */
[----:B------:R-:W-:Y:S01]  /*11580*/  VIADD R16, R16, 0x1f ;  /* 0x0000001f10107836 */ /* 0x000fe20000000000 */
[----:B------:R-:W-:-:S04]  /*11590*/  ISETP.NE.U32.AND P0, PT, RZ, UR4, PT ;  /* 0x00000004ff007c0c */ /* 0x000fc8000bf05070 */
[----:B------:R-:W-:Y:S02]  /*115a0*/  ISETP.NE.AND.EX P0, PT, RZ, UR5, PT, P0 ;  /* 0x00000005ff007c0c */ /* 0x000fe4000bf05300 */
[----:B------:R-:W-:-:S11]  /*115b0*/  ISETP.GT.U32.AND P1, PT, R16, 0x3e, PT ;  /* 0x0000003e1000780c */ /* 0x000fd60003f24070 */
[----:B------:R-:W2:Y:S01]  /*115c0*/  @P0 LDC R22, c[0x0][0x720] ;  /* 0x0001c800ff160b82 */ /* 0x000ea20000000800 */
[C---:B-1----:R-:W-:Y:S01]  /*115d0*/  IMAD.SHL.U32 R0, R5.reuse, 0x20, RZ ;  /* 0x0000002005007824 */ /* 0x042fe200078e00ff */
[----:B------:R-:W-:Y:S02]  /*115e0*/  SHF.R.U32.HI R3, RZ, 0x1, R5 ;  /* 0x00000001ff037819 */ /* 0x000fe40000011605 */
[----:B------:R-:W-:Y:S02]  /*115f0*/  LOP3.LUT P0, RZ, R5, 0x4, RZ, 0xc0, !PT ;  /* 0x0000000405ff7812 */ /* 0x000fe4000780c0ff */
[C---:B------:R-:W-:Y:S02]  /*11600*/  LOP3.LUT R4, R0.reuse, 0xc0, RZ, 0xc0, !PT ;  /* 0x000000c000047812 */ /* 0x040fe400078ec0ff */
[----:B------:R-:W-:Y:S02]  /*11610*/  LOP3.LUT R2, R0, 0x20, RZ, 0xc0, !PT ;  /* 0x0000002000027812 */ /* 0x000fe400078ec0ff */
[----:B------:R-:W-:-:S02]  /*11620*/  LOP3.LUT R4, R4, 0x8, R3, 0xf8, !PT ;  /* 0x0000000804047812 */ /* 0x000fc400078ef803 */
[----:B------:R-:W-:Y:S01]  /*11630*/  SHF.L.U32 R3, R5, 0x2, RZ ;  /* 0x0000000205037819 */ /* 0x000fe200000006ff */
[----:B------:R-:W-:Y:S02]  /*11640*/  IMAD R2, R17, 0x200, R2 ;  /* 0x0000020011027824 */ /* 0x000fe400078e0202 */
[-C--:B--2---:R-:W-:Y:S01]  /*11650*/  FMUL R6, R33, R22.reuse ;  /* 0x0000001621067220 */ /* 0x084fe20000400000 */
[-C--:B------:R-:W-:Y:S01]  /*11660*/  FMUL R9, R159, R22.reuse ;  /* 0x000000169f097220 */ /* 0x080fe20000400000 */
[----:B------:R-:W-:Y:S01]  /*11670*/  LOP3.LUT R4, R4, 0x18, R3, 0x78, !PT ;  /* 0x0000001804047812 */ /* 0x000fe200078e7803 */
[-C--:B------:R-:W-:Y:S01]  /*11680*/  FMUL R8, R27, R22.reuse ;  /* 0x000000161b087220 */ /* 0x080fe20000400000 */
[----:B------:R-:W-:Y:S01]  /*11690*/  LOP3.LUT R3, R0, 0x100, RZ, 0xc0, !PT ;  /* 0x0000010000037812 */ /* 0x000fe200078ec0ff */
[-C--:B------:R-:W-:Y:S01]  /*116a0*/  FMUL R11, R161, R22.reuse ;  /* 0x00000016a10b7220 */ /* 0x080fe20000400000 */
[-C--:B------:R-:W-:Y:S01]  /*116b0*/  FMUL R10, R35, R22.reuse ;  /* 0x00000016230a7220 */ /* 0x080fe20000400000 */
[----:B------:R-:W-:Y:S01]  /*116c0*/  FMUL R13, R163, R22 ;  /* 0x00000016a30d7220 */ /* 0x000fe20000400000 */
[----:B------:R-:W-:Y:S01]  /*116d0*/  IADD3 R20, R4, R2, R3 ;  /* 0x0000000204147210 */ /* 0x000fe20007ffe003 */
[-C--:B------:R-:W-:Y:S01]  /*116e0*/  FMUL R0, R23, R22.reuse ;  /* 0x0000001617007220 */ /* 0x080fe20000400000 */
[-C--:B------:R-:W-:Y:S01]  /*116f0*/  FMUL R3, R153, R22.reuse ;  /* 0x0000001699037220 */ /* 0x080fe20000400000 */
[-C--:B------:R-:W-:Y:S01]  /*11700*/  FMUL R2, R31, R22.reuse ;  /* 0x000000161f027220 */ /* 0x080fe20000400000 */
[----:B------:R-:W-:Y:S01]  /*11710*/  LEA R19, R20, R19, 0x1 ;  /* 0x0000001314137211 */ /* 0x000fe200078e08ff */
[-C--:B------:R-:W-:Y:S01]  /*11720*/  FMUL R5, R155, R22.reuse ;  /* 0x000000169b057220 */ /* 0x080fe20000400000 */
[-C--:B------:R-:W-:Y:S01]  /*11730*/  FMUL R4, R25, R22.reuse ;  /* 0x0000001619047220 */ /* 0x080fe20000400000 */
[-C--:B------:R-:W-:Y:S01]  /*11740*/  FMUL R7, R157, R22.reuse ;  /* 0x000000169d077220 */ /* 0x080fe20000400000 */
[-C--:B------:R-:W-:Y:S01]  /*11750*/  FMUL R12, R29, R22.reuse ;  /* 0x000000161d0c7220 */ /* 0x080fe20000400000 */
[-C--:B------:R-:W-:Y:S01]  /*11760*/  FMUL R15, R165, R22.reuse ;  /* 0x00000016a50f7220 */ /* 0x080fe20000400000 */
[-C--:B------:R-:W-:Y:S01]  /*11770*/  FMUL R14, R37, R22.reuse ;  /* 0x00000016250e7220 */ /* 0x080fe20000400000 */
[----:B------:R-:W-:Y:S01]  /*11780*/  FMUL R17, R167, R22 ;  /* 0x00000016a7117220 */ /* 0x000fe20000400000 */
[----:B------:R-:W-:-:S02]  /*11790*/  F2FP.BF16.F32.PACK_AB R27, R9, R6 ;  /* 0x00000006091b723e */ /* 0x000fc400000010ff */
[C---:B------:R-:W-:Y:S01]  /*117a0*/  IADD3 R21, R19.reuse, 0x20, RZ ;  /* 0x0000002013157810 */ /* 0x040fe20007ffe0ff */
[----:B------:R-:W-:Y:S01]  /*117b0*/  @P0 VIADD R21, R19, 0xffffffe0 ;  /* 0xffffffe013150836 */ /* 0x000fe20000000000 */
[----:B------:R-:W-:Y:S02]  /*117c0*/  F2FP.BF16.F32.PACK_AB R8, R11, R8 ;  /* 0x000000080b08723e */ /* 0x000fe400000010ff */
[----:B------:R-:W-:Y:S02]  /*117d0*/  F2FP.BF16.F32.PACK_AB R9, R13, R10 ;  /* 0x0000000a0d09723e */ /* 0x000fe400000010ff */
[----:B------:R-:W-:Y:S02]  /*117e0*/  F2FP.BF16.F32.PACK_AB R24, R3, R0 ;  /* 0x000000000318723e */ /* 0x000fe400000010ff */
[----:B------:R-:W-:Y:S02]  /*117f0*/  F2FP.BF16.F32.PACK_AB R25, R5, R2 ;  /* 0x000000020519723e */ /* 0x000fe400000010ff */
[----:B------:R-:W-:-:S02]  /*11800*/  F2FP.BF16.F32.PACK_AB R26, R7, R4 ;  /* 0x00000004071a723e */ /* 0x000fc400000010ff */
[----:B------:R-:W-:Y:S02]  /*11810*/  F2FP.BF16.F32.PACK_AB R10, R15, R12 ;  /* 0x0000000c0f0a723e */ /* 0x000fe400000010ff */
[----:B------:R-:W-:Y:S01]  /*11820*/  F2FP.BF16.F32.PACK_AB R11, R17, R14 ;  /* 0x0000000e110b723e */ /* 0x000fe200000010ff */
[----:B------:R-:W-:Y:S06]  /*11830*/  @P1 BRA `(.L_x_64) ;  /* 0x0000000000041947 */ /* 0x000fec0003800000 */
[----:B------:R-:W-:-:S04]  /*11840*/  DEPBAR.LE SB0, 0x0 ;  /* 0x000080000000791a */ /* 0x000fc80000000000 */
.L_x_64:
[----:B------:R-:W-:Y:S05]  /*11850*/  WARPSYNC.ALL ;  /* 0x0000000000007948 */ /* 0x000fea0003800000 */
[----:B------:R-:W-:Y:S01]  /*11860*/  BAR.SYNC.DEFER_BLOCKING 0x1, 0x80 ;  /* 0x0042000000007b1d */ /* 0x000fe20000010000 */
[----:B------:R-:W-:-:S05]  /*11870*/  LEA R20, R20, R18, 0x1 ;  /* 0x0000001214147211 */ /* 0x000fca00078e08ff */
[----:B------:R-:W-:Y:S01]  /*11880*/  BSSY B0, `(.L_x_65) ;  /* 0x0000016000007945 */ /* 0x000fe20003800000 */
[----:B------:R1:W-:Y:S04]  /*11890*/  STSM.16.M88.4 [R20+-0x1200], R24 ;  /* 0xffee001814007844 */ /* 0x0003e80000000200 */
[----:B------:R1:W-:Y:S01]  /*118a0*/  STSM.16.M88.4 [R21], R8 ;  /* 0x0000000815007844 */ /* 0x0003e20000000200 */
[----:B------:R-:W-:Y:S01]  /*118b0*/  @!PT LDS RZ, [RZ] ;  /* 0x00000000fffff984 */ /* 0x000fe20000000800 */
[----:B------:R-:W-:Y:S01]  /*118c0*/  @!PT LDS RZ, [RZ] ;  /* 0x00000000fffff984 */ /* 0x000fe20000000800 */
[----:B------:R-:W-:Y:S01]  /*118d0*/  @!PT LDS RZ, [RZ] ;  /* 0x00000000fffff984 */ /* 0x000fe20000000800 */
[----:B------:R-:W-:Y:S01]  /*118e0*/  @!PT LDS RZ, [RZ] ;  /* 0x00000000fffff984 */ /* 0x000fe20000000800 */
[----:B------:R2:W-:Y:S06]  /*118f0*/  MEMBAR.ALL.CTA ;  /* 0x0000000000007992 */ /* 0x0005ec0000008000 */
[----:B--2---:R-:W2:Y:S02]  /*11900*/  FENCE.VIEW.ASYNC.S ;  /* 0x00000000000073c6 */ /* 0x004ea40000000000 */
[----:B--2---:R-:W-:Y:S06]  /*11910*/  BAR.SYNC.DEFER_BLOCKING 0x1, 0x80 ;  /* 0x0042000000007b1d */ /* 0x004fec0000010000 */
[----:B------:R-:W-:Y:S05]  /*11920*/  @P1 BRA `(.L_x_66) ;  /* 0x00000000002c1947 */ /* 0x000fea0003800000 */
[----:B------:R-:W-:Y:S01]  /*11930*/  S2UR UR12, SR_CTAID.Z ;  /* 0x00000000000c79c3 */ /* 0x000fe20000002700 */
[----:B------:R-:W-:Y:S01]  /*11940*/  R2UR UR8, R18 ;  /* 0x00000000120872ca */ /* 0x000fe200000e0000 */
[----:B------:R-:W-:Y:S01]  /*11950*/  ULDC.64 UR4, c[0x0][0x198] ;  /* 0x0000660000047ab9 */ /* 0x000fe20000000a00 */
[----:B------:R-:W-:Y:S02]  /*11960*/  USHF.L.U32 UR10, UR37, 0x6, URZ ;  /* 0x00000006250a7899 */ /* 0x000fe4000800063f */
[----:B------:R-:W-:Y:S01]  /*11970*/  UIADD3 UR4, UP0, UR4, 0x670, URZ ;  /* 0x0000067004047890 */ /* 0x000fe2000ff1e03f */
[----:B------:R-:W-:Y:S02]  /*11980*/  UMOV UR9, URZ ;  /* 0x0000003f00097c82 */ /* 0x000fe40008000000 */
[----:B------:R-:W2:Y:S01]  /*11990*/  S2UR UR11, SR_CTAID.Y ;  /* 0x00000000000b79c3 */ /* 0x000ea20000002600 */
[----:B------:R-:W-:-:S05]  /*119a0*/  UIADD3.X UR5, URZ, UR5, URZ, UP0, !UPT ;  /* 0x000000053f057290 */ /* 0x000fca00087fe43f */
[----:B------:R-:W-:-:S09]  /*119b0*/  UIADD3 UR8, UR8, -0x1200, URZ ;  /* 0xffffee0008087890 */ /* 0x000fd2000fffe03f */
[----:B--2---:R2:W-:Y:S02]  /*119c0*/  UTMASTG.4D [UR8], [UR4] ;  /* 0x00000008040073b5 */ /* 0x0045e40008018000 */
[----:B--2---:R0:W-:Y:S02]  /*119d0*/  UTMACMDFLUSH ;  /* 0x00000000000079b7 */ /* 0x0041e40000000000 */
.L_x_66:
[----:B------:R-:W-:Y:S05]  /*119e0*/  BSYNC B0 ;  /* 0x0000000000007941 */ /* 0x000fea0003800000 */
.L_x_65:
[----:B------:R-:W-:Y:S01]  /*119f0*/  UIADD3 UR36, UR36, -0x1, URZ ;  /* 0xffffffff24247890 */ /* 0x000fe2000fffe03f */
[----:B------:R-:W-:-:S04]  /*11a00*/  DEPBAR.LE SB0, 0x0 ;  /* 0x000080000000791a */ /* 0x000fc80000000000 */
[----:B------:R-:W-:-:S04]  /*11a10*/  USHF.L.U32 UR4, UR36, 0x3, URZ ;  /* 0x0000000324047899 */ /* 0x000fc8000800063f */
[----:B------:R-:W-:-:S04]  /*11a20*/  ULOP3.LUT UR4, UR4, 0x8, URZ, 0xe2, !UPT ;  /* 0x0000000804047892 */ /* 0x000fc8000f8ee23f */
[----:B------:R-:W-:-:S06]  /*11a30*/  ULOP3.LUT UR4, UR4, 0x18, URZ, 0x3c, !UPT ;  /* 0x0000001804047892 */ /* 0x000fcc000f8e3c3f */
[----:B------:R-:W-:-:S04]  /*11a40*/  IMAD.U32 R0, RZ, RZ, UR4 ;  /* 0x00000004ff007e24 */ /* 0x000fc8000f8e00ff */
[----:B------:R-:W-:Y:S01]  /*11a50*/  SYNCS.ARRIVE.TRANS64.A1T0 RZ, [R0+UR38+0x16090], RZ ;  /* 0x016090ff00ff79a7 */ /* 0x000fe20008100026 */
[----:B------:R-:W-:Y:S05]  /*11a60*/  EXIT ;  /* 0x000000000000794d */ /* 0x000fea0003800000 */
.L_x_6:
[----:B------:R-:W-:-:S08]  /*11a70*/  UISETP.NE.AND UP0, UPT, UR10, 0x1, UPT ;  /* 0x000000010a00788c */ /* 0x000fd0000bf05270 */
[----:B------:R-:W1:-:S00]  /*11a80*/  USETMAXREG.DEALLOC.CTAPOOL 0x18 ;  /* 0x00000018000079c8 */ /* 0x000e4000080e0500 */
[----:B------:R-:W-:-:S13]  /*11a90*/  PLOP3.LUT P0, PT, PT, PT, UP0, 0x80, 0x0 ;  /* 0x000000000000781c */ /* 0x000fda0003f0f008 */
[----:B------:R-:W-:Y:S05]  /*11aa0*/  @P0 EXIT ;  /* 0x000000000000094d */ /* 0x000fea0003800000 */
[----:B------:R-:W2:Y:S01]  /*11ab0*/  S2UR UR11, SR_CTAID.X ;  /* 0x00000000000b79c3 */ /* 0x000ea20000002500 */
[----:B------:R-:W-:Y:S01]  /*11ac0*/  ULDC UR4, c[0x0][0x28c] ;  /* 0x0000a30000047ab9 */ /* 0x000fe20000000800 */
[----:B------:R-:W-:Y:S01]  /*11ad0*/  ELECT P3, URZ, PT ;  /* 0x00000000003f782f */ /* 0x000fe20003860000 */
[----:B------:R-:W-:Y:S01]  /*11ae0*/  BSSY B0, `(.L_x_67) ;  /* 0x0000030000007945 */ /* 0x000fe20003800000 */
[----:B------:R-:W-:Y:S01]  /*11af0*/  UIADD3 UR5, UR4, 0xff, URZ ;  /* 0x000000ff04057890 */ /* 0x000fe2000fffe03f */
[----:B-1----:R-:W-:Y:S02]  /*11b00*/  CS2R R2, SRZ ;  /* 0x0000000000027805 */ /* 0x002fe4000001ff00 */
[----:B------:R-:W-:Y:S01]  /*11b10*/  MOV R7, RZ ;  /* 0x000000ff00077202 */ /* 0x000fe20000000f00 */
[----:B------:R-:W-:Y:S01]  /*11b20*/  USHF.R.S32.HI UR7, URZ, 0x1f, UR5 ;  /* 0x0000001f3f077899 */ /* 0x000fe20008011405 */
[----:B------:R-:W1:Y:S03]  /*11b30*/  S2UR UR20, SR_CTAID.Y ;  /* 0x00000000001479c3 */ /* 0x000e660000002600 */
[----:B------:R-:W-:-:S04]  /*11b40*/  ULEA.HI UR7, UR7, UR5, URZ, 0x8 ;  /* 0x0000000507077291 */ /* 0x000fc8000f8f403f */
[----:B------:R-:W-:Y:S01]  /*11b50*/  USHF.R.S32.HI UR7, URZ, 0x8, UR7 ;  /* 0x000000083f077899 */ /* 0x000fe20008011407 */
[----:B------:R-:W3:Y:S01]  /*11b60*/  S2UR UR21, SR_CTAID.Z ;  /* 0x00000000001579c3 */ /* 0x000ee20000002700 */
[----:B--2---:R-:W-:-:S04]  /*11b70*/  USHF.L.U32 UR11, UR11, 0x7, URZ ;  /* 0x000000070b0b7899 */ /* 0x004fc8000800063f */
[----:B------:R-:W-:-:S04]  /*11b80*/  UIADD3 UR4, UR11, 0x17f, URZ ;  /* 0x0000017f0b047890 */ /* 0x000fc8000fffe03f */
[----:B------:R-:W-:-:S04]  /*11b90*/  USHF.R.U32.HI UR4, URZ, 0x8, UR4 ;  /* 0x000000083f047899 */ /* 0x000fc80008011604 */
[----:B------:R-:W-:-:S04]  /*11ba0*/  UISETP.LT.AND UP0, UPT, UR4, UR7, UPT ;  /* 0x000000070400728c */ /* 0x000fc8000bf01270 */
[----:B------:R-:W-:Y:S01]  /*11bb0*/  USEL UR4, UR4, UR7, UP0 ;  /* 0x0000000704047287 */ /* 0x000fe20008000000 */
[----:B-1-3--:R-:W-:Y:S11]  /*11bc0*/  @!P3 BRA `(.L_x_68) ;  /* 0x000000000084b947 */ /* 0x00aff60003800000 */
[----:B------:R-:W1:Y:S01]  /*11bd0*/  S2R R4, SR_CgaCtaId ;  /* 0x0000000000047919 */ /* 0x000e620000008800 */
[----:B------:R-:W-:Y:S01]  /*11be0*/  MOV R3, 0x400 ;  /* 0x0000040000037802 */ /* 0x000fe20000000f00 */
[----:B------:R-:W-:-:S03]  /*11bf0*/  IMAD.MOV.U32 R5, RZ, RZ, 0x1 ;  /* 0x00000001ff057424 */ /* 0x000fc600078e00ff */
[----:B-1----:R-:W-:Y:S02]  /*11c00*/  LEA R4, R4, R3, 0x18 ;  /* 0x0000000304047211 */ /* 0x002fe400078ec0ff */
[----:B------:R-:W-:-:S04]  /*11c10*/  SHF.L.U32 R3, R5, 0x1f, RZ ;  /* 0x0000001f05037819 */ /* 0x000fc800000006ff */
[----:B------:R-:W1:Y:S02]  /*11c20*/  SYNCS.PHASECHK.TRANS64.TRYWAIT P0, [R4+URZ+0x16060], R3 ;  /* 0x01606003040075a7 */ /* 0x000e64000800017f */
[----:B-1----:R-:W-:Y:S05]  /*11c30*/  @!P0 BRA `(.L_x_69) ;  /* 0x0000001000848947 */ /* 0x002fea0003800000 */
.L_x_106:
[----:B------:R-:W-:Y:S01]  /*11c40*/  ULOP3.LUT UR5, UR6, 0x2, URZ, 0xfc, !UPT ;  /* 0x0000000206057892 */ /* 0x000fe2000f8efc3f */
[----:B-1----:R-:W-:-:S03]  /*11c50*/  @P2 MOV R3, 0x1000 ;  /* 0x0000100000032802 */ /* 0x002fc60000000f00 */
[----:B------:R-:W-:Y:S01]  /*11c60*/  UPRMT UR5, UR5, 0x9910, URZ ;  /* 0x0000991005057896 */ /* 0x000fe2000800003f */
[----:B------:R1:W-:Y:S03]  /*11c70*/  @P2 SYNCS.ARRIVE.TRANS64 RZ, [R4+URZ+0x16050], R3 ;  /* 0x0160500304ff29a7 */ /* 0x0003e6000800003f */
[----:B------:R-:W-:-:S06]  /*11c80*/  UISETP.NE.AND UP0, UPT, UR5, 0x2, UPT ;  /* 0x000000020500788c */ /* 0x000fcc000bf05270 */
[----:B------:R-:W-:-:S13]  /*11c90*/  PLOP3.LUT P0, PT, PT, PT, UP0, 0x80, 0x0 ;  /* 0x000000000000781c */ /* 0x000fda0003f0f008 */
[----:B-1----:R-:W-:Y:S05]  /*11ca0*/  @P0 BRA `(.L_x_70) ;  /* 0x0000000000040947 */ /* 0x002fea0003800000 */
[----:B------:R-:W-:Y:S01]  /*11cb0*/  BPT.TRAP 0x1 ;  /* 0x000000040000795c */ /* 0x000fe20000300000 */
.L_x_70:
[----:B------:R-:W-:-:S04]  /*11cc0*/  LOP3.LUT P0, RZ, R0, 0x1f, RZ, 0xc0, !PT ;  /* 0x0000001f00ff7812 */ /* 0x000fc8000780c0ff */
[----:B------:R-:W-:-:S13]  /*11cd0*/  PLOP3.LUT P0, PT, P0, P2, PT, 0x2a, 0x0 ;  /* 0x000000000000781c */ /* 0x000fda0000704572 */
[----:B------:R-:W-:Y:S05]  /*11ce0*/  @P0 BRA `(.L_x_71) ;  /* 0x0000000000040947 */ /* 0x000fea0003800000 */
[----:B------:R-:W-:Y:S01]  /*11cf0*/  BPT.TRAP 0x1 ;  /* 0x000000040000795c */ /* 0x000fe20000300000 */
.L_x_71:
[----:B------:R-:W-:Y:S01]  /*11d00*/  R2UR UR8, R4 ;  /* 0x00000000040872ca */ /* 0x000fe200000e0000 */
[----:B------:R-:W-:Y:S01]  /*11d10*/  ULDC.64 UR12, c[0x0][0x198] ;  /* 0x00006600000c7ab9 */ /* 0x000fe20000000a00 */
[----:B------:R-:W-:Y:S01]  /*11d20*/  UMOV UR16, 0x0 ;  /* 0x0000000000107882 */ /* 0x000fe20000000000 */
[----:B------:R-:W-:Y:S01]  /*11d30*/  UIADD3 UR14, UP0, UR12, 0xf0, URZ ;  /* 0x000000f00c0e7890 */ /* 0x000fe2000ff1e03f */
[----:B------:R-:W-:Y:S01]  /*11d40*/  IMAD.MOV.U32 R3, RZ, RZ, 0x1 ;  /* 0x00000001ff037424 */ /* 0x000fe200078e00ff */
[----:B------:R-:W-:Y:S01]  /*11d50*/  UMOV UR17, 0x10000000 ;  /* 0x1000000000117882 */ /* 0x000fe20000000000 */
[----:B------:R-:W-:Y:S01]  /*11d60*/  UMOV UR10, URZ ;  /* 0x0000003f000a7c82 */ /* 0x000fe20008000000 */
[----:B------:R-:W-:Y:S01]  /*11d70*/  UIADD3.X UR15, URZ, UR13, URZ, UP0, !UPT ;  /* 0x0000000d3f0f7290 */ /* 0x000fe200087fe43f */
[----:B------:R-:W-:Y:S01]  /*11d80*/  MOV R7, 0x40 ;  /* 0x0000004000077802 */ /* 0x000fe20000000f00 */
[----:B------:R-:W-:Y:S01]  /*11d90*/  UMOV UR12, UR20 ;  /* 0x00000014000c7c82 */ /* 0x000fe20008000000 */
[----:B------:R-:W-:-:S03]  /*11da0*/  UMOV UR13, UR21 ;  /* 0x00000015000d7c82 */ /* 0x000fc60008000000 */
[----:B------:R-:W-:-:S09]  /*11db0*/  UIADD3 UR9, UR8, 0x16050, URZ ;  /* 0x0001605008097890 */ /* 0x000fd2000fffe03f */
[----:B------:R1:W-:Y:S02]  /*11dc0*/  UTMALDG.4D [UR8], [UR14], desc[UR16] ;  /* 0x000010080e0075b4 */ /* 0x0003e40008019000 */
[----:B-1----:R-:W-:Y:S01]  /*11dd0*/  NOP ;  /* 0x0000000000007918 */ /* 0x002fe20000000000 */
.L_x_68:
[----:B------:R-:W-:Y:S05]  /*11de0*/  BSYNC B0 ;  /* 0x0000000000007941 */ /* 0x000fea0003800000 */
.L_x_67:
[----:B------:R-:W-:Y:S01]  /*11df0*/  ISETP.LT.AND P4, PT, RZ, UR4, P3 ;  /* 0x00000004ff007c0c */ /* 0x000fe20009f81270 */
[----:B------:R-:W-:-:S12]  /*11e00*/  BSSY B0, `(.L_x_72) ;  /* 0x0000022000007945 */ /* 0x000fd80003800000 */
[----:B------:R-:W-:Y:S05]  /*11e10*/  @!P4 BRA `(.L_x_73) ;  /* 0x000000000080c947 */ /* 0x000fea0003800000 */
[----:B------:R-:W1:Y:S01]  /*11e20*/  S2R R5, SR_CgaCtaId ;  /* 0x0000000000057919 */ /* 0x000e620000008800 */
[----:B------:R-:W-:-:S04]  /*11e30*/  MOV R2, 0x400 ;  /* 0x0000040000027802 */ /* 0x000fc80000000f00 */
[----:B-1----:R-:W-:Y:S01]  /*11e40*/  LEA R5, R5, R2, 0x18 ;  /* 0x0000000205057211 */ /* 0x002fe200078ec0ff */
[----:B------:R-:W-:-:S05]  /*11e50*/  IMAD.MOV.U32 R2, RZ, RZ, 0x1 ;  /* 0x00000001ff027424 */ /* 0x000fca00078e00ff */
[----:B------:R-:W-:-:S04]  /*11e60*/  SHF.L.U32 R2, R2, 0x1f, RZ ;  /* 0x0000001f02027819 */ /* 0x000fc800000006ff */
[----:B------:R-:W1:Y:S02]  /*11e70*/  SYNCS.PHASECHK.TRANS64.TRYWAIT P0, [R5+URZ+0x16028], R2 ;  /* 0x01602802050075a7 */ /* 0x000e64000800017f */
[----:B-1----:R-:W-:Y:S05]  /*11e80*/  @!P0 BRA `(.L_x_74) ;  /* 0x0000001000048947 */ /* 0x002fea0003800000 */
.L_x_107:
        /* <DEDUP_REMOVED lines=8> */
.L_x_75:
[----:B------:R-:W-:-:S04]  /*11f10*/  LOP3.LUT P0, RZ, R0, 0x1f, RZ, 0xc0, !PT ;  /* 0x0000001f00ff7812 */ /* 0x000fc8000780c0ff */
[----:B------:R-:W-:-:S13]  /*11f20*/  PLOP3.LUT P0, PT, P0, P2, PT, 0x2a, 0x0 ;  /* 0x000000000000781c */ /* 0x000fda0000704572 */
[----:B------:R-:W-:Y:S05]  /*11f30*/  @P0 BRA `(.L_x_76) ;  /* 0x0000000000040947 */ /* 0x000fea0003800000 */
[----:B------:R-:W-:Y:S01]  /*11f40*/  BPT.TRAP 0x1 ;  /* 0x000000040000795c */ /* 0x000fe20000300000 */
.L_x_76:
        /* <DEDUP_REMOVED lines=8> */
[----:B------:R-:W-:-:S05]  /*11fd0*/  UMOV UR19, URZ ;  /* 0x0000003f00137c82 */ /* 0x000fca0008000000 */
[----:B------:R-:W-:Y:S02]  /*11fe0*/  UIADD3 UR16, UR17, 0x2000, URZ ;  /* 0x0000200011107890 */ /* 0x000fe4000fffe03f */
[----:B------:R-:W-:-:S09]  /*11ff0*/  UIADD3 UR17, UR17, 0x16000, URZ ;  /* 0x0001600011117890 */ /* 0x000fd2000fffe03f */
[----:B------:R1:W-:Y:S02]  /*12000*/  UTMALDG.4D [UR16], [UR8], desc[UR12] ;  /* 0x00000c10080075b4 */ /* 0x0003e40008019000 */
[----:B-1----:R-:W-:Y:S01]  /*12010*/  NOP ;  /* 0x0000000000007918 */ /* 0x002fe20000000000 */
.L_x_73:
[----:B------:R-:W-:Y:S05]  /*12020*/  BSYNC B0 ;  /* 0x0000000000007941 */ /* 0x000fea0003800000 */
.L_x_72:
[----:B------:R-:W-:Y:S04]  /*12030*/  BSSY B0, `(.L_x_77) ;  /* 0x0000025000007945 */ /* 0x000fe80003800000 */
[----:B------:R-:W-:Y:S05]  /*12040*/  @!P3 BRA `(.L_x_78) ;  /* 0x00000000008cb947 */ /* 0x000fea0003800000 */
[----:B------:R-:W1:Y:S01]  /*12050*/  S2R R5, SR_CgaCtaId ;  /* 0x0000000000057919 */ /* 0x000e620000008800 */
[----:B------:R-:W-:-:S04]  /*12060*/  MOV R4, 0x400 ;  /* 0x0000040000047802 */ /* 0x000fc80000000f00 */
[----:B-1----:R-:W-:Y:S02]  /*12070*/  LEA R6, R5, R4, 0x18 ;  /* 0x0000000405067211 */ /* 0x002fe400078ec0ff */
[----:B------:R-:W-:-:S03]  /*12080*/  MOV R5, 0x1 ;  /* 0x0000000100057802 */ /* 0x000fc60000000f00 */
[----:B------:R-:W-:Y:S01]  /*12090*/  IMAD R4, R3, 0x8, R6 ;  /* 0x0000000803047824 */ /* 0x000fe200078e0206 */
[----:B------:R-:W-:-:S04]  /*120a0*/  SHF.L.U32 R5, R5, 0x1f, RZ ;  /* 0x0000001f05057819 */ /* 0x000fc800000006ff */
[----:B------:R-:W1:Y:S02]  /*120b0*/  SYNCS.PHASECHK.TRANS64.TRYWAIT P0, [R4+URZ+0x16060], R5 ;  /* 0x01606005040075a7 */ /* 0x000e64000800017f */
[----:B-1----:R-:W-:Y:S05]  /*120c0*/  @!P0 BRA `(.L_x_79) ;  /* 0x0000000c00888947 */ /* 0x002fea0003800000 */
.L_x_108:
        /* <DEDUP_REMOVED lines=8> */
.L_x_80:
[----:B------:R-:W-:-:S04]  /*12150*/  LOP3.LUT P0, RZ, R0, 0x1f, RZ, 0xc0, !PT ;  /* 0x0000001f00ff7812 */ /* 0x000fc8000780c0ff */
[----:B------:R-:W-:-:S13]  /*12160*/  PLOP3.LUT P0, PT, P0, P2, PT, 0x2a, 0x0 ;  /* 0x000000000000781c */ /* 0x000fda0000704572 */
[----:B------:R-:W-:Y:S05]  /*12170*/  @P0 BRA `(.L_x_81) ;  /* 0x0000000000040947 */ /* 0x000fea0003800000 */
[----:B------:R-:W-:Y:S01]  /*12180*/  BPT.TRAP 0x1 ;  /* 0x000000040000795c */ /* 0x000fe20000300000 */
.L_x_81:
[----:B------:R-:W-:Y:S01]  /*12190*/  R2UR UR16, R3 ;  /* 0x00000000031072ca */ /* 0x000fe200000e0000 */
[----:B------:R-:W-:Y:S01]  /*121a0*/  ULDC.64 UR8, c[0x0][0x198] ;  /* 0x0000660000087ab9 */ /* 0x000fe20000000a00 */
[----:B------:R-:W-:Y:S01]  /*121b0*/  R2UR UR5, R6 ;  /* 0x00000000060572ca */ /* 0x000fe200000e0000 */
[----:B------:R-:W-:Y:S01]  /*121c0*/  UIADD3 UR8, UP0, UR8, 0xf0, URZ ;  /* 0x000000f008087890 */ /* 0x000fe2000ff1e03f */
[----:B------:R-:W-:Y:S01]  /*121d0*/  R2UR UR19, R7 ;  /* 0x00000000071372ca */ /* 0x000fe200000e0000 */
[----:B------:R-:W-:Y:S01]  /*121e0*/  UMOV UR12, 0x0 ;  /* 0x00000000000c7882 */ /* 0x000fe20000000000 */
[----:B------:R-:W-:Y:S01]  /*121f0*/  R2UR UR17, R4 ;  /* 0x00000000041172ca */ /* 0x000fe200000e0000 */
[----:B------:R-:W-:Y:S01]  /*12200*/  UIADD3.X UR9, URZ, UR9, URZ, UP0, !UPT ;  /* 0x000000093f097290 */ /* 0x000fe200087fe43f */
[----:B------:R-:W-:Y:S01]  /*12210*/  UMOV UR13, 0x10000000 ;  /* 0x10000000000d7882 */ /* 0x000fe20000000000 */
[----:B------:R-:W-:-:S06]  /*12220*/  UMOV UR18, URZ ;  /* 0x0000003f00127c82 */ /* 0x000fcc0008000000 */
[----:B------:R-:W-:Y:S02]  /*12230*/  ULEA UR16, UR16, UR5, 0xc ;  /* 0x0000000510107291 */ /* 0x000fe4000f8e603f */
[----:B------:R-:W-:Y:S02]  /*12240*/  UIADD3 UR19, UR11, UR19, URZ ;  /* 0x000000130b137290 */ /* 0x000fe4000fffe03f */
[----:B------:R-:W-:-:S09]  /*12250*/  UIADD3 UR17, UR17, 0x16050, URZ ;  /* 0x0001605011117890 */ /* 0x000fd2000fffe03f */
[----:B------:R1:W-:Y:S02]  /*12260*/  UTMALDG.4D [UR16], [UR8], desc[UR12] ;  /* 0x00000c10080075b4 */ /* 0x0003e40008019000 */
[----:B-1----:R-:W-:Y:S01]  /*12270*/  NOP ;  /* 0x0000000000007918 */ /* 0x002fe20000000000 */
.L_x_78:
[----:B------:R-:W-:Y:S05]  /*12280*/  BSYNC B0 ;  /* 0x0000000000007941 */ /* 0x000fea0003800000 */
.L_x_77:
[----:B------:R-:W-:Y:S01]  /*12290*/  BSSY B0, `(.L_x_82) ;  /* 0x0000027000007945 */ /* 0x000fe20003800000 */
[----:B------:R-:W-:-:S03]  /*122a0*/  IMAD.MOV.U32 R8, RZ, RZ, RZ ;  /* 0x000000ffff087224 */ /* 0x000fc600078e00ff */
        /* <DEDUP_REMOVED lines=9> */
.L_x_109:
        /* <DEDUP_REMOVED lines=8> */
.L_x_85:
[----:B------:R-:W-:-:S04]  /*123c0*/  LOP3.LUT P0, RZ, R0, 0x1f, RZ, 0xc0, !PT ;  /* 0x0000001f00ff7812 */ /* 0x000fc8000780c0ff */
[----:B------:R-:W-:-:S13]  /*123d0*/  PLOP3.LUT P0, PT, P0, P2, PT, 0x2a, 0x0 ;  /* 0x000000000000781c */ /* 0x000fda0000704572 */
[----:B------:R-:W-:Y:S05]  /*123e0*/  @P0 BRA `(.L_x_86) ;  /* 0x0000000000040947 */ /* 0x000fea0003800000 */
[----:B------:R-:W-:Y:S01]  /*123f0*/  BPT.TRAP 0x1 ;  /* 0x000000040000795c */ /* 0x000fe20000300000 */
.L_x_86:
[C---:B------:R-:W-:Y:S01]  /*12400*/  IMAD R5, R2.reuse, 0x4000, R5 ;  /* 0x0000400002057824 */ /* 0x040fe200078e0205 */
[----:B------:R-:W-:Y:S01]  /*12410*/  R2UR UR17, R3 ;  /* 0x00000000031172ca */ /* 0x000fe200000e0000 */
[----:B------:R-:W-:Y:S01]  /*12420*/  ULDC.64 UR8, c[0x0][0x198] ;  /* 0x0000660000087ab9 */ /* 0x000fe20000000a00 */
[----:B------:R-:W-:Y:S01]  /*12430*/  UMOV UR12, 0x0 ;  /* 0x00000000000c7882 */ /* 0x000fe20000000000 */
[----:B------:R-:W-:Y:S01]  /*12440*/  UIADD3 UR8, UP0, UR8, 0x2f0, URZ ;  /* 0x000002f008087890 */ /* 0x000fe2000ff1e03f */
[----:B------:R-:W-:Y:S01]  /*12450*/  R2UR UR16, R5 ;  /* 0x00000000051072ca */ /* 0x000fe200000e0000 */
[----:B------:R-:W-:Y:S01]  /*12460*/  UMOV UR13, 0x10000000 ;  /* 0x10000000000d7882 */ /* 0x000fe20000000000 */
[----:B------:R-:W-:Y:S01]  /*12470*/  UMOV UR18, URZ ;  /* 0x0000003f00127c82 */ /* 0x000fe20008000000 */
[----:B------:R-:W-:Y:S01]  /*12480*/  UIADD3.X UR9, URZ, UR9, URZ, UP0, !UPT ;  /* 0x000000093f097290 */ /* 0x000fe200087fe43f */
[----:B------:R-:W-:Y:S01]  /*12490*/  MOV R8, 0x1 ;  /* 0x0000000100087802 */ /* 0x000fe20000000f00 */
[----:B------:R-:W-:Y:S01]  /*124a0*/  UMOV UR19, URZ ;  /* 0x0000003f00137c82 */ /* 0x000fe20008000000 */
[----:B------:R-:W-:-:S03]  /*124b0*/  VIADD R2, R2, 0x1 ;  /* 0x0000000102027836 */ /* 0x000fc60000000000 */
[----:B------:R-:W-:-:S04]  /*124c0*/  UIADD3 UR17, UR17, 0x16000, URZ ;  /* 0x0001600011117890 */ /* 0x000fc8000fffe03f */
[----:B------:R-:W-:-:S09]  /*124d0*/  UIADD3 UR16, UR16, 0x2000, URZ ;  /* 0x0000200010107890 */ /* 0x000fd2000fffe03f */
[----:B------:R1:W-:Y:S02]  /*124e0*/  UTMALDG.4D [UR16], [UR8], desc[UR12] ;  /* 0x00000c10080075b4 */ /* 0x0003e40008019000 */
[----:B-1----:R-:W-:Y:S01]  /*124f0*/  NOP ;  /* 0x0000000000007918 */ /* 0x002fe20000000000 */
.L_x_83:
[----:B------:R-:W-:Y:S05]  /*12500*/  BSYNC B0 ;  /* 0x0000000000007941 */ /* 0x000fea0003800000 */
.L_x_82:
[----:B------:R-:W-:-:S04]  /*12510*/  MOV R3, UR4 ;  /* 0x0000000400037c02 */ /* 0x000fc80008000f00 */
[----:B------:R-:W-:-:S13]  /*12520*/  ISETP.GE.AND P0, PT, R3, 0x2, PT ;  /* 0x000000020300780c */ /* 0x000fda0003f06270 */
[----:B------:R-:W-:Y:S05]  /*12530*/  @!P0 EXIT ;  /* 0x000000000000894d */ /* 0x000fea0003800000 */
[----:B------:R-:W-:Y:S01]  /*12540*/  USHF.L.U32 UR5, UR4, 0x1, URZ ;  /* 0x0000000104057899 */ /* 0x000fe2000800063f */
[----:B------:R-:W-:Y:S01]  /*12550*/  IMAD.U32 R3, RZ, RZ, UR6 ;  /* 0x00000006ff037e24 */ /* 0x000fe2000f8e00ff */
[----:B------:R-:W-:Y:S01]  /*12560*/  LOP3.LUT P0, RZ, R0, 0x1f, RZ, 0xc0, !PT ;  /* 0x0000001f00ff7812 */ /* 0x000fe2000780c0ff */
[----:B------:R-:W-:Y:S01]  /*12570*/  BSSY B0, `(.L_x_87) ;  /* 0x0000056000007945 */ /* 0x000fe20003800000 */
[----:B------:R-:W-:Y:S02]  /*12580*/  MOV R0, 0x1 ;  /* 0x0000000100007802 */ /* 0x000fe40000000f00 */
[----:B------:R-:W-:Y:S01]  /*12590*/  PLOP3.LUT P0, PT, P0, P2, PT, 0x2a, 0x0 ;  /* 0x000000000000781c */ /* 0x000fe20000704572 */
[----:B------:R-:W-:Y:S01]  /*125a0*/  IMAD.U32 R9, RZ, RZ, UR5 ;  /* 0x00000005ff097e24 */ /* 0x000fe2000f8e00ff */
[----:B------:R-:W-:-:S11]  /*125b0*/  LOP3.LUT R3, R3, 0x2, RZ, 0xfc, !PT ;  /* 0x0000000203037812 */ /* 0x000fd600078efcff */
.L_x_98:
[----:B------:R-:W-:Y:S04]  /*125c0*/  BSSY B1, `(.L_x_88) ;  /* 0x0000025000017945 */ /* 0x000fe80003800000 */
[----:B------:R-:W-:Y:S05]  /*125d0*/  @!P3 BRA `(.L_x_89) ;  /* 0x00000000008cb947 */ /* 0x000fea0003800000 */
[----:B------:R-:W1:Y:S01]  /*125e0*/  S2R R5, SR_CgaCtaId ;  /* 0x0000000000057919 */ /* 0x000e620000008800 */
[----:B------:R-:W-:-:S04]  /*125f0*/  MOV R4, 0x400 ;  /* 0x0000040000047802 */ /* 0x000fc80000000f00 */
[----:B-1----:R-:W-:Y:S02]  /*12600*/  LEA R5, R5, R4, 0x18 ;  /* 0x0000000405057211 */ /* 0x002fe400078ec0ff */
[----:B------:R-:W-:Y:S02]  /*12610*/  SHF.L.U32 R4, R0, 0x1f, RZ ;  /* 0x0000001f00047819 */ /* 0x000fe400000006ff */
[----:B------:R-:W-:-:S04]  /*12620*/  LEA R7, R2, R5, 0x3 ;  /* 0x0000000502077211 */ /* 0x000fc800078e18ff */
[----:B------:R-:W1:Y:S02]  /*12630*/  SYNCS.PHASECHK.TRANS64.TRYWAIT P4, [R7+URZ+0x16028], R4 ;  /* 0x01602804070075a7 */ /* 0x000e64000808017f */
[----:B-1----:R-:W-:Y:S05]  /*12640*/  @!P4 BRA `(.L_x_90) ;  /* 0x000000080050c947 */ /* 0x002fea0003800000 */
.L_x_110:
[----:B-1----:R-:W-:-:S04]  /*12650*/  @P2 IMAD.MOV.U32 R4, RZ, RZ, 0x4000 ;  /* 0x00004000ff042424 */ /* 0x002fc800078e00ff */
[----:B------:R1:W-:Y:S02]  /*12660*/  @P2 SYNCS.ARRIVE.TRANS64 RZ, [R7+URZ+0x16000], R4 ;  /* 0x0160000407ff29a7 */ /* 0x0003e4000800003f */
[----:B-1----:R-:W-:-:S04]  /*12670*/  PRMT R4, R3, 0x9910, RZ ;  /* 0x0000991003047816 */ /* 0x002fc800000000ff */
[----:B------:R-:W-:-:S13]  /*12680*/  ISETP.NE.AND P4, PT, R4, 0x2, PT ;  /* 0x000000020400780c */ /* 0x000fda0003f85270 */
[----:B------:R-:W-:Y:S05]  /*12690*/  @P4 BRA `(.L_x_91) ;  /* 0x0000000000044947 */ /* 0x000fea0003800000 */
[----:B------:R-:W-:Y:S01]  /*126a0*/  BPT.TRAP 0x1 ;  /* 0x000000040000795c */ /* 0x000fe20000300000 */
.L_x_91:
[----:B------:R-:W-:Y:S05]  /*126b0*/  @P0 BRA `(.L_x_92) ;  /* 0x0000000000040947 */ /* 0x000fea0003800000 */
[----:B------:R-:W-:Y:S01]  /*126c0*/  BPT.TRAP 0x1 ;  /* 0x000000040000795c */ /* 0x000fe20000300000 */
.L_x_92:
[----:B------:R-:W-:Y:S01]  /*126d0*/  LEA R5, R2, R5, 0xe ;  /* 0x0000000502057211 */ /* 0x000fe200078e70ff */
[----:B------:R-:W-:Y:S01]  /*126e0*/  ULDC.64 UR8, c[0x0][0x198] ;  /* 0x0000660000087ab9 */ /* 0x000fe20000000a00 */
[----:B------:R-:W-:Y:S01]  /*126f0*/  R2UR UR17, R7 ;  /* 0x00000000071172ca */ /* 0x000fe200000e0000 */
[----:B------:R-:W-:Y:S01]  /*12700*/  UIADD3 UR8, UP0, UR8, 0x1f0, URZ ;  /* 0x000001f008087890 */ /* 0x000fe2000ff1e03f */
[----:B------:R-:W-:Y:S01]  /*12710*/  R2UR UR16, R5 ;  /* 0x00000000051072ca */ /* 0x000fe200000e0000 */
[----:B------:R-:W-:Y:S01]  /*12720*/  UMOV UR12, 0x0 ;  /* 0x00000000000c7882 */ /* 0x000fe20000000000 */
[----:B------:R-:W-:Y:S01]  /*12730*/  R2UR UR19, R8 ;  /* 0x00000000081372ca */ /* 0x000fe200000e0000 */
[----:B------:R-:W-:Y:S01]  /*12740*/  UIADD3.X UR9, URZ, UR9, URZ, UP0, !UPT ;  /* 0x000000093f097290 */ /* 0x000fe200087fe43f */
[----:B------:R-:W-:Y:S01]  /*12750*/  VIADD R2, R2, 0x1 ;  /* 0x0000000102027836 */ /* 0x000fe20000000000 */
[----:B------:R-:W-:Y:S01]  /*12760*/  UMOV UR13, 0x10000000 ;  /* 0x10000000000d7882 */ /* 0x000fe20000000000 */
[----:B------:R-:W-:-:S03]  /*12770*/  UMOV UR18, URZ ;  /* 0x0000003f00127c82 */ /* 0x000fc60008000000 */
[C---:B------:R-:W-:Y:S02]  /*12780*/  ISETP.NE.AND P4, PT, R2.reuse, 0x5, PT ;  /* 0x000000050200780c */ /* 0x040fe40003f85270 */
[----:B------:R-:W-:Y:S02]  /*12790*/  UIADD3 UR17, UR17, 0x16000, URZ ;  /* 0x0001600011117890 */ /* 0x000fe4000fffe03f */
[----:B------:R-:W-:Y:S01]  /*127a0*/  UIADD3 UR16, UR16, 0x2000, URZ ;  /* 0x0000200010107890 */ /* 0x000fe2000fffe03f */
[----:B------:R-:W-:Y:S01]  /*127b0*/  SEL R5, RZ, 0x1, P4 ;  /* 0x00000001ff057807 */ /* 0x000fe20002000000 */
[----:B------:R-:W-:Y:S01]  /*127c0*/  USHF.L.U32 UR19, UR19, 0x8, URZ ;  /* 0x0000000813137899 */ /* 0x000fe2000800063f */
[----:B------:R-:W-:Y:S02]  /*127d0*/  SEL R2, R2, RZ, P4 ;  /* 0x000000ff02027207 */ /* 0x000fe40002000000 */
[----:B------:R-:W-:-:S06]  /*127e0*/  LOP3.LUT R0, R0, R5, RZ, 0x3c, !PT ;  /* 0x0000000500007212 */ /* 0x000fcc00078e3cff */
[----:B------:R1:W-:Y:S02]  /*127f0*/  UTMALDG.4D [UR16], [UR8], desc[UR12] ;  /* 0x00000c10080075b4 */ /* 0x0003e40008019000 */
[----:B-1----:R-:W-:Y:S01]  /*12800*/  NOP ;  /* 0x0000000000007918 */ /* 0x002fe20000000000 */
.L_x_89:
[----:B------:R-:W-:Y:S05]  /*12810*/  BSYNC B1 ;  /* 0x0000000000017941 */ /* 0x000fea0003800000 */
.L_x_88:
[----:B------:R-:W-:Y:S01]  /*12820*/  ISETP.LT.OR P4, PT, R9, 0x4, !P3 ;  /* 0x000000040900780c */ /* 0x000fe20005f81670 */
[----:B------:R-:W-:-:S12]  /*12830*/  BSSY B1, `(.L_x_93) ;  /* 0x0000026000017945 */ /* 0x000fd80003800000 */
[----:B------:R-:W-:Y:S05]  /*12840*/  @P4 BRA `(.L_x_94) ;  /* 0x0000000000904947 */ /* 0x000fea0003800000 */
[----:B------:R-:W1:Y:S01]  /*12850*/  S2R R5, SR_CgaCtaId ;  /* 0x0000000000057919 */ /* 0x000e620000008800 */
[----:B------:R-:W-:Y:S02]  /*12860*/  MOV R4, 0x400 ;  /* 0x0000040000047802 */ /* 0x000fe40000000f00 */
[----:B------:R-:W-:Y:S02]  /*12870*/  SHF.L.U32 R7, R0, 0x1f, RZ ;  /* 0x0000001f00077819 */ /* 0x000fe400000006ff */
[----:B-1----:R-:W-:-:S04]  /*12880*/  LEA R5, R5, R4, 0x18 ;  /* 0x0000000405057211 */ /* 0x002fc800078ec0ff */
[----:B------:R-:W-:-:S04]  /*12890*/  LEA R4, R2, R5, 0x3 ;  /* 0x0000000502047211 */ /* 0x000fc800078e18ff */
[----:B------:R-:W1:Y:S02]  /*128a0*/  SYNCS.PHASECHK.TRANS64.TRYWAIT P4, [R4+URZ+0x16028], R7 ;  /* 0x01602807040075a7 */ /* 0x000e64000808017f */
[----:B-1----:R-:W-:Y:S05]  /*128b0*/  @!P4 BRA `(.L_x_95) ;  /* 0x0000000400c8c947 */ /* 0x002fea0003800000 */
.L_x_111:
[----:B------:R-:W-:Y:S01]  /*128c0*/  PRMT R6, R3, 0x9910, RZ ;  /* 0x0000991003067816 */ /* 0x000fe200000000ff */
[----:B-1----:R-:W-:-:S03]  /*128d0*/  @P1 IMAD.MOV.U32 R7, RZ, RZ, 0x4000 ;  /* 0x00004000ff071424 */ /* 0x002fc600078e00ff */
[----:B------:R-:W-:Y:S01]  /*128e0*/  ISETP.NE.AND P4, PT, R6, 0x2, PT ;  /* 0x000000020600780c */ /* 0x000fe20003f85270 */
[----:B------:R1:W-:-:S12]  /*128f0*/  @P1 SYNCS.ARRIVE.TRANS64 RZ, [R4+URZ+0x16000], R7 ;  /* 0x0160000704ff19a7 */ /* 0x0003d8000800003f */
[----:B-1----:R-:W-:Y:S05]  /*12900*/  @P4 BRA `(.L_x_96) ;  /* 0x0000000000044947 */ /* 0x002fea0003800000 */
[----:B------:R-:W-:Y:S01]  /*12910*/  BPT.TRAP 0x1 ;  /* 0x000000040000795c */ /* 0x000fe20000300000 */
.L_x_96:
[----:B------:R-:W-:Y:S05]  /*12920*/  @P0 BRA `(.L_x_97) ;  /* 0x0000000000040947 */ /* 0x000fea0003800000 */
[----:B------:R-:W-:Y:S01]  /*12930*/  BPT.TRAP 0x1 ;  /* 0x000000040000795c */ /* 0x000fe20000300000 */
.L_x_97:
        /* <DEDUP_REMOVED lines=10> */
[----:B------:R-:W-:Y:S01]  /*129e0*/  UMOV UR18, URZ ;  /* 0x0000003f00127c82 */ /* 0x000fe20008000000 */
[----:B------:R-:W-:-:S02]  /*129f0*/  IADD3 R8, R8, 0x1, RZ ;  /* 0x0000000108087810 */ /* 0x000fc40007ffe0ff */
        /* <DEDUP_REMOVED lines=9> */
.L_x_94:
[----:B------:R-:W-:Y:S05]  /*12a90*/  BSYNC B1 ;  /* 0x0000000000017941 */ /* 0x000fea0003800000 */
.L_x_93:
[C---:B------:R-:W-:Y:S01]  /*12aa0*/  ISETP.GT.AND P4, PT, R9.reuse, 0x4, PT ;  /* 0x000000040900780c */ /* 0x040fe20003f84270 */
[----:B------:R-:W-:-:S12]  /*12ab0*/  VIADD R9, R9, 0xfffffffe ;  /* 0xfffffffe09097836 */ /* 0x000fd80000000000 */
[----:B------:R-:W-:Y:S05]  /*12ac0*/  @P4 BRA `(.L_x_98) ;  /* 0xfffffff800bc4947 */ /* 0x000fea000383ffff */
[----:B------:R-:W-:Y:S05]  /*12ad0*/  BSYNC B0 ;  /* 0x0000000000007941 */ /* 0x000fea0003800000 */
.L_x_87:
[----:B------:R-:W-:Y:S05]  /*12ae0*/  EXIT ;  /* 0x000000000000794d */ /* 0x000fea0003800000 */
.L_x_15:
[----:B-1----:R-:W-:-:S04]  /*12af0*/  MOV R5, UR6 ;  /* 0x0000000600057c02 */ /* 0x002fc80008000f00 */
[----:B------:R1:W2:Y:S03]  /*12b00*/  SYNCS.PHASECHK.TRANS64.TRYWAIT P1, [R5+URZ+0x16050], R6 ;  /* 0x01605006050075a7 */ /* 0x0002a6000802017f */
[----:B--2---:R-:W-:Y:S05]  /*12b10*/  @!P1 NANOSLEEP.SYNCS 0x989680 ;  /* 0x009896800000995d */ /* 0x004fea0003900000 */
[----:B------:R-:W2:Y:S02]  /*12b20*/  @!P1 SYNCS.PHASECHK.TRANS64 P1, [R5+URZ+0x16050], R6 ;  /* 0x01605006050095a7 */ /* 0x000ea4000802007f */
[----:B--2---:R-:W-:Y:S05]  /*12b30*/  @!P1 BRA `(.L_x_15) ;  /* 0xfffffffc00ec9947 */ /* 0x004fea000383ffff */
[----:B------:R-:W-:Y:S05]  /*12b40*/  BRA `(.L_x_99) ;  /* 0xfffffee000d87947 */ /* 0x000fea000383ffff */
.L_x_17:
[----:B-1----:R-:W-:-:S04]  /*12b50*/  IMAD.U32 R5, RZ, RZ, UR38 ;  /* 0x00000026ff057e24 */ /* 0x002fc8000f8e00ff */
[----:B------:R1:W2:Y:S03]  /*12b60*/  SYNCS.PHASECHK.TRANS64.TRYWAIT P1, [R5+URZ+0x16000], R4 ;  /* 0x01600004050075a7 */ /* 0x0002a6000802017f */
[----:B--2---:R-:W-:Y:S05]  /*12b70*/  @!P1 NANOSLEEP.SYNCS 0x989680 ;  /* 0x009896800000995d */ /* 0x004fea0003900000 */
[----:B------:R-:W2:Y:S02]  /*12b80*/  @!P1 SYNCS.PHASECHK.TRANS64 P1, [R5+URZ+0x16000], R4 ;  /* 0x01600004050095a7 */ /* 0x000ea4000802007f */
[----:B--2---:R-:W-:Y:S05]  /*12b90*/  @!P1 BRA `(.L_x_17) ;  /* 0xfffffffc00ec9947 */ /* 0x004fea000383ffff */
[----:B------:R-:W-:Y:S05]  /*12ba0*/  BRA `(.L_x_100) ;  /* 0xfffffee000e47947 */ /* 0x000fea000383ffff */
.L_x_18:
[----:B-1----:R-:W-:-:S04]  /*12bb0*/  MOV R5, UR15 ;  /* 0x0000000f00057c02 */ /* 0x002fc80008000f00 */
[----:B------:R1:W2:Y:S03]  /*12bc0*/  SYNCS.PHASECHK.TRANS64.TRYWAIT P1, [R5+URZ+-0x8], R2 ;  /* 0xfffff802050075a7 */ /* 0x0002a6000802017f */
[----:B--2---:R-:W-:Y:S05]  /*12bd0*/  @!P1 NANOSLEEP.SYNCS 0x989680 ;  /* 0x009896800000995d */ /* 0x004fea0003900000 */
[----:B------:R-:W2:Y:S02]  /*12be0*/  @!P1 SYNCS.PHASECHK.TRANS64 P1, [R5+URZ+-0x8], R2 ;  /* 0xfffff802050095a7 */ /* 0x000ea4000802007f */
[----:B--2---:R-:W-:Y:S05]  /*12bf0*/  @!P1 BRA `(.L_x_18) ;  /* 0xfffffffc00ec9947 */ /* 0x004fea000383ffff */
[----:B------:R-:W-:Y:S05]  /*12c00*/  BRA `(.L_x_101) ;  /* 0xfffffee000e07947 */ /* 0x000fea000383ffff */
.L_x_20:
[----:B-1----:R-:W-:-:S04]  /*12c10*/  IMAD.U32 R9, RZ, RZ, UR38 ;  /* 0x00000026ff097e24 */ /* 0x002fc8000f8e00ff */
[----:B------:R1:W2:Y:S03]  /*12c20*/  SYNCS.PHASECHK.TRANS64.TRYWAIT P1, [R9+URZ+0x16008], R4 ;  /* 0x01600804090075a7 */ /* 0x0002a6000802017f */
[----:B--2---:R-:W-:Y:S05]  /*12c30*/  @!P1 NANOSLEEP.SYNCS 0x989680 ;  /* 0x009896800000995d */ /* 0x004fea0003900000 */
[----:B------:R-:W2:Y:S02]  /*12c40*/  @!P1 SYNCS.PHASECHK.TRANS64 P1, [R9+URZ+0x16008], R4 ;  /* 0x01600804090095a7 */ /* 0x000ea4000802007f */
[----:B--2---:R-:W-:Y:S05]  /*12c50*/  @!P1 BRA `(.L_x_20) ;  /* 0xfffffffc00ec9947 */ /* 0x004fea000383ffff */
[----:B------:R-:W-:Y:S05]  /*12c60*/  BRA `(.L_x_102) ;  /* 0xffffff30008c7947 */ /* 0x000fea000383ffff */
.L_x_25:
[----:B-1----:R-:W-:-:S04]  /*12c70*/  MOV R8, UR6 ;  /* 0x0000000600087c02 */ /* 0x002fc80008000f00 */
[----:B------:R1:W2:Y:S03]  /*12c80*/  SYNCS.PHASECHK.TRANS64.TRYWAIT P2, [R8+URZ+0x16000], R7 ;  /* 0x01600007080075a7 */ /* 0x0002a6000804017f */
[----:B--2---:R-:W-:Y:S05]  /*12c90*/  @!P2 NANOSLEEP.SYNCS 0x989680 ;  /* 0x009896800000a95d */ /* 0x004fea0003900000 */
[----:B------:R-:W2:Y:S02]  /*12ca0*/  @!P2 SYNCS.PHASECHK.TRANS64 P2, [R8+URZ+0x16000], R7 ;  /* 0x016000070800a5a7 */ /* 0x000ea4000804007f */
[----:B--2---:R-:W-:Y:S05]  /*12cb0*/  @!P2 BRA `(.L_x_25) ;  /* 0xfffffffc00eca947 */ /* 0x004fea000383ffff */
[----:B------:R-:W-:Y:S05]  /*12cc0*/  BRA `(.L_x_103) ;  /* 0xffffff3800387947 */ /* 0x000fea000383ffff */
.L_x_29:
[----:B-1----:R-:W-:-:S04]  /*12cd0*/  IMAD.U32 R8, RZ, RZ, UR7 ;  /* 0x00000007ff087e24 */ /* 0x002fc8000f8e00ff */
[----:B------:R1:W2:Y:S03]  /*12ce0*/  SYNCS.PHASECHK.TRANS64.TRYWAIT P2, [R8+URZ+0x16000], R15 ;  /* 0x0160000f080075a7 */ /* 0x0002a6000804017f */
[----:B--2---:R-:W-:Y:S05]  /*12cf0*/  @!P2 NANOSLEEP.SYNCS 0x989680 ;  /* 0x009896800000a95d */ /* 0x004fea0003900000 */
[----:B------:R-:W2:Y:S02]  /*12d00*/  @!P2 SYNCS.PHASECHK.TRANS64 P2, [R8+URZ+0x16000], R15 ;  /* 0x0160000f0800a5a7 */ /* 0x000ea4000804007f */
[----:B--2---:R-:W-:Y:S05]  /*12d10*/  @!P2 BRA `(.L_x_29) ;  /* 0xfffffffc00eca947 */ /* 0x004fea000383ffff */
[----:B------:R-:W-:Y:S05]  /*12d20*/  BRA `(.L_x_28) ;  /* 0xffffff7800287947 */ /* 0x000fea000383ffff */
.L_x_37:
[----:B-1----:R-:W-:-:S04]  /*12d30*/  MOV R12, UR6 ;  /* 0x00000006000c7c02 */ /* 0x002fc80008000f00 */
[----:B------:R1:W2:Y:S03]  /*12d40*/  SYNCS.PHASECHK.TRANS64.TRYWAIT P2, [R12+URZ+0x16000], R7 ;  /* 0x016000070c0075a7 */ /* 0x0002a6000804017f */
[----:B--2---:R-:W-:Y:S05]  /*12d50*/  @!P2 NANOSLEEP.SYNCS 0x989680 ;  /* 0x009896800000a95d */ /* 0x004fea0003900000 */
[----:B------:R-:W2:Y:S02]  /*12d60*/  @!P2 SYNCS.PHASECHK.TRANS64 P2, [R12+URZ+0x16000], R7 ;  /* 0x016000070c00a5a7 */ /* 0x000ea4000804007f */
[----:B--2---:R-:W-:Y:S05]  /*12d70*/  @!P2 BRA `(.L_x_37) ;  /* 0xfffffffc00eca947 */ /* 0x004fea000383ffff */
[----:B------:R-:W-:Y:S05]  /*12d80*/  BRA `(.L_x_104) ;  /* 0xffffff80003c7947 */ /* 0x000fea000383ffff */
.L_x_41:
[----:B-1----:R-:W-:-:S04]  /*12d90*/  IMAD.U32 R8, RZ, RZ, UR7 ;  /* 0x00000007ff087e24 */ /* 0x002fc8000f8e00ff */
[----:B------:R1:W2:Y:S03]  /*12da0*/  SYNCS.PHASECHK.TRANS64.TRYWAIT P2, [R8+URZ+0x16000], R15 ;  /* 0x0160000f080075a7 */ /* 0x0002a6000804017f */
[----:B--2---:R-:W-:Y:S05]  /*12db0*/  @!P2 NANOSLEEP.SYNCS 0x989680 ;  /* 0x009896800000a95d */ /* 0x004fea0003900000 */
[----:B------:R-:W2:Y:S02]  /*12dc0*/  @!P2 SYNCS.PHASECHK.TRANS64 P2, [R8+URZ+0x16000], R15 ;  /* 0x0160000f0800a5a7 */ /* 0x000ea4000804007f */
[----:B--2---:R-:W-:Y:S05]  /*12dd0*/  @!P2 BRA `(.L_x_41) ;  /* 0xfffffffc00eca947 */ /* 0x004fea000383ffff */
[----:B------:R-:W-:Y:S05]  /*12de0*/  BRA `(.L_x_40) ;  /* 0xffffffd400287947 */ /* 0x000fea000383ffff */
.L_x_57:
[----:B-1----:R-:W-:-:S04]  /*12df0*/  MOV R3, UR15 ;  /* 0x0000000f00037c02 */ /* 0x002fc80008000f00 */
[----:B------:R1:W2:Y:S03]  /*12e00*/  SYNCS.PHASECHK.TRANS64.TRYWAIT P0, [R3+URZ+0x8], R0 ;  /* 0x00000800030075a7 */ /* 0x0002a6000800017f */
[----:B--2---:R-:W-:Y:S05]  /*12e10*/  @!P0 NANOSLEEP.SYNCS 0x989680 ;  /* 0x009896800000895d */ /* 0x004fea0003900000 */
[----:B------:R-:W2:Y:S02]  /*12e20*/  @!P0 SYNCS.PHASECHK.TRANS64 P0, [R3+URZ+0x8], R0 ;  /* 0x00000800030085a7 */ /* 0x000ea4000800007f */
[----:B--2---:R-:W-:Y:S05]  /*12e30*/  @!P0 BRA `(.L_x_57) ;  /* 0xfffffffc00ec8947 */ /* 0x004fea000383ffff */
[----:B------:R-:W-:Y:S05]  /*12e40*/  BRA `(.L_x_105) ;  /* 0xffffffe000607947 */ /* 0x000fea000383ffff */
.L_x_69:
[----:B-1----:R1:W2:Y:S02]  /*12e50*/  SYNCS.PHASECHK.TRANS64.TRYWAIT P0, [R4+URZ+0x16060], R3 ;  /* 0x01606003040075a7 */ /* 0x0022a4000800017f */
[----:B--2---:R-:W-:Y:S05]  /*12e60*/  @!P0 NANOSLEEP.SYNCS 0x989680 ;  /* 0x009896800000895d */ /* 0x004fea0003900000 */
[----:B------:R-:W2:Y:S02]  /*12e70*/  @!P0 SYNCS.PHASECHK.TRANS64 P0, [R4+URZ+0x16060], R3 ;  /* 0x01606003040085a7 */ /* 0x000ea4000800007f */
[----:B--2---:R-:W-:Y:S05]  /*12e80*/  @!P0 BRA `(.L_x_69) ;  /* 0xfffffffc00f08947 */ /* 0x004fea000383ffff */
[----:B------:R-:W-:Y:S05]  /*12e90*/  BRA `(.L_x_106) ;  /* 0xffffffec00687947 */ /* 0x000fea000383ffff */
.L_x_74:
[----:B-1----:R1:W2:Y:S02]  /*12ea0*/  SYNCS.PHASECHK.TRANS64.TRYWAIT P0, [R5+URZ+0x16028], R2 ;  /* 0x01602802050075a7 */ /* 0x0022a4000800017f */
[----:B--2---:R-:W-:Y:S05]  /*12eb0*/  @!P0 NANOSLEEP.SYNCS 0x989680 ;  /* 0x009896800000895d */ /* 0x004fea0003900000 */
[----:B------:R-:W2:Y:S02]  /*12ec0*/  @!P0 SYNCS.PHASECHK.TRANS64 P0, [R5+URZ+0x16028], R2 ;  /* 0x01602802050085a7 */ /* 0x000ea4000800007f */
[----:B--2---:R-:W-:Y:S05]  /*12ed0*/  @!P0 BRA `(.L_x_74) ;  /* 0xfffffffc00f08947 */ /* 0x004fea000383ffff */
[----:B------:R-:W-:Y:S05]  /*12ee0*/  BRA `(.L_x_107) ;  /* 0xffffffec00e87947 */ /* 0x000fea000383ffff */
.L_x_79:
[----:B-1----:R1:W2:Y:S02]  /*12ef0*/  SYNCS.PHASECHK.TRANS64.TRYWAIT P0, [R4+URZ+0x16060], R5 ;  /* 0x01606005040075a7 */ /* 0x0022a4000800017f */
[----:B--2---:R-:W-:Y:S05]  /*12f00*/  @!P0 NANOSLEEP.SYNCS 0x989680 ;  /* 0x009896800000895d */ /* 0x004fea0003900000 */
[----:B------:R-:W2:Y:S02]  /*12f10*/  @!P0 SYNCS.PHASECHK.TRANS64 P0, [R4+URZ+0x16060], R5 ;  /* 0x01606005040085a7 */ /* 0x000ea4000800007f */
[----:B--2---:R-:W-:Y:S05]  /*12f20*/  @!P0 BRA `(.L_x_79) ;  /* 0xfffffffc00f08947 */ /* 0x004fea000383ffff */
[----:B------:R-:W-:Y:S05]  /*12f30*/  BRA `(.L_x_108) ;  /* 0xfffffff000647947 */ /* 0x000fea000383ffff */
.L_x_84:
[----:B-1----:R1:W2:Y:S02]  /*12f40*/  SYNCS.PHASECHK.TRANS64.TRYWAIT P0, [R3+URZ+0x16028], R4 ;  /* 0x01602804030075a7 */ /* 0x0022a4000800017f */
[----:B--2---:R-:W-:Y:S05]  /*12f50*/  @!P0 NANOSLEEP.SYNCS 0x989680 ;  /* 0x009896800000895d */ /* 0x004fea0003900000 */
[----:B------:R-:W2:Y:S02]  /*12f60*/  @!P0 SYNCS.PHASECHK.TRANS64 P0, [R3+URZ+0x16028], R4 ;  /* 0x01602804030085a7 */ /* 0x000ea4000800007f */
[----:B--2---:R-:W-:Y:S05]  /*12f70*/  @!P0 BRA `(.L_x_84) ;  /* 0xfffffffc00f08947 */ /* 0x004fea000383ffff */
[----:B------:R-:W-:Y:S05]  /*12f80*/  BRA `(.L_x_109) ;  /* 0xfffffff000ec7947 */ /* 0x000fea000383ffff */
.L_x_90:
[----:B-1----:R1:W2:Y:S02]  /*12f90*/  SYNCS.PHASECHK.TRANS64.TRYWAIT P4, [R7+URZ+0x16028], R4 ;  /* 0x01602804070075a7 */ /* 0x0022a4000808017f */
[----:B--2---:R-:W-:Y:S05]  /*12fa0*/  @!P4 NANOSLEEP.SYNCS 0x989680 ;  /* 0x009896800000c95d */ /* 0x004fea0003900000 */
[----:B------:R-:W2:Y:S02]  /*12fb0*/  @!P4 SYNCS.PHASECHK.TRANS64 P4, [R7+URZ+0x16028], R4 ;  /* 0x016028040700c5a7 */ /* 0x000ea4000808007f */
[----:B--2---:R-:W-:Y:S05]  /*12fc0*/  @!P4 BRA `(.L_x_90) ;  /* 0xfffffffc00f0c947 */ /* 0x004fea000383ffff */
[----:B------:R-:W-:Y:S05]  /*12fd0*/  BRA `(.L_x_110) ;  /* 0xfffffff4009c7947 */ /* 0x000fea000383ffff */
.L_x_95:
[----:B-1----:R1:W2:Y:S02]  /*12fe0*/  SYNCS.PHASECHK.TRANS64.TRYWAIT P4, [R4+URZ+0x16028], R7 ;  /* 0x01602807040075a7 */ /* 0x0022a4000808017f */
[----:B--2---:R-:W-:Y:S05]  /*12ff0*/  @!P4 NANOSLEEP.SYNCS 0x989680 ;  /* 0x009896800000c95d */ /* 0x004fea0003900000 */
[----:B------:R-:W2:Y:S02]  /*13000*/  @!P4 SYNCS.PHASECHK.TRANS64 P4, [R4+URZ+0x16028], R7 ;  /* 0x016028070400c5a7 */ /* 0x000ea4000808007f */
[----:B--2---:R-:W-:Y:S05]  /*13010*/  @!P4 BRA `(.L_x_95) ;  /* 0xfffffffc00f0c947 */ /* 0x004fea000383ffff */
[----:B------:R-:W-:Y:S05]  /*13020*/  BRA `(.L_x_111) ;  /* 0xfffffff800247947 */ /* 0x000fea000383ffff */
        .weak           $__internal_0_$__cuda_sm20_rcp_rn_f32_slowpath
        .type           $__internal_0_$__cuda_sm20_rcp_rn_f32_slowpath,@function
        .size           $__internal_0_$__cuda_sm20_rcp_rn_f32_slowpath,(.L_x_117 - $__internal_0_$__cuda_sm20_rcp_rn_f32_slowpath)
$__internal_0_$__cuda_sm20_rcp_rn_f32_slowpath:
[----:B------:R-:W-:Y:S01]  /*13030*/  IMAD.SHL.U32 R0, R2, 0x2, RZ ;  /* 0x0000000202007824 */ /* 0x000fe200078e00ff */
[----:B------:R-:W-:Y:S04]  /*13040*/  BSSY B2, `(.L_x_112) ;  /* 0x0000030000027945 */ /* 0x000fe80003800000 */
[----:B------:R-:W-:-:S04]  /*13050*/  SHF.R.U32.HI R18, RZ, 0x18, R0 ;  /* 0x00000018ff127819 */ /* 0x000fc80000011600 */
[----:B------:R-:W-:-:S13]  /*13060*/  ISETP.NE.U32.AND P0, PT, R18, RZ, PT ;  /* 0x000000ff1200720c */ /* 0x000fda0003f05070 */
[----:B------:R-:W-:Y:S05]  /*13070*/  @P0 BRA `(.L_x_113) ;  /* 0x0000000000280947 */ /* 0x000fea0003800000 */
[----:B------:R-:W-:-:S04]  /*13080*/  SHF.L.U32 R0, R2, 0x1, RZ ;  /* 0x0000000102007819 */ /* 0x000fc800000006ff */
[----:B------:R-:W-:-:S13]  /*13090*/  ISETP.NE.AND P0, PT, R0, RZ, PT ;  /* 0x000000ff0000720c */ /* 0x000fda0003f05270 */
[----:B------:R-:W-:Y:S01]  /*130a0*/  @P0 FFMA R6, R2, 1.84467440737095516160e+19, RZ ;  /* 0x5f80000002060823 */ /* 0x000fe200000000ff */
[----:B------:R-:W-:Y:S08]  /*130b0*/  @!P0 MUFU.RCP R3, R2 ;  /* 0x0000000200038308 */ /* 0x000ff00000001000 */
[----:B------:R-:W1:Y:S02]  /*130c0*/  @P0 MUFU.RCP R15, R6 ;  /* 0x00000006000f0308 */ /* 0x000e640000001000 */
[----:B-1----:R-:W-:-:S04]  /*130d0*/  @P0 FFMA R0, R6, R15, -1 ;  /* 0xbf80000006000423 */ /* 0x002fc8000000000f */
[----:B------:R-:W-:-:S04]  /*130e0*/  @P0 FADD.FTZ R0, -R0, -RZ ;  /* 0x800000ff00000221 */ /* 0x000fc80000010100 */
[----:B------:R-:W-:-:S04]  /*130f0*/  @P0 FFMA R0, R15, R0, R15 ;  /* 0x000000000f000223 */ /* 0x000fc8000000000f */
[----:B------:R-:W-:Y:S01]  /*13100*/  @P0 FFMA R3, R0, 1.84467440737095516160e+19, RZ ;  /* 0x5f80000000030823 */ /* 0x000fe200000000ff */
[----:B------:R-:W-:Y:S06]  /*13110*/  BRA `(.L_x_114) ;  /* 0x0000000000887947 */ /* 0x000fec0003800000 */
.L_x_113:
[----:B------:R-:W-:-:S04]  /*13120*/  IADD3 R19, R18, -0xfd, RZ ;  /* 0xffffff0312137810 */ /* 0x000fc80007ffe0ff */
[----:B------:R-:W-:-:S13]  /*13130*/  ISETP.GT.U32.AND P0, PT, R19, 0x1, PT ;  /* 0x000000011300780c */ /* 0x000fda0003f04070 */
[----:B------:R-:W-:Y:S05]  /*13140*/  @P0 BRA `(.L_x_115) ;  /* 0x0000000000780947 */ /* 0x000fea0003800000 */
[----:B------:R-:W-:Y:S01]  /*13150*/  LOP3.LUT R0, R2, 0x7fffff, RZ, 0xc0, !PT ;  /* 0x007fffff02007812 */ /* 0x000fe200078ec0ff */
[----:B------:R-:W-:-:S03]  /*13160*/  IMAD.MOV.U32 R12, RZ, RZ, 0x3 ;  /* 0x00000003ff0c7424 */ /* 0x000fc600078e00ff */
[----:B------:R-:W-:Y:S02]  /*13170*/  LOP3.LUT R0, R0, 0x3f800000, RZ, 0xfc, !PT ;  /* 0x3f80000000007812 */ /* 0x000fe400078efcff */
[----:B------:R-:W-:Y:S02]  /*13180*/  SHF.L.U32 R12, R12, R19, RZ ;  /* 0x000000130c0c7219 */ /* 0x000fe400000006ff */
[----:B------:R-:W1:Y:S02]  /*13190*/  MUFU.RCP R3, R0 ;  /* 0x0000000000037308 */ /* 0x000e640000001000 */
[----:B-1----:R-:W-:-:S04]  /*131a0*/  FFMA R6, R0, R3, -1 ;  /* 0xbf80000000067423 */ /* 0x002fc80000000003 */
[----:B------:R-:W-:-:S04]  /*131b0*/  FADD.FTZ R6, -R6, -RZ ;  /* 0x800000ff06067221 */ /* 0x000fc80000010100 */
[CCC-:B------:R-:W-:Y:S01]  /*131c0*/  FFMA.RM R10, R3.reuse, R6.reuse, R3.reuse ;  /* 0x00000006030a7223 */ /* 0x1c0fe20000004003 */
[----:B------:R-:W-:-:S04]  /*131d0*/  FFMA.RP R15, R3, R6, R3 ;  /* 0x00000006030f7223 */ /* 0x000fc80000008003 */
[C---:B------:R-:W-:Y:S02]  /*131e0*/  LOP3.LUT R3, R10.reuse, 0x7fffff, RZ, 0xc0, !PT ;  /* 0x007fffff0a037812 */ /* 0x040fe400078ec0ff */
[----:B------:R-:W-:Y:S02]  /*131f0*/  FSETP.NEU.FTZ.AND P0, PT, R10, R15, PT ;  /* 0x0000000f0a00720b */ /* 0x000fe40003f1d000 */
[----:B------:R-:W-:Y:S02]  /*13200*/  LOP3.LUT R3, R3, 0x800000, RZ, 0xfc, !PT ;  /* 0x0080000003037812 */ /* 0x000fe400078efcff */
[----:B------:R-:W-:Y:S02]  /*13210*/  SEL R6, RZ, 0xffffffff, !P0 ;  /* 0xffffffffff067807 */ /* 0x000fe40004000000 */
[----:B------:R-:W-:Y:S02]  /*13220*/  LOP3.LUT R12, R12, R3, RZ, 0xc0, !PT ;  /* 0x000000030c0c7212 */ /* 0x000fe400078ec0ff */
[----:B------:R-:W-:-:S02]  /*13230*/  IADD3 R6, -R6, RZ, RZ ;  /* 0x000000ff06067210 */ /* 0x000fc40007ffe1ff */
[-C--:B------:R-:W-:Y:S02]  /*13240*/  SHF.R.U32.HI R12, RZ, R19.reuse, R12 ;  /* 0x00000013ff0c7219 */ /* 0x080fe4000001160c */
[----:B------:R-:W-:Y:S02]  /*13250*/  LOP3.LUT P1, RZ, R6, R19, R3, 0xf8, !PT ;  /* 0x0000001306ff7212 */ /* 0x000fe4000782f803 */
[C---:B------:R-:W-:Y:S02]  /*13260*/  LOP3.LUT P0, RZ, R12.reuse, 0x1, RZ, 0xc0, !PT ;  /* 0x000000010cff7812 */ /* 0x040fe4000780c0ff */
[----:B------:R-:W-:-:S04]  /*13270*/  LOP3.LUT P2, RZ, R12, 0x2, RZ, 0xc0, !PT ;  /* 0x000000020cff7812 */ /* 0x000fc8000784c0ff */
[----:B------:R-:W-:Y:S02]  /*13280*/  PLOP3.LUT P0, PT, P0, P1, P2, 0xe0, 0x0 ;  /* 0x000000000000781c */ /* 0x000fe40000703c20 */
[----:B------:R-:W-:Y:S02]  /*13290*/  LOP3.LUT P1, RZ, R2, 0x7fffff, RZ, 0xc0, !PT ;  /* 0x007fffff02ff7812 */ /* 0x000fe4000782c0ff */
[----:B------:R-:W-:-:S04]  /*132a0*/  SEL R0, RZ, 0x1, !P0 ;  /* 0x00000001ff007807 */ /* 0x000fc80004000000 */
[----:B------:R-:W-:-:S04]  /*132b0*/  IADD3 R0, -R0, RZ, RZ ;  /* 0x000000ff00007210 */ /* 0x000fc80007ffe1ff */
[----:B------:R-:W-:Y:S01]  /*132c0*/  ISETP.GE.AND P0, PT, R0, RZ, PT ;  /* 0x000000ff0000720c */ /* 0x000fe20003f06270 */
[----:B------:R-:W-:-:S05]  /*132d0*/  VIADD R0, R18, 0xffffff04 ;  /* 0xffffff0412007836 */ /* 0x000fca0000000000 */
[----:B------:R-:W-:-:S07]  /*132e0*/  SHF.R.U32.HI R3, RZ, R0, R3 ;  /* 0x00000000ff037219 */ /* 0x000fce0000011603 */
[----:B------:R-:W-:-:S04]  /*132f0*/  @!P0 IADD3 R3, R3, 0x1, RZ ;  /* 0x0000000103038810 */ /* 0x000fc80007ffe0ff */
[----:B------:R-:W-:-:S04]  /*13300*/  @!P1 SHF.L.U32 R3, R3, 0x1, RZ ;  /* 0x0000000103039819 */ /* 0x000fc800000006ff */
[----:B------:R-:W-:Y:S01]  /*13310*/  LOP3.LUT R3, R3, 0x80000000, R2, 0xf8, !PT ;  /* 0x8000000003037812 */ /* 0x000fe200078ef802 */
[----:B------:R-:W-:Y:S06]  /*13320*/  BRA `(.L_x_114) ;  /* 0x0000000000047947 */ /* 0x000fec0003800000 */
.L_x_115:
[----:B------:R1:W2:Y:S02]  /*13330*/  MUFU.RCP R3, R2 ;  /* 0x0000000200037308 */ /* 0x0002a40000001000 */
.L_x_114:
[----:B------:R-:W-:Y:S05]  /*13340*/  BSYNC B2 ;  /* 0x0000000000027941 */ /* 0x000fea0003800000 */
.L_x_112:
[----:B--2---:R-:W-:Y:S01]  /*13350*/  IMAD.MOV.U32 R0, RZ, RZ, R3 ;  /* 0x000000ffff007224 */ /* 0x004fe200078e0003 */
[----:B-1----:R-:W-:Y:S02]  /*13360*/  MOV R2, R14 ;  /* 0x0000000e00027202 */ /* 0x002fe40000000f00 */
[----:B------:R-:W-:-:S04]  /*13370*/  MOV R3, 0x0 ;  /* 0x0000000000037802 */ /* 0x000fc80000000f00 */
[----:B------:R-:W-:Y:S05]  /*13380*/  RET.REL.NODEC R2 `(_ZN7cutlass13device_kernelINS_4fmha6kernel28FmhaKernelTmaWarpSpecializedINS1_10collective30FmhaMainloopTmaWarpSpecializedINS_10bfloat16_tEffN4cute5tupleIJNS7_1CILi128EEENS9_ILi256EEENS9_ILi32EEEEEENS8_IJiNS9_ILi1EEENS8_IJiiEEEEEESG_SG_NS4_12CausalFusionEJEEENS4_15FmhaFwdEpilogueIS6_fNS8_IJNS9_ILi64EEESC_SB_EEEEENS2_23IndividualTileSchedulerEJEEEEEvNT_6ParamsE) ;  /* 0xfffffecc021c7950 */ /* 0x000fea0003c3ffff */
.L_x_116:
[----:B------:R-:W-:-:S00]  /*13390*/  BRA `(.L_x_116) ;  /* 0xfffffffc00fc7947 */ /* 0x000fc0000383ffff */
[----:B------:R-:W-:-:S00]  /*133a0*/  NOP ;  /* 0x0000000000007918 */ /* 0x000fc00000000000 */
        /* <DEDUP_REMOVED lines=13> */
.L_x_117:


//--------------------- .nv.global.init           --------------------------
	.section	.nv.global.init,"aw",@progbits
.nv.global.init:
	.type		$str$24,@object
	.size		$str$24,($str$25 - $str$24)
$str$24:
        /*0000*/ 	.byte	0x28, 0x61, 0x64, 0x64, 0x72, 0x65, 0x73, 0x73, 0x20, 0x26, 0x20, 0x6d, 0x61, 0x73, 0x6b, 0x29
        /*0010*/ 	.byte	0x20, 0x3d, 0x3d, 0x20, 0x30, 0x00
	.type		$str$25,@object
	.size		$str$25,(__unnamed_1 - $str$25)
$str$25:
        /*0016*/ 	.byte	0x2f, 0x74, 0x6d, 0x70, 0x2f, 0x63, 0x75, 0x74, 0x6c, 0x61, 0x73, 0x73, 0x5f, 0x73, 0x77, 0x65
        /*0026*/ 	.byte	0x65, 0x70, 0x5f, 0x73, 0x72, 0x63, 0x2f, 0x69, 0x6e, 0x63, 0x6c, 0x75, 0x64, 0x65, 0x2f, 0x63
        /*0036*/ 	.byte	0x75, 0x74, 0x65, 0x2f, 0x70, 0x6f, 0x69, 0x6e, 0x74, 0x65, 0x72, 0x5f, 0x66, 0x6c, 0x61, 0x67
        /*0046*/ 	.byte	0x67, 0x65, 0x64, 0x2e, 0x68, 0x70, 0x70, 0x00
	.type		__unnamed_1,@object
	.size		__unnamed_1,(.L_0 - __unnamed_1)
__unnamed_1:
        /*004e*/ 	.byte	0x61, 0x75, 0x74, 0x6f, 0x20, 0x63, 0x75, 0x74, 0x65, 0x3a, 0x3a, 0x61, 0x73, 0x5f, 0x70, 0x6f
        /* <DEDUP_REMOVED lines=27> */
        /*020e*/ 	.byte	0x30, 0x3e, 0x3e, 0x3e, 0x3e, 0x3e, 0x5d, 0x00
.L_0:


//--------------------- .nv.shared._ZN7cutlass13device_kernelINS_4fmha6kernel28FmhaKernelTmaWarpSpecializedINS1_10collective30FmhaMainloopTmaWarpSpecializedINS_10bfloat16_tEffN4cute5tupleIJNS7_1CILi128EEENS9_ILi256EEENS9_ILi32EEEEEENS8_IJiNS9_ILi1EEENS8_IJiiEEEEEESG_SG_NS4_12CausalFusionEJEEENS4_15FmhaFwdEpilogueIS6_fNS8_IJNS9_ILi64EEESC_SB_EEEEENS2_23IndividualTileSchedulerEJEEEEEvNT_6ParamsE --------------------------
	.section	.nv.shared._ZN7cutlass13device_kernelINS_4fmha6kernel28FmhaKernelTmaWarpSpecializedINS1_10collective30FmhaMainloopTmaWarpSpecializedINS_10bfloat16_tEffN4cute5tupleIJNS7_1CILi128EEENS9_ILi256EEENS9_ILi32EEEEEENS8_IJiNS9_ILi1EEENS8_IJiiEEEEEESG_SG_NS4_12CausalFusionEJEEENS4_15FmhaFwdEpilogueIS6_fNS8_IJNS9_ILi64EEESC_SB_EEEEENS2_23IndividualTileSchedulerEJEEEEEvNT_6ParamsE,"aw",@nobits
	.sectionflags	@""
	.align	16
	.zero		1024


//--------------------- .nv.shared.reserved.0     --------------------------
	.section	.nv.shared.reserved.0,"aw",@nobits
	.weak		__nv_reservedSMEM_offset_0_alias
	.size		__nv_reservedSMEM_offset_0_alias, 0, 0
	.other		__nv_reservedSMEM_offset_0_alias,@"STO_CUDA_RESERVED_SHARED STV_DEFAULT"
__nv_reservedSMEM_offset_0_alias:
	.zero		0


//--------------------- .nv.global                --------------------------
	.section	.nv.global,"aw",@nobits
.nv.global:
	.type		_ZN39_INTERNAL_87fe1258_4_k_cu_92814587_29824cute1_E,@object
	.size		_ZN39_INTERNAL_87fe1258_4_k_cu_92814587_29824cute1_E,(_ZN39_INTERNAL_87fe1258_4_k_cu_92814587_29824cuda3std3__45__cpo6cbeginE - _ZN39_INTERNAL_87fe1258_4_k_cu_92814587_29824cute1_E)
_ZN39_INTERNAL_87fe1258_4_k_cu_92814587_29824cute1_E:
	.zero		1
	.type		_ZN39_INTERNAL_87fe1258_4_k_cu_92814587_29824cuda3std3__45__cpo6cbeginE,@object
	.size		_ZN39_INTERNAL_87fe1258_4_k_cu_92814587_29824cuda3std3__45__cpo6cbeginE,(_ZN39_INTERNAL_87fe1258_4_k_cu_92814587_29824cuda3std3__48in_placeE - _ZN39_INTERNAL_87fe1258_4_k_cu_92814587_29824cuda3std3__45__cpo6cbeginE)
_ZN39_INTERNAL_87fe1258_4_k_cu_92814587_29824cuda3std3__45__cpo6cbeginE:
	.zero		1
	.type		_ZN39_INTERNAL_87fe1258_4_k_cu_92814587_29824cuda3std3__48in_placeE,@object
	.size		_ZN39_INTERNAL_87fe1258_4_k_cu_92814587_29824cuda3std3__48in_placeE,(_ZN39_INTERNAL_87fe1258_4_k_cu_92814587_29824cuda3std6ranges3__45__cpo9iter_moveE - _ZN39_INTERNAL_87fe1258_4_k_cu_92814587_29824cuda3std3__48in_placeE)
_ZN39_INTERNAL_87fe1258_4_k_cu_92814587_29824cuda3std3__48in_placeE:
	.zero		1
	.type		_ZN39_INTERNAL_87fe1258_4_k_cu_92814587_29824cuda3std6ranges3__45__cpo9iter_moveE,@object
	.size		_ZN39_INTERNAL_87fe1258_4_k_cu_92814587_29824cuda3std6ranges3__45__cpo9iter_moveE,(_ZN39_INTERNAL_87fe1258_4_k_cu_92814587_29824cuda3std3__45__cpo5beginE - _ZN39_INTERNAL_87fe1258_4_k_cu_92814587_29824cuda3std6ranges3__45__cpo9iter_moveE)
_ZN39_INTERNAL_87fe1258_4_k_cu_92814587_29824cuda3std6ranges3__45__cpo9iter_moveE:
	.zero		1
	.type		_ZN39_INTERNAL_87fe1258_4_k_cu_92814587_29824cuda3std3__45__cpo5beginE,@object
	.size		_ZN39_INTERNAL_87fe1258_4_k_cu_92814587_29824cuda3std3__45__cpo5beginE,(_ZN39_INTERNAL_87fe1258_4_k_cu_92814587_29824cuda3std3__441_GLOBAL__N__87fe1258_4_k_cu_92814587_29826ignoreE - _ZN39_INTERNAL_87fe1258_4_k_cu_92814587_29824cuda3std3__45__cpo5beginE)
_ZN39_INTERNAL_87fe1258_4_k_cu_92814587_29824cuda3std3__45__cpo5beginE:
	.zero		1
	.type		_ZN39_INTERNAL_87fe1258_4_k_cu_92814587_29824cuda3std3__441_GLOBAL__N__87fe1258_4_k_cu_92814587_29826ignoreE,@object
	.size		_ZN39_INTERNAL_87fe1258_4_k_cu_92814587_29824cuda3std3__441_GLOBAL__N__87fe1258_4_k_cu_92814587_29826ignoreE,(_ZN39_INTERNAL_87fe1258_4_k_cu_92814587_29824cute7productE - _ZN39_INTERNAL_87fe1258_4_k_cu_92814587_29824cuda3std3__441_GLOBAL__N__87fe1258_4_k_cu_92814587_29826ignoreE)
_ZN39_INTERNAL_87fe1258_4_k_cu_92814587_29824cuda3std3__441_GLOBAL__N__87fe1258_4_k_cu_92814587_29826ignoreE:
	.zero		1
	.type		_ZN39_INTERNAL_87fe1258_4_k_cu_92814587_29824cute7productE,@object
	.size		_ZN39_INTERNAL_87fe1258_4_k_cu_92814587_29824cute7productE,(_ZN39_INTERNAL_87fe1258_4_k_cu_92814587_29824cuda3std3__45__cpo3endE - _ZN39_INTERNAL_87fe1258_4_k_cu_92814587_29824cute7productE)
_ZN39_INTERNAL_87fe1258_4_k_cu_92814587_29824cute7productE:
	.zero		1
	.type		_ZN39_INTERNAL_87fe1258_4_k_cu_92814587_29824cuda3std3__45__cpo3endE,@object
	.size		_ZN39_INTERNAL_87fe1258_4_k_cu_92814587_29824cuda3std3__45__cpo3endE,(_ZN39_INTERNAL_87fe1258_4_k_cu_92814587_29824cuda3std3__419piecewise_constructE - _ZN39_INTERNAL_87fe1258_4_k_cu_92814587_29824cuda3std3__45__cpo3endE)
_ZN39_INTERNAL_87fe1258_4_k_cu_92814587_29824cuda3std3__45__cpo3endE:
	.zero		1
	.type		_ZN39_INTERNAL_87fe1258_4_k_cu_92814587_29824cuda3std3__419piecewise_constructE,@object
	.size		_ZN39_INTERNAL_87fe1258_4_k_cu_92814587_29824cuda3std3__419piecewise_constructE,(_ZN39_INTERNAL_87fe1258_4_k_cu_92814587_29824cuda3std3__45__cpo4cendE - _ZN39_INTERNAL_87fe1258_4_k_cu_92814587_29824cuda3std3__419piecewise_constructE)
_ZN39_INTERNAL_87fe1258_4_k_cu_92814587_29824cuda3std3__419piecewise_constructE:
	.zero		1
	.type		_ZN39_INTERNAL_87fe1258_4_k_cu_92814587_29824cuda3std3__45__cpo4cendE,@object
	.size		_ZN39_INTERNAL_87fe1258_4_k_cu_92814587_29824cuda3std3__45__cpo4cendE,(_ZN39_INTERNAL_87fe1258_4_k_cu_92814587_29824cuda3std6ranges3__45__cpo4swapE - _ZN39_INTERNAL_87fe1258_4_k_cu_92814587_29824cuda3std3__45__cpo4cendE)
_ZN39_INTERNAL_87fe1258_4_k_cu_92814587_29824cuda3std3__45__cpo4cendE:
	.zero		1
	.type		_ZN39_INTERNAL_87fe1258_4_k_cu_92814587_29824cuda3std6ranges3__45__cpo4swapE,@object
	.size		_ZN39_INTERNAL_87fe1258_4_k_cu_92814587_29824cuda3std6ranges3__45__cpo4swapE,(.L_8 - _ZN39_INTERNAL_87fe1258_4_k_cu_92814587_29824cuda3std6ranges3__45__cpo4swapE)
_ZN39_INTERNAL_87fe1258_4_k_cu_92814587_29824cuda3std6ranges3__45__cpo4swapE:
	.zero		1
.L_8:


//--------------------- .nv.constant0._ZN7cutlass13device_kernelINS_4fmha6kernel28FmhaKernelTmaWarpSpecializedINS1_10collective30FmhaMainloopTmaWarpSpecializedINS_10bfloat16_tEffN4cute5tupleIJNS7_1CILi128EEENS9_ILi256EEENS9_ILi32EEEEEENS8_IJiNS9_ILi1EEENS8_IJiiEEEEEESG_SG_NS4_12CausalFusionEJEEENS4_15FmhaFwdEpilogueIS6_fNS8_IJNS9_ILi64EEESC_SB_EEEEENS2_23IndividualTileSchedulerEJEEEEEvNT_6ParamsE --------------------------
	.section	.nv.constant0._ZN7cutlass13device_kernelINS_4fmha6kernel28FmhaKernelTmaWarpSpecializedINS1_10collective30FmhaMainloopTmaWarpSpecializedINS_10bfloat16_tEffN4cute5tupleIJNS7_1CILi128EEENS9_ILi256EEENS9_ILi32EEEEEENS8_IJiNS9_ILi1EEENS8_IJiiEEEEEESG_SG_NS4_12CausalFusionEJEEENS4_15FmhaFwdEpilogueIS6_fNS8_IJNS9_ILi64EEESC_SB_EEEEENS2_23IndividualTileSchedulerEJEEEEEvNT_6ParamsE,"a",@progbits
	.sectionflags	@""
	.align	4
.nv.constant0._ZN7cutlass13device_kernelINS_4fmha6kernel28FmhaKernelTmaWarpSpecializedINS1_10collective30FmhaMainloopTmaWarpSpecializedINS_10bfloat16_tEffN4cute5tupleIJNS7_1CILi128EEENS9_ILi256EEENS9_ILi32EEEEEENS8_IJiNS9_ILi1EEENS8_IJiiEEEEEESG_SG_NS4_12CausalFusionEJEEENS4_15FmhaFwdEpilogueIS6_fNS8_IJNS9_ILi64EEESC_SB_EEEEENS2_23IndividualTileSchedulerEJEEEEEvNT_6ParamsE:
	.zero		2688


//--------------------- SYMBOLS --------------------------

	.type		.nv.reservedSmem.offset0,@object
	.size		.nv.reservedSmem.offset0,0x4
	.type		__assertfail,@function
